	.target	sm_90a

	.elftype	@"ET_EXEC"


//--------------------- .note.nv.tkinfo           --------------------------
	.section	.note.nv.tkinfo,"",@"SHT_NOTE"
	.sectionflags	@"SHF_NOTE_NV_TKINFO"
	.tkinfo
        /*0018*/ 	.word	0x00000002
        /*0030*/ 	.string	""
        /*0030*/ 	.string	"ptxas"
        /*0030*/ 	.string	"Cuda compilation tools, release 13.0, V13.0.88"
        /*0030*/ 	.string	"Build cuda_13.0.r13.0/compiler.36424714_0"
        /*0030*/ 	.string	"-arch sm_90a -m 64 "



//--------------------- .note.nv.cuinfo           --------------------------
	.section	.note.nv.cuinfo,"",@"SHT_NOTE"
	.sectionflags	@"SHF_NOTE_NV_CUINFO"
        /*0018*/ 	.short	0x0002
        /*001a*/ 	.short	0x005a
        /*001c*/ 	.short	0x0082
	.zero		2


//--------------------- .nv.info                  --------------------------
	.section	.nv.info,"",@"SHT_CUDA_INFO"
	.align	4


	//----- nvinfo : EIATTR_REGCOUNT
	.align		4
        /*0000*/ 	.byte	0x04, 0x2f
        /*0002*/ 	.short	(.L_29 - .L_28)
	.align		4
.L_28:
        /*0004*/ 	.word	index@(_Z30router_gemm_kernel_bf16_outputI13__nv_bfloat16Li128ELi8ELi1ELi256ELi7168EEvPS0_PKT_S4_)
        /*0008*/ 	.word	0x00000040


	//----- nvinfo : EIATTR_FRAME_SIZE
	.align		4
.L_29:
        /*000c*/ 	.byte	0x04, 0x11
        /*000e*/ 	.short	(.L_31 - .L_30)
	.align		4
.L_30:
        /*0010*/ 	.word	index@(_Z30router_gemm_kernel_bf16_outputI13__nv_bfloat16Li128ELi8ELi1ELi256ELi7168EEvPS0_PKT_S4_)
        /*0014*/ 	.word	0x00000000


	//----- nvinfo : EIATTR_REGCOUNT
	.align		4
.L_31:
        /*0018*/ 	.byte	0x04, 0x2f
        /*001a*/ 	.short	(.L_33 - .L_32)
	.align		4
.L_32:
        /*001c*/ 	.word	index@(_Z30router_gemm_kernel_bf16_outputI13__nv_bfloat16Li128ELi8ELi2ELi256ELi7168EEvPS0_PKT_S4_)
        /*0020*/ 	.word	0x0000005c


	//----- nvinfo : EIATTR_FRAME_SIZE
	.align		4
.L_33:
        /*0024*/ 	.byte	0x04, 0x11
        /*0026*/ 	.short	(.L_35 - .L_34)
	.align		4
.L_34:
        /*0028*/ 	.word	index@(_Z30router_gemm_kernel_bf16_outputI13__nv_bfloat16Li128ELi8ELi2ELi256ELi7168EEvPS0_PKT_S4_)
        /*002c*/ 	.word	0x00000000


	//----- nvinfo : EIATTR_REGCOUNT
	.align		4
.L_35:
        /*0030*/ 	.byte	0x04, 0x2f
        /*0032*/ 	.short	(.L_37 - .L_36)
	.align		4
.L_36:
        /*0034*/ 	.word	index@(_Z30router_gemm_kernel_bf16_outputI13__nv_bfloat16Li128ELi8ELi3ELi256ELi7168EEvPS0_PKT_S4_)
        /*0038*/ 	.word	0x00000060


	//----- nvinfo : EIATTR_FRAME_SIZE
	.align		4
.L_37:
        /*003c*/ 	.byte	0x04, 0x11
        /*003e*/ 	.short	(.L_39 - .L_38)
	.align		4
.L_38:
        /*0040*/ 	.word	index@(_Z30router_gemm_kernel_bf16_outputI13__nv_bfloat16Li128ELi8ELi3ELi256ELi7168EEvPS0_PKT_S4_)
        /*0044*/ 	.word	0x00000000


	//----- nvinfo : EIATTR_REGCOUNT
	.align		4
.L_39:
        /*0048*/ 	.byte	0x04, 0x2f
        /*004a*/ 	.short	(.L_41 - .L_40)
	.align		4
.L_40:
        /*004c*/ 	.word	index@(_Z30router_gemm_kernel_bf16_outputI13__nv_bfloat16Li128ELi8ELi4ELi256ELi7168EEvPS0_PKT_S4_)
        /*0050*/ 	.word	0x00000060


	//----- nvinfo : EIATTR_FRAME_SIZE
	.align		4
.L_41:
        /*0054*/ 	.byte	0x04, 0x11
        /*0056*/ 	.short	(.L_43 - .L_42)
	.align		4
.L_42:
        /*0058*/ 	.word	index@(_Z30router_gemm_kernel_bf16_outputI13__nv_bfloat16Li128ELi8ELi4ELi256ELi7168EEvPS0_PKT_S4_)
        /*005c*/ 	.word	0x00000000


	//----- nvinfo : EIATTR_REGCOUNT
	.align		4
.L_43:
        /*0060*/ 	.byte	0x04, 0x2f
        /*0062*/ 	.short	(.L_45 - .L_44)
	.align		4
.L_44:
        /*0064*/ 	.word	index@(_Z30router_gemm_kernel_bf16_outputI13__nv_bfloat16Li128ELi8ELi5ELi256ELi7168EEvPS0_PKT_S4_)
        /*0068*/ 	.word	0x00000066


	//----- nvinfo : EIATTR_FRAME_SIZE
	.align		4
.L_45:
        /*006c*/ 	.byte	0x04, 0x11
        /*006e*/ 	.short	(.L_47 - .L_46)
	.align		4
.L_46:
        /*0070*/ 	.word	index@(_Z30router_gemm_kernel_bf16_outputI13__nv_bfloat16Li128ELi8ELi5ELi256ELi7168EEvPS0_PKT_S4_)
        /*0074*/ 	.word	0x00000000


	//----- nvinfo : EIATTR_REGCOUNT
	.align		4
.L_47:
        /*0078*/ 	.byte	0x04, 0x2f
        /*007a*/ 	.short	(.L_49 - .L_48)
	.align		4
.L_48:
        /*007c*/ 	.word	index@(_Z30router_gemm_kernel_bf16_outputI13__nv_bfloat16Li128ELi8ELi6ELi256ELi7168EEvPS0_PKT_S4_)
        /*0080*/ 	.word	0x00000066


	//----- nvinfo : EIATTR_FRAME_SIZE
	.align		4
.L_49:
        /*0084*/ 	.byte	0x04, 0x11
        /*0086*/ 	.short	(.L_51 - .L_50)
	.align		4
.L_50:
        /*0088*/ 	.word	index@(_Z30router_gemm_kernel_bf16_outputI13__nv_bfloat16Li128ELi8ELi6ELi256ELi7168EEvPS0_PKT_S4_)
        /*008c*/ 	.word	0x00000000


	//----- nvinfo : EIATTR_REGCOUNT
	.align		4
.L_51:
        /*0090*/ 	.byte	0x04, 0x2f
        /*0092*/ 	.short	(.L_53 - .L_52)
	.align		4
.L_52:
        /*0094*/ 	.word	index@(_Z30router_gemm_kernel_bf16_outputI13__nv_bfloat16Li128ELi8ELi7ELi256ELi7168EEvPS0_PKT_S4_)
        /*0098*/ 	.word	0x00000066


	//----- nvinfo : EIATTR_FRAME_SIZE
	.align		4
.L_53:
        /*009c*/ 	.byte	0x04, 0x11
        /*009e*/ 	.short	(.L_55 - .L_54)
	.align		4
.L_54:
        /*00a0*/ 	.word	index@(_Z30router_gemm_kernel_bf16_outputI13__nv_bfloat16Li128ELi8ELi7ELi256ELi7168EEvPS0_PKT_S4_)
        /*00a4*/ 	.word	0x00000000


	//----- nvinfo : EIATTR_REGCOUNT
	.align		4
.L_55:
        /*00a8*/ 	.byte	0x04, 0x2f
        /*00aa*/ 	.short	(.L_57 - .L_56)
	.align		4
.L_56:
        /*00ac*/ 	.word	index@(_Z30router_gemm_kernel_bf16_outputI13__nv_bfloat16Li128ELi8ELi8ELi256ELi7168EEvPS0_PKT_S4_)
        /*00b0*/ 	.word	0x00000069


	//----- nvinfo : EIATTR_FRAME_SIZE
	.align		4
.L_57:
        /*00b4*/ 	.byte	0x04, 0x11
        /*00b6*/ 	.short	(.L_59 - .L_58)
	.align		4
.L_58:
        /*00b8*/ 	.word	index@(_Z30router_gemm_kernel_bf16_outputI13__nv_bfloat16Li128ELi8ELi8ELi256ELi7168EEvPS0_PKT_S4_)
        /*00bc*/ 	.word	0x00000000


	//----- nvinfo : EIATTR_REGCOUNT
	.align		4
.L_59:
        /*00c0*/ 	.byte	0x04, 0x2f
        /*00c2*/ 	.short	(.L_61 - .L_60)
	.align		4
.L_60:
        /*00c4*/ 	.word	index@(_Z30router_gemm_kernel_bf16_outputI13__nv_bfloat16Li128ELi8ELi9ELi256ELi7168EEvPS0_PKT_S4_)
        /*00c8*/ 	.word	0x0000006b


	//----- nvinfo : EIATTR_FRAME_SIZE
	.align		4
.L_61:
        /*00cc*/ 	.byte	0x04, 0x11
        /*00ce*/ 	.short	(.L_63 - .L_62)
	.align		4
.L_62:
        /*00d0*/ 	.word	index@(_Z30router_gemm_kernel_bf16_outputI13__nv_bfloat16Li128ELi8ELi9ELi256ELi7168EEvPS0_PKT_S4_)
        /*00d4*/ 	.word	0x00000000


	//----- nvinfo : EIATTR_REGCOUNT
	.align		4
.L_63:
        /*00d8*/ 	.byte	0x04, 0x2f
        /*00da*/ 	.short	(.L_65 - .L_64)
	.align		4
.L_64:
        /*00dc*/ 	.word	index@(_Z30router_gemm_kernel_bf16_outputI13__nv_bfloat16Li128ELi8ELi10ELi256ELi7168EEvPS0_PKT_S4_)
        /*00e0*/ 	.word	0x0000006e


	//----- nvinfo : EIATTR_FRAME_SIZE
	.align		4
.L_65:
        /*00e4*/ 	.byte	0x04, 0x11
        /*00e6*/ 	.short	(.L_67 - .L_66)
	.align		4
.L_66:
        /*00e8*/ 	.word	index@(_Z30router_gemm_kernel_bf16_outputI13__nv_bfloat16Li128ELi8ELi10ELi256ELi7168EEvPS0_PKT_S4_)
        /*00ec*/ 	.word	0x00000000


	//----- nvinfo : EIATTR_REGCOUNT
	.align		4
.L_67:
        /*00f0*/ 	.byte	0x04, 0x2f
        /*00f2*/ 	.short	(.L_69 - .L_68)
	.align		4
.L_68:
        /*00f4*/ 	.word	index@(_Z30router_gemm_kernel_bf16_outputI13__nv_bfloat16Li128ELi8ELi11ELi256ELi7168EEvPS0_PKT_S4_)
        /*00f8*/ 	.word	0x0000006e


	//----- nvinfo : EIATTR_FRAME_SIZE
	.align		4
.L_69:
        /*00fc*/ 	.byte	0x04, 0x11
        /*00fe*/ 	.short	(.L_71 - .L_70)
	.align		4
.L_70:
        /*0100*/ 	.word	index@(_Z30router_gemm_kernel_bf16_outputI13__nv_bfloat16Li128ELi8ELi11ELi256ELi7168EEvPS0_PKT_S4_)
        /*0104*/ 	.word	0x00000000


	//----- nvinfo : EIATTR_REGCOUNT
	.align		4
.L_71:
        /*0108*/ 	.byte	0x04, 0x2f
        /*010a*/ 	.short	(.L_73 - .L_72)
	.align		4
.L_72:
        /*010c*/ 	.word	index@(_Z30router_gemm_kernel_bf16_outputI13__nv_bfloat16Li128ELi8ELi12ELi256ELi7168EEvPS0_PKT_S4_)
        /*0110*/ 	.word	0x0000006c


	//----- nvinfo : EIATTR_FRAME_SIZE
	.align		4
.L_73:
        /*0114*/ 	.byte	0x04, 0x11
        /*0116*/ 	.short	(.L_75 - .L_74)
	.align		4
.L_74:
        /*0118*/ 	.word	index@(_Z30router_gemm_kernel_bf16_outputI13__nv_bfloat16Li128ELi8ELi12ELi256ELi7168EEvPS0_PKT_S4_)
        /*011c*/ 	.word	0x00000000


	//----- nvinfo : EIATTR_REGCOUNT
	.align		4
.L_75:
        /*0120*/ 	.byte	0x04, 0x2f
        /*0122*/ 	.short	(.L_77 - .L_76)
	.align		4
.L_76:
        /*0124*/ 	.word	index@(_Z30router_gemm_kernel_bf16_outputI13__nv_bfloat16Li128ELi8ELi13ELi256ELi7168EEvPS0_PKT_S4_)
        /*0128*/ 	.word	0x00000075


	//----- nvinfo : EIATTR_FRAME_SIZE
	.align		4
.L_77:
        /*012c*/ 	.byte	0x04, 0x11
        /*012e*/ 	.short	(.L_79 - .L_78)
	.align		4
.L_78:
        /*0130*/ 	.word	index@(_Z30router_gemm_kernel_bf16_outputI13__nv_bfloat16Li128ELi8ELi13ELi256ELi7168EEvPS0_PKT_S4_)
        /*0134*/ 	.word	0x00000000


	//----- nvinfo : EIATTR_REGCOUNT
	.align		4
.L_79:
        /*0138*/ 	.byte	0x04, 0x2f
        /*013a*/ 	.short	(.L_81 - .L_80)
	.align		4
.L_80:
        /*013c*/ 	.word	index@(_Z30router_gemm_kernel_bf16_outputI13__nv_bfloat16Li128ELi8ELi14ELi256ELi7168EEvPS0_PKT_S4_)
        /*0140*/ 	.word	0x00000076


	//----- nvinfo : EIATTR_FRAME_SIZE
	.align		4
.L_81:
        /*0144*/ 	.byte	0x04, 0x11
        /*0146*/ 	.short	(.L_83 - .L_82)
	.align		4
.L_82:
        /*0148*/ 	.word	index@(_Z30router_gemm_kernel_bf16_outputI13__nv_bfloat16Li128ELi8ELi14ELi256ELi7168EEvPS0_PKT_S4_)
        /*014c*/ 	.word	0x00000000


	//----- nvinfo : EIATTR_REGCOUNT
	.align		4
.L_83:
        /*0150*/ 	.byte	0x04, 0x2f
        /*0152*/ 	.short	(.L_85 - .L_84)
	.align		4
.L_84:
        /*0154*/ 	.word	index@(_Z30router_gemm_kernel_bf16_outputI13__nv_bfloat16Li128ELi8ELi15ELi256ELi7168EEvPS0_PKT_S4_)
        /*0158*/ 	.word	0x00000078


	//----- nvinfo : EIATTR_FRAME_SIZE
	.align		4
.L_85:
        /*015c*/ 	.byte	0x04, 0x11
        /*015e*/ 	.short	(.L_87 - .L_86)
	.align		4
.L_86:
        /*0160*/ 	.word	index@(_Z30router_gemm_kernel_bf16_outputI13__nv_bfloat16Li128ELi8ELi15ELi256ELi7168EEvPS0_PKT_S4_)
        /*0164*/ 	.word	0x00000000


	//----- nvinfo : EIATTR_REGCOUNT
	.align		4
.L_87:
        /*0168*/ 	.byte	0x04, 0x2f
        /*016a*/ 	.short	(.L_89 - .L_88)
	.align		4
.L_88:
        /*016c*/ 	.word	index@(_Z30router_gemm_kernel_bf16_outputI13__nv_bfloat16Li128ELi8ELi16ELi256ELi7168EEvPS0_PKT_S4_)
        /*0170*/ 	.word	0x00000076


	//----- nvinfo : EIATTR_FRAME_SIZE
	.align		4
.L_89:
        /*0174*/ 	.byte	0x04, 0x11
        /*0176*/ 	.short	(.L_91 - .L_90)
	.align		4
.L_90:
        /*0178*/ 	.word	index@(_Z30router_gemm_kernel_bf16_outputI13__nv_bfloat16Li128ELi8ELi16ELi256ELi7168EEvPS0_PKT_S4_)
        /*017c*/ 	.word	0x00000000


	//----- nvinfo : EIATTR_REGCOUNT
	.align		4
.L_91:
        /*0180*/ 	.byte	0x04, 0x2f
        /*0182*/ 	.short	(.L_93 - .L_92)
	.align		4
.L_92:
        /*0184*/ 	.word	index@(_Z30router_gemm_kernel_bf16_outputI13__nv_bfloat16Li128ELi8ELi1ELi384ELi7168EEvPS0_PKT_S4_)
        /*0188*/ 	.word	0x00000040


	//----- nvinfo : EIATTR_FRAME_SIZE
	.align		4
.L_93:
        /*018c*/ 	.byte	0x04, 0x11
        /*018e*/ 	.short	(.L_95 - .L_94)
	.align		4
.L_94:
        /*0190*/ 	.word	index@(_Z30router_gemm_kernel_bf16_outputI13__nv_bfloat16Li128ELi8ELi1ELi384ELi7168EEvPS0_PKT_S4_)
        /*0194*/ 	.word	0x00000000


	//----- nvinfo : EIATTR_REGCOUNT
	.align		4
.L_95:
        /*0198*/ 	.byte	0x04, 0x2f
        /*019a*/ 	.short	(.L_97 - .L_96)
	.align		4
.L_96:
        /*019c*/ 	.word	index@(_Z30router_gemm_kernel_bf16_outputI13__nv_bfloat16Li128ELi8ELi2ELi384ELi7168EEvPS0_PKT_S4_)
        /*01a0*/ 	.word	0x0000005c


	//----- nvinfo : EIATTR_FRAME_SIZE
	.align		4
.L_97:
        /*01a4*/ 	.byte	0x04, 0x11
        /*01a6*/ 	.short	(.L_99 - .L_98)
	.align		4
.L_98:
        /*01a8*/ 	.word	index@(_Z30router_gemm_kernel_bf16_outputI13__nv_bfloat16Li128ELi8ELi2ELi384ELi7168EEvPS0_PKT_S4_)
        /*01ac*/ 	.word	0x00000000


	//----- nvinfo : EIATTR_REGCOUNT
	.align		4
.L_99:
        /*01b0*/ 	.byte	0x04, 0x2f
        /*01b2*/ 	.short	(.L_101 - .L_100)
	.align		4
.L_100:
        /*01b4*/ 	.word	index@(_Z30router_gemm_kernel_bf16_outputI13__nv_bfloat16Li128ELi8ELi3ELi384ELi7168EEvPS0_PKT_S4_)
        /*01b8*/ 	.word	0x00000060


	//----- nvinfo : EIATTR_FRAME_SIZE
	.align		4
.L_101:
        /*01bc*/ 	.byte	0x04, 0x11
        /*01be*/ 	.short	(.L_103 - .L_102)
	.align		4
.L_102:
        /*01c0*/ 	.word	index@(_Z30router_gemm_kernel_bf16_outputI13__nv_bfloat16Li128ELi8ELi3ELi384ELi7168EEvPS0_PKT_S4_)
        /*01c4*/ 	.word	0x00000000


	//----- nvinfo : EIATTR_REGCOUNT
	.align		4
.L_103:
        /*01c8*/ 	.byte	0x04, 0x2f
        /*01ca*/ 	.short	(.L_105 - .L_104)
	.align		4
.L_104:
        /*01cc*/ 	.word	index@(_Z30router_gemm_kernel_bf16_outputI13__nv_bfloat16Li128ELi8ELi4ELi384ELi7168EEvPS0_PKT_S4_)
        /*01d0*/ 	.word	0x00000060


	//----- nvinfo : EIATTR_FRAME_SIZE
	.align		4
.L_105:
        /*01d4*/ 	.byte	0x04, 0x11
        /*01d6*/ 	.short	(.L_107 - .L_106)
	.align		4
.L_106:
        /*01d8*/ 	.word	index@(_Z30router_gemm_kernel_bf16_outputI13__nv_bfloat16Li128ELi8ELi4ELi384ELi7168EEvPS0_PKT_S4_)
        /*01dc*/ 	.word	0x00000000


	//----- nvinfo : EIATTR_REGCOUNT
	.align		4
.L_107:
        /*01e0*/ 	.byte	0x04, 0x2f
        /*01e2*/ 	.short	(.L_109 - .L_108)
	.align		4
.L_108:
        /*01e4*/ 	.word	index@(_Z30router_gemm_kernel_bf16_outputI13__nv_bfloat16Li128ELi8ELi5ELi384ELi7168EEvPS0_PKT_S4_)
        /*01e8*/ 	.word	0x00000066


	//----- nvinfo : EIATTR_FRAME_SIZE
	.align		4
.L_109:
        /*01ec*/ 	.byte	0x04, 0x11
        /*01ee*/ 	.short	(.L_111 - .L_110)
	.align		4
.L_110:
        /*01f0*/ 	.word	index@(_Z30router_gemm_kernel_bf16_outputI13__nv_bfloat16Li128ELi8ELi5ELi384ELi7168EEvPS0_PKT_S4_)
        /*01f4*/ 	.word	0x00000000


	//----- nvinfo : EIATTR_REGCOUNT
	.align		4
.L_111:
        /*01f8*/ 	.byte	0x04, 0x2f
        /*01fa*/ 	.short	(.L_113 - .L_112)
	.align		4
.L_112:
        /*01fc*/ 	.word	index@(_Z30router_gemm_kernel_bf16_outputI13__nv_bfloat16Li128ELi8ELi6ELi384ELi7168EEvPS0_PKT_S4_)
        /*0200*/ 	.word	0x00000066


	//----- nvinfo : EIATTR_FRAME_SIZE
	.align		4
.L_113:
        /*0204*/ 	.byte	0x04, 0x11
        /*0206*/ 	.short	(.L_115 - .L_114)
	.align		4
.L_114:
        /*0208*/ 	.word	index@(_Z30router_gemm_kernel_bf16_outputI13__nv_bfloat16Li128ELi8ELi6ELi384ELi7168EEvPS0_PKT_S4_)
        /*020c*/ 	.word	0x00000000


	//----- nvinfo : EIATTR_REGCOUNT
	.align		4
.L_115:
        /*0210*/ 	.byte	0x04, 0x2f
        /*0212*/ 	.short	(.L_117 - .L_116)
	.align		4
.L_116:
        /*0214*/ 	.word	index@(_Z30router_gemm_kernel_bf16_outputI13__nv_bfloat16Li128ELi8ELi7ELi384ELi7168EEvPS0_PKT_S4_)
        /*0218*/ 	.word	0x00000066


	//----- nvinfo : EIATTR_FRAME_SIZE
	.align		4
.L_117:
        /*021c*/ 	.byte	0x04, 0x11
        /*021e*/ 	.short	(.L_119 - .L_118)
	.align		4
.L_118:
        /*0220*/ 	.word	index@(_Z30router_gemm_kernel_bf16_outputI13__nv_bfloat16Li128ELi8ELi7ELi384ELi7168EEvPS0_PKT_S4_)
        /*0224*/ 	.word	0x00000000


	//----- nvinfo : EIATTR_REGCOUNT
	.align		4
.L_119:
        /*0228*/ 	.byte	0x04, 0x2f
        /*022a*/ 	.short	(.L_121 - .L_120)
	.align		4
.L_120:
        /*022c*/ 	.word	index@(_Z30router_gemm_kernel_bf16_outputI13__nv_bfloat16Li128ELi8ELi8ELi384ELi7168EEvPS0_PKT_S4_)
        /*0230*/ 	.word	0x00000069


	//----- nvinfo : EIATTR_FRAME_SIZE
	.align		4
.L_121:
        /*0234*/ 	.byte	0x04, 0x11
        /*0236*/ 	.short	(.L_123 - .L_122)
	.align		4
.L_122:
        /*0238*/ 	.word	index@(_Z30router_gemm_kernel_bf16_outputI13__nv_bfloat16Li128ELi8ELi8ELi384ELi7168EEvPS0_PKT_S4_)
        /*023c*/ 	.word	0x00000000


	//----- nvinfo : EIATTR_REGCOUNT
	.align		4
.L_123:
        /*0240*/ 	.byte	0x04, 0x2f
        /*0242*/ 	.short	(.L_125 - .L_124)
	.align		4
.L_124:
        /*0244*/ 	.word	index@(_Z30router_gemm_kernel_bf16_outputI13__nv_bfloat16Li128ELi8ELi9ELi384ELi7168EEvPS0_PKT_S4_)
        /*0248*/ 	.word	0x0000006b


	//----- nvinfo : EIATTR_FRAME_SIZE
	.align		4
.L_125:
        /*024c*/ 	.byte	0x04, 0x11
        /*024e*/ 	.short	(.L_127 - .L_126)
	.align		4
.L_126:
        /*0250*/ 	.word	index@(_Z30router_gemm_kernel_bf16_outputI13__nv_bfloat16Li128ELi8ELi9ELi384ELi7168EEvPS0_PKT_S4_)
        /*0254*/ 	.word	0x00000000


	//----- nvinfo : EIATTR_REGCOUNT
	.align		4
.L_127:
        /*0258*/ 	.byte	0x04, 0x2f
        /*025a*/ 	.short	(.L_129 - .L_128)
	.align		4
.L_128:
        /*025c*/ 	.word	index@(_Z30router_gemm_kernel_bf16_outputI13__nv_bfloat16Li128ELi8ELi10ELi384ELi7168EEvPS0_PKT_S4_)
        /*0260*/ 	.word	0x0000006e


	//----- nvinfo : EIATTR_FRAME_SIZE
	.align		4
.L_129:
        /*0264*/ 	.byte	0x04, 0x11
        /*0266*/ 	.short	(.L_131 - .L_130)
	.align		4
.L_130:
        /*0268*/ 	.word	index@(_Z30router_gemm_kernel_bf16_outputI13__nv_bfloat16Li128ELi8ELi10ELi384ELi7168EEvPS0_PKT_S4_)
        /*026c*/ 	.word	0x00000000


	//----- nvinfo : EIATTR_REGCOUNT
	.align		4
.L_131:
        /*0270*/ 	.byte	0x04, 0x2f
        /*0272*/ 	.short	(.L_133 - .L_132)
	.align		4
.L_132:
        /*0274*/ 	.word	index@(_Z30router_gemm_kernel_bf16_outputI13__nv_bfloat16Li128ELi8ELi11ELi384ELi7168EEvPS0_PKT_S4_)
        /*0278*/ 	.word	0x0000006e


	//----- nvinfo : EIATTR_FRAME_SIZE
	.align		4
.L_133:
        /*027c*/ 	.byte	0x04, 0x11
        /*027e*/ 	.short	(.L_135 - .L_134)
	.align		4
.L_134:
        /*0280*/ 	.word	index@(_Z30router_gemm_kernel_bf16_outputI13__nv_bfloat16Li128ELi8ELi11ELi384ELi7168EEvPS0_PKT_S4_)
        /*0284*/ 	.word	0x00000000


	//----- nvinfo : EIATTR_REGCOUNT
	.align		4
.L_135:
        /*0288*/ 	.byte	0x04, 0x2f
        /*028a*/ 	.short	(.L_137 - .L_136)
	.align		4
.L_136:
        /*028c*/ 	.word	index@(_Z30router_gemm_kernel_bf16_outputI13__nv_bfloat16Li128ELi8ELi12ELi384ELi7168EEvPS0_PKT_S4_)
        /*0290*/ 	.word	0x0000006c


	//----- nvinfo : EIATTR_FRAME_SIZE
	.align		4
.L_137:
        /*0294*/ 	.byte	0x04, 0x11
        /*0296*/ 	.short	(.L_139 - .L_138)
	.align		4
.L_138:
        /*0298*/ 	.word	index@(_Z30router_gemm_kernel_bf16_outputI13__nv_bfloat16Li128ELi8ELi12ELi384ELi7168EEvPS0_PKT_S4_)
        /*029c*/ 	.word	0x00000000


	//----- nvinfo : EIATTR_REGCOUNT
	.align		4
.L_139:
        /*02a0*/ 	.byte	0x04, 0x2f
        /*02a2*/ 	.short	(.L_141 - .L_140)
	.align		4
.L_140:
        /*02a4*/ 	.word	index@(_Z30router_gemm_kernel_bf16_outputI13__nv_bfloat16Li128ELi8ELi13ELi384ELi7168EEvPS0_PKT_S4_)
        /*02a8*/ 	.word	0x00000075


	//----- nvinfo : EIATTR_FRAME_SIZE
	.align		4
.L_141:
        /*02ac*/ 	.byte	0x04, 0x11
        /*02ae*/ 	.short	(.L_143 - .L_142)
	.align		4
.L_142:
        /*02b0*/ 	.word	index@(_Z30router_gemm_kernel_bf16_outputI13__nv_bfloat16Li128ELi8ELi13ELi384ELi7168EEvPS0_PKT_S4_)
        /*02b4*/ 	.word	0x00000000


	//----- nvinfo : EIATTR_REGCOUNT
	.align		4
.L_143:
        /*02b8*/ 	.byte	0x04, 0x2f
        /*02ba*/ 	.short	(.L_145 - .L_144)
	.align		4
.L_144:
        /*02bc*/ 	.word	index@(_Z30router_gemm_kernel_bf16_outputI13__nv_bfloat16Li128ELi8ELi14ELi384ELi7168EEvPS0_PKT_S4_)
        /*02c0*/ 	.word	0x00000076


	//----- nvinfo : EIATTR_FRAME_SIZE
	.align		4
.L_145:
        /*02c4*/ 	.byte	0x04, 0x11
        /*02c6*/ 	.short	(.L_147 - .L_146)
	.align		4
.L_146:
        /*02c8*/ 	.word	index@(_Z30router_gemm_kernel_bf16_outputI13__nv_bfloat16Li128ELi8ELi14ELi384ELi7168EEvPS0_PKT_S4_)
        /*02cc*/ 	.word	0x00000000


	//----- nvinfo : EIATTR_REGCOUNT
	.align		4
.L_147:
        /*02d0*/ 	.byte	0x04, 0x2f
        /*02d2*/ 	.short	(.L_149 - .L_148)
	.align		4
.L_148:
        /*02d4*/ 	.word	index@(_Z30router_gemm_kernel_bf16_outputI13__nv_bfloat16Li128ELi8ELi15ELi384ELi7168EEvPS0_PKT_S4_)
        /*02d8*/ 	.word	0x00000078


	//----- nvinfo : EIATTR_FRAME_SIZE
	.align		4
.L_149:
        /*02dc*/ 	.byte	0x04, 0x11
        /*02de*/ 	.short	(.L_151 - .L_150)
	.align		4
.L_150:
        /*02e0*/ 	.word	index@(_Z30router_gemm_kernel_bf16_outputI13__nv_bfloat16Li128ELi8ELi15ELi384ELi7168EEvPS0_PKT_S4_)
        /*02e4*/ 	.word	0x00000000


	//----- nvinfo : EIATTR_REGCOUNT
	.align		4
.L_151:
        /*02e8*/ 	.byte	0x04, 0x2f
        /*02ea*/ 	.short	(.L_153 - .L_152)
	.align		4
.L_152:
        /*02ec*/ 	.word	index@(_Z30router_gemm_kernel_bf16_outputI13__nv_bfloat16Li128ELi8ELi16ELi384ELi7168EEvPS0_PKT_S4_)
        /*02f0*/ 	.word	0x00000076


	//----- nvinfo : EIATTR_FRAME_SIZE
	.align		4
.L_153:
        /*02f4*/ 	.byte	0x04, 0x11
        /*02f6*/ 	.short	(.L_155 - .L_154)
	.align		4
.L_154:
        /*02f8*/ 	.word	index@(_Z30router_gemm_kernel_bf16_outputI13__nv_bfloat16Li128ELi8ELi16ELi384ELi7168EEvPS0_PKT_S4_)
        /*02fc*/ 	.word	0x00000000


	//----- nvinfo : EIATTR_MIN_STACK_SIZE
	.align		4
.L_155:
        /*0300*/ 	.byte	0x04, 0x12
        /*0302*/ 	.short	(.L_157 - .L_156)
	.align		4
.L_156:
        /*0304*/ 	.word	index@(_Z30router_gemm_kernel_bf16_outputI13__nv_bfloat16Li128ELi8ELi16ELi384ELi7168EEvPS0_PKT_S4_)
        /*0308*/ 	.word	0x00000000


	//----- nvinfo : EIATTR_MIN_STACK_SIZE
	.align		4
.L_157:
        /*030c*/ 	.byte	0x04, 0x12
        /*030e*/ 	.short	(.L_159 - .L_158)
	.align		4
.L_158:
        /*0310*/ 	.word	index@(_Z30router_gemm_kernel_bf16_outputI13__nv_bfloat16Li128ELi8ELi15ELi384ELi7168EEvPS0_PKT_S4_)
        /*0314*/ 	.word	0x00000000


	//----- nvinfo : EIATTR_MIN_STACK_SIZE
	.align		4
.L_159:
        /*0318*/ 	.byte	0x04, 0x12
        /*031a*/ 	.short	(.L_161 - .L_160)
	.align		4
.L_160:
        /*031c*/ 	.word	index@(_Z30router_gemm_kernel_bf16_outputI13__nv_bfloat16Li128ELi8ELi14ELi384ELi7168EEvPS0_PKT_S4_)
        /*0320*/ 	.word	0x00000000


	//----- nvinfo : EIATTR_MIN_STACK_SIZE
	.align		4
.L_161:
        /*0324*/ 	.byte	0x04, 0x12
        /*0326*/ 	.short	(.L_163 - .L_162)
	.align		4
.L_162:
        /*0328*/ 	.word	index@(_Z30router_gemm_kernel_bf16_outputI13__nv_bfloat16Li128ELi8ELi13ELi384ELi7168EEvPS0_PKT_S4_)
        /*032c*/ 	.word	0x00000000


	//----- nvinfo : EIATTR_MIN_STACK_SIZE
	.align		4
.L_163:
        /*0330*/ 	.byte	0x04, 0x12
        /*0332*/ 	.short	(.L_165 - .L_164)
	.align		4
.L_164:
        /*0334*/ 	.word	index@(_Z30router_gemm_kernel_bf16_outputI13__nv_bfloat16Li128ELi8ELi12ELi384ELi7168EEvPS0_PKT_S4_)
        /*0338*/ 	.word	0x00000000


	//----- nvinfo : EIATTR_MIN_STACK_SIZE
	.align		4
.L_165:
        /*033c*/ 	.byte	0x04, 0x12
        /*033e*/ 	.short	(.L_167 - .L_166)
	.align		4
.L_166:
        /*0340*/ 	.word	index@(_Z30router_gemm_kernel_bf16_outputI13__nv_bfloat16Li128ELi8ELi11ELi384ELi7168EEvPS0_PKT_S4_)
        /*0344*/ 	.word	0x00000000


	//----- nvinfo : EIATTR_MIN_STACK_SIZE
	.align		4
.L_167:
        /*0348*/ 	.byte	0x04, 0x12
        /*034a*/ 	.short	(.L_169 - .L_168)
	.align		4
.L_168:
        /*034c*/ 	.word	index@(_Z30router_gemm_kernel_bf16_outputI13__nv_bfloat16Li128ELi8ELi10ELi384ELi7168EEvPS0_PKT_S4_)
        /*0350*/ 	.word	0x00000000


	//----- nvinfo : EIATTR_MIN_STACK_SIZE
	.align		4
.L_169:
        /*0354*/ 	.byte	0x04, 0x12
        /*0356*/ 	.short	(.L_171 - .L_170)
	.align		4
.L_170:
        /*0358*/ 	.word	index@(_Z30router_gemm_kernel_bf16_outputI13__nv_bfloat16Li128ELi8ELi9ELi384ELi7168EEvPS0_PKT_S4_)
        /*035c*/ 	.word	0x00000000


	//----- nvinfo : EIATTR_MIN_STACK_SIZE
	.align		4
.L_171:
        /*0360*/ 	.byte	0x04, 0x12
        /*0362*/ 	.short	(.L_173 - .L_172)
	.align		4
.L_172:
        /*0364*/ 	.word	index@(_Z30router_gemm_kernel_bf16_outputI13__nv_bfloat16Li128ELi8ELi8ELi384ELi7168EEvPS0_PKT_S4_)
        /*0368*/ 	.word	0x00000000


	//----- nvinfo : EIATTR_MIN_STACK_SIZE
	.align		4
.L_173:
        /*036c*/ 	.byte	0x04, 0x12
        /*036e*/ 	.short	(.L_175 - .L_174)
	.align		4
.L_174:
        /*0370*/ 	.word	index@(_Z30router_gemm_kernel_bf16_outputI13__nv_bfloat16Li128ELi8ELi7ELi384ELi7168EEvPS0_PKT_S4_)
        /*0374*/ 	.word	0x00000000


	//----- nvinfo : EIATTR_MIN_STACK_SIZE
	.align		4
.L_175:
        /*0378*/ 	.byte	0x04, 0x12
        /*037a*/ 	.short	(.L_177 - .L_176)
	.align		4
.L_176:
        /*037c*/ 	.word	index@(_Z30router_gemm_kernel_bf16_outputI13__nv_bfloat16Li128ELi8ELi6ELi384ELi7168EEvPS0_PKT_S4_)
        /*0380*/ 	.word	0x00000000


	//----- nvinfo : EIATTR_MIN_STACK_SIZE
	.align		4
.L_177:
        /*0384*/ 	.byte	0x04, 0x12
        /*0386*/ 	.short	(.L_179 - .L_178)
	.align		4
.L_178:
        /*0388*/ 	.word	index@(_Z30router_gemm_kernel_bf16_outputI13__nv_bfloat16Li128ELi8ELi5ELi384ELi7168EEvPS0_PKT_S4_)
        /*038c*/ 	.word	0x00000000


	//----- nvinfo : EIATTR_MIN_STACK_SIZE
	.align		4
.L_179:
        /*0390*/ 	.byte	0x04, 0x12
        /*0392*/ 	.short	(.L_181 - .L_180)
	.align		4
.L_180:
        /*0394*/ 	.word	index@(_Z30router_gemm_kernel_bf16_outputI13__nv_bfloat16Li128ELi8ELi4ELi384ELi7168EEvPS0_PKT_S4_)
        /*0398*/ 	.word	0x00000000


	//----- nvinfo : EIATTR_MIN_STACK_SIZE
	.align		4
.L_181:
        /*039c*/ 	.byte	0x04, 0x12
        /*039e*/ 	.short	(.L_183 - .L_182)
	.align		4
.L_182:
        /*03a0*/ 	.word	index@(_Z30router_gemm_kernel_bf16_outputI13__nv_bfloat16Li128ELi8ELi3ELi384ELi7168EEvPS0_PKT_S4_)
        /*03a4*/ 	.word	0x00000000


	//----- nvinfo : EIATTR_MIN_STACK_SIZE
	.align		4
.L_183:
        /*03a8*/ 	.byte	0x04, 0x12
        /*03aa*/ 	.short	(.L_185 - .L_184)
	.align		4
.L_184:
        /*03ac*/ 	.word	index@(_Z30router_gemm_kernel_bf16_outputI13__nv_bfloat16Li128ELi8ELi2ELi384ELi7168EEvPS0_PKT_S4_)
        /*03b0*/ 	.word	0x00000000


	//----- nvinfo : EIATTR_MIN_STACK_SIZE
	.align		4
.L_185:
        /*03b4*/ 	.byte	0x04, 0x12
        /*03b6*/ 	.short	(.L_187 - .L_186)
	.align		4
.L_186:
        /*03b8*/ 	.word	index@(_Z30router_gemm_kernel_bf16_outputI13__nv_bfloat16Li128ELi8ELi1ELi384ELi7168EEvPS0_PKT_S4_)
        /*03bc*/ 	.word	0x00000000


	//----- nvinfo : EIATTR_MIN_STACK_SIZE
	.align		4
.L_187:
        /*03c0*/ 	.byte	0x04, 0x12
        /*03c2*/ 	.short	(.L_189 - .L_188)
	.align		4
.L_188:
        /*03c4*/ 	.word	index@(_Z30router_gemm_kernel_bf16_outputI13__nv_bfloat16Li128ELi8ELi16ELi256ELi7168EEvPS0_PKT_S4_)
        /*03c8*/ 	.word	0x00000000


	//----- nvinfo : EIATTR_MIN_STACK_SIZE
	.align		4
.L_189:
        /*03cc*/ 	.byte	0x04, 0x12
        /*03ce*/ 	.short	(.L_191 - .L_190)
	.align		4
.L_190:
        /*03d0*/ 	.word	index@(_Z30router_gemm_kernel_bf16_outputI13__nv_bfloat16Li128ELi8ELi15ELi256ELi7168EEvPS0_PKT_S4_)
        /*03d4*/ 	.word	0x00000000


	//----- nvinfo : EIATTR_MIN_STACK_SIZE
	.align		4
.L_191:
        /*03d8*/ 	.byte	0x04, 0x12
        /*03da*/ 	.short	(.L_193 - .L_192)
	.align		4
.L_192:
        /*03dc*/ 	.word	index@(_Z30router_gemm_kernel_bf16_outputI13__nv_bfloat16Li128ELi8ELi14ELi256ELi7168EEvPS0_PKT_S4_)
        /*03e0*/ 	.word	0x00000000


	//----- nvinfo : EIATTR_MIN_STACK_SIZE
	.align		4
.L_193:
        /*03e4*/ 	.byte	0x04, 0x12
        /*03e6*/ 	.short	(.L_195 - .L_194)
	.align		4
.L_194:
        /*03e8*/ 	.word	index@(_Z30router_gemm_kernel_bf16_outputI13__nv_bfloat16Li128ELi8ELi13ELi256ELi7168EEvPS0_PKT_S4_)
        /*03ec*/ 	.word	0x00000000


	//----- nvinfo : EIATTR_MIN_STACK_SIZE
	.align		4
.L_195:
        /*03f0*/ 	.byte	0x04, 0x12
        /*03f2*/ 	.short	(.L_197 - .L_196)
	.align		4
.L_196:
        /*03f4*/ 	.word	index@(_Z30router_gemm_kernel_bf16_outputI13__nv_bfloat16Li128ELi8ELi12ELi256ELi7168EEvPS0_PKT_S4_)
        /*03f8*/ 	.word	0x00000000


	//----- nvinfo : EIATTR_MIN_STACK_SIZE
	.align		4
.L_197:
        /*03fc*/ 	.byte	0x04, 0x12
        /*03fe*/ 	.short	(.L_199 - .L_198)
	.align		4
.L_198:
        /*0400*/ 	.word	index@(_Z30router_gemm_kernel_bf16_outputI13__nv_bfloat16Li128ELi8ELi11ELi256ELi7168EEvPS0_PKT_S4_)
        /*0404*/ 	.word	0x00000000


	//----- nvinfo : EIATTR_MIN_STACK_SIZE
	.align		4
.L_199:
        /*0408*/ 	.byte	0x04, 0x12
        /*040a*/ 	.short	(.L_201 - .L_200)
	.align		4
.L_200:
        /*040c*/ 	.word	index@(_Z30router_gemm_kernel_bf16_outputI13__nv_bfloat16Li128ELi8ELi10ELi256ELi7168EEvPS0_PKT_S4_)
        /*0410*/ 	.word	0x00000000


	//----- nvinfo : EIATTR_MIN_STACK_SIZE
	.align		4
.L_201:
        /*0414*/ 	.byte	0x04, 0x12
        /*0416*/ 	.short	(.L_203 - .L_202)
	.align		4
.L_202:
        /*0418*/ 	.word	index@(_Z30router_gemm_kernel_bf16_outputI13__nv_bfloat16Li128ELi8ELi9ELi256ELi7168EEvPS0_PKT_S4_)
        /*041c*/ 	.word	0x00000000


	//----- nvinfo : EIATTR_MIN_STACK_SIZE
	.align		4
.L_203:
        /*0420*/ 	.byte	0x04, 0x12
        /*0422*/ 	.short	(.L_205 - .L_204)
	.align		4
.L_204:
        /*0424*/ 	.word	index@(_Z30router_gemm_kernel_bf16_outputI13__nv_bfloat16Li128ELi8ELi8ELi256ELi7168EEvPS0_PKT_S4_)
        /*0428*/ 	.word	0x00000000


	//----- nvinfo : EIATTR_MIN_STACK_SIZE
	.align		4
.L_205:
        /*042c*/ 	.byte	0x04, 0x12
        /*042e*/ 	.short	(.L_207 - .L_206)
	.align		4
.L_206:
        /*0430*/ 	.word	index@(_Z30router_gemm_kernel_bf16_outputI13__nv_bfloat16Li128ELi8ELi7ELi256ELi7168EEvPS0_PKT_S4_)
        /*0434*/ 	.word	0x00000000


	//----- nvinfo : EIATTR_MIN_STACK_SIZE
	.align		4
.L_207:
        /*0438*/ 	.byte	0x04, 0x12
        /*043a*/ 	.short	(.L_209 - .L_208)
	.align		4
.L_208:
        /*043c*/ 	.word	index@(_Z30router_gemm_kernel_bf16_outputI13__nv_bfloat16Li128ELi8ELi6ELi256ELi7168EEvPS0_PKT_S4_)
        /*0440*/ 	.word	0x00000000


	//----- nvinfo : EIATTR_MIN_STACK_SIZE
	.align		4
.L_209:
        /*0444*/ 	.byte	0x04, 0x12
        /*0446*/ 	.short	(.L_211 - .L_210)
	.align		4
.L_210:
        /*0448*/ 	.word	index@(_Z30router_gemm_kernel_bf16_outputI13__nv_bfloat16Li128ELi8ELi5ELi256ELi7168EEvPS0_PKT_S4_)
        /*044c*/ 	.word	0x00000000


	//----- nvinfo : EIATTR_MIN_STACK_SIZE
	.align		4
.L_211:
        /*0450*/ 	.byte	0x04, 0x12
        /*0452*/ 	.short	(.L_213 - .L_212)
	.align		4
.L_212:
        /*0454*/ 	.word	index@(_Z30router_gemm_kernel_bf16_outputI13__nv_bfloat16Li128ELi8ELi4ELi256ELi7168EEvPS0_PKT_S4_)
        /*0458*/ 	.word	0x00000000


	//----- nvinfo : EIATTR_MIN_STACK_SIZE
	.align		4
.L_213:
        /*045c*/ 	.byte	0x04, 0x12
        /*045e*/ 	.short	(.L_215 - .L_214)
	.align		4
.L_214:
        /*0460*/ 	.word	index@(_Z30router_gemm_kernel_bf16_outputI13__nv_bfloat16Li128ELi8ELi3ELi256ELi7168EEvPS0_PKT_S4_)
        /*0464*/ 	.word	0x00000000


	//----- nvinfo : EIATTR_MIN_STACK_SIZE
	.align		4
.L_215:
        /*0468*/ 	.byte	0x04, 0x12
        /*046a*/ 	.short	(.L_217 - .L_216)
	.align		4
.L_216:
        /*046c*/ 	.word	index@(_Z30router_gemm_kernel_bf16_outputI13__nv_bfloat16Li128ELi8ELi2ELi256ELi7168EEvPS0_PKT_S4_)
        /*0470*/ 	.word	0x00000000


	//----- nvinfo : EIATTR_MIN_STACK_SIZE
	.align		4
.L_217:
        /*0474*/ 	.byte	0x04, 0x12
        /*0476*/ 	.short	(.L_219 - .L_218)
	.align		4
.L_218:
        /*0478*/ 	.word	index@(_Z30router_gemm_kernel_bf16_outputI13__nv_bfloat16Li128ELi8ELi1ELi256ELi7168EEvPS0_PKT_S4_)
        /*047c*/ 	.word	0x00000000
.L_219:


//--------------------- .nv.compat                --------------------------
	.section	.nv.compat,"",@"SHT_CUDA_COMPAT_INFO"
	.align	4
        /*0000*/ 	.byte	0x02, 0x09, 0x01, 0x00, 0x02, 0x02, 0x01, 0x00, 0x02, 0x05, 0x05, 0x00, 0x03, 0x07, 0x01, 0x01
        /*0010*/ 	.byte	0x02, 0x03, 0x00, 0x00, 0x02, 0x06, 0x01, 0x00, 0x04, 0x0b, 0x08, 0x00, 0x00, 0x00, 0x00, 0x00
        /*0020*/ 	.byte	0x00, 0x00, 0x00, 0x00


//--------------------- .nv.info._Z30router_gemm_kernel_bf16_outputI13__nv_bfloat16Li128ELi8ELi16ELi384ELi7168EEvPS0_PKT_S4_ --------------------------
	.section	.nv.info._Z30router_gemm_kernel_bf16_outputI13__nv_bfloat16Li128ELi8ELi16ELi384ELi7168EEvPS0_PKT_S4_,"",@"SHT_CUDA_INFO"
	.sectionflags	@""
	.align	4


	//----- nvinfo : EIATTR_CUDA_API_VERSION
	.align		4
        /*0000*/ 	.byte	0x04, 0x37
        /*0002*/ 	.short	(.L_221 - .L_220)
.L_220:
        /*0004*/ 	.word	0x00000082


	//----- nvinfo : EIATTR_KPARAM_INFO
	.align		4
.L_221:
        /*0008*/ 	.byte	0x04, 0x17
        /*000a*/ 	.short	(.L_223 - .L_222)
.L_222:
        /*000c*/ 	.word	0x00000000
        /*0010*/ 	.short	0x0002
        /*0012*/ 	.short	0x0010
        /*0014*/ 	.byte	0x00, 0xf0, 0x21, 0x00


	//----- nvinfo : EIATTR_KPARAM_INFO
	.align		4
.L_223:
        /*0018*/ 	.byte	0x04, 0x17
        /*001a*/ 	.short	(.L_225 - .L_224)
.L_224:
        /*001c*/ 	.word	0x00000000
        /*0020*/ 	.short	0x0001
        /*0022*/ 	.short	0x0008
        /*0024*/ 	.byte	0x00, 0xf0, 0x21, 0x00


	//----- nvinfo : EIATTR_KPARAM_INFO
	.align		4
.L_225:
        /*0028*/ 	.byte	0x04, 0x17
        /*002a*/ 	.short	(.L_227 - .L_226)
.L_226:
        /*002c*/ 	.word	0x00000000
        /*0030*/ 	.short	0x0000
        /*0032*/ 	.short	0x0000
        /*0034*/ 	.byte	0x00, 0xf0, 0x21, 0x00


	//----- nvinfo : EIATTR_SPARSE_MMA_MASK
	.align		4
.L_227:
        /*0038*/ 	.byte	0x03, 0x50
        /*003a*/ 	.short	0x0000


	//----- nvinfo : EIATTR_MAXREG_COUNT
	.align		4
        /*003c*/ 	.byte	0x03, 0x1b
        /*003e*/ 	.short	0x00ff


	//----- nvinfo : EIATTR_NUM_BARRIERS
	.align		4
        /*0040*/ 	.byte	0x02, 0x4c
        /*0042*/ 	.byte	0x01
	.zero		1


	//----- nvinfo : EIATTR_MERCURY_ISA_VERSION
	.align		4
        /*0044*/ 	.byte	0x03, 0x5f
        /*0046*/ 	.short	0x0101


	//----- nvinfo : EIATTR_COOP_GROUP_MASK_REGIDS
	.align		4
        /*0048*/ 	.byte	0x04, 0x29
        /*004a*/ 	.short	(.L_229 - .L_228)


	//   ....[0]....
.L_228:
        /*004c*/ 	.word	0xffffffff


	//   ....[1]....
        /*0050*/ 	.word	0xffffffff


	//   ....[2]....
        /*0054*/ 	.word	0xffffffff


	//   ....[3]....
        /*0058*/ 	.word	0xffffffff


	//   ....[4]....
        /*005c*/ 	.word	0xffffffff


	//   ....[5]....
        /*0060*/ 	.word	0xffffffff


	//   ....[6]....
        /*0064*/ 	.word	0xffffffff


	//   ....[7]....
        /*0068*/ 	.word	0xffffffff


	//   ....[8]....
        /*006c*/ 	.word	0xffffffff


	//   ....[9]....
        /*0070*/ 	.word	0xffffffff


	//   ....[10]....
        /*0074*/ 	.word	0xffffffff


	//   ....[11]....
        /*0078*/ 	.word	0xffffffff


	//   ....[12]....
        /*007c*/ 	.word	0xffffffff


	//   ....[13]....
        /*0080*/ 	.word	0xffffffff


	//   ....[14]....
        /*0084*/ 	.word	0xffffffff


	//   ....[15]....
        /*0088*/ 	.word	0xffffffff


	//   ....[16]....
        /*008c*/ 	.word	0xffffffff


	//   ....[17]....
        /*0090*/ 	.word	0xffffffff


	//   ....[18]....
        /*0094*/ 	.word	0xffffffff


	//   ....[19]....
        /*0098*/ 	.word	0xffffffff


	//   ....[20]....
        /*009c*/ 	.word	0xffffffff


	//   ....[21]....
        /*00a0*/ 	.word	0xffffffff


	//   ....[22]....
        /*00a4*/ 	.word	0xffffffff


	//   ....[23]....
        /*00a8*/ 	.word	0xffffffff


	//   ....[24]....
        /*00ac*/ 	.word	0xffffffff


	//   ....[25]....
        /*00b0*/ 	.word	0xffffffff


	//   ....[26]....
        /*00b4*/ 	.word	0xffffffff


	//   ....[27]....
        /*00b8*/ 	.word	0xffffffff


	//   ....[28]....
        /*00bc*/ 	.word	0xffffffff


	//   ....[29]....
        /*00c0*/ 	.word	0xffffffff


	//   ....[30]....
        /*00c4*/ 	.word	0xffffffff


	//   ....[31]....
        /*00c8*/ 	.word	0xffffffff


	//   ....[32]....
        /*00cc*/ 	.word	0xffffffff


	//   ....[33]....
        /*00d0*/ 	.word	0xffffffff


	//   ....[34]....
        /*00d4*/ 	.word	0xffffffff


	//   ....[35]....
        /*00d8*/ 	.word	0xffffffff


	//   ....[36]....
        /*00dc*/ 	.word	0xffffffff


	//   ....[37]....
        /*00e0*/ 	.word	0xffffffff


	//   ....[38]....
        /*00e4*/ 	.word	0xffffffff


	//   ....[39]....
        /*00e8*/ 	.word	0xffffffff


	//   ....[40]....
        /*00ec*/ 	.word	0xffffffff


	//   ....[41]....
        /*00f0*/ 	.word	0xffffffff


	//   ....[42]....
        /*00f4*/ 	.word	0xffffffff


	//   ....[43]....
        /*00f8*/ 	.word	0xffffffff


	//   ....[44]....
        /*00fc*/ 	.word	0xffffffff


	//   ....[45]....
        /*0100*/ 	.word	0xffffffff


	//   ....[46]....
        /*0104*/ 	.word	0xffffffff


	//   ....[47]....
        /*0108*/ 	.word	0xffffffff


	//   ....[48]....
        /*010c*/ 	.word	0xffffffff


	//   ....[49]....
        /*0110*/ 	.word	0xffffffff


	//   ....[50]....
        /*0114*/ 	.word	0xffffffff


	//   ....[51]....
        /*0118*/ 	.word	0xffffffff


	//   ....[52]....
        /*011c*/ 	.word	0xffffffff


	//   ....[53]....
        /*0120*/ 	.word	0xffffffff


	//   ....[54]....
        /*0124*/ 	.word	0xffffffff


	//   ....[55]....
        /*0128*/ 	.word	0xffffffff


	//   ....[56]....
        /*012c*/ 	.word	0xffffffff


	//   ....[57]....
        /*0130*/ 	.word	0xffffffff


	//   ....[58]....
        /*0134*/ 	.word	0xffffffff


	//   ....[59]....
        /*0138*/ 	.word	0xffffffff


	//   ....[60]....
        /*013c*/ 	.word	0xffffffff


	//   ....[61]....
        /*0140*/ 	.word	0xffffffff


	//   ....[62]....
        /*0144*/ 	.word	0xffffffff


	//   ....[63]....
        /*0148*/ 	.word	0xffffffff


	//   ....[64]....
        /*014c*/ 	.word	0xffffffff


	//   ....[65]....
        /*0150*/ 	.word	0xffffffff


	//   ....[66]....
        /*0154*/ 	.word	0xffffffff


	//   ....[67]....
        /*0158*/ 	.word	0xffffffff


	//   ....[68]....
        /*015c*/ 	.word	0xffffffff


	//   ....[69]....
        /*0160*/ 	.word	0xffffffff


	//   ....[70]....
        /*0164*/ 	.word	0xffffffff


	//   ....[71]....
        /*0168*/ 	.word	0xffffffff


	//   ....[72]....
        /*016c*/ 	.word	0xffffffff


	//   ....[73]....
        /*0170*/ 	.word	0xffffffff


	//   ....[74]....
        /*0174*/ 	.word	0xffffffff


	//   ....[75]....
        /*0178*/ 	.word	0xffffffff


	//   ....[76]....
        /*017c*/ 	.word	0xffffffff


	//   ....[77]....
        /*0180*/ 	.word	0xffffffff


	//   ....[78]....
        /*0184*/ 	.word	0xffffffff


	//   ....[79]....
        /*0188*/ 	.word	0xffffffff


	//----- nvinfo : EIATTR_COOP_GROUP_INSTR_OFFSETS
	.align		4
.L_229:
        /*018c*/ 	.byte	0x04, 0x28
        /*018e*/ 	.short	(.L_231 - .L_230)


	//   ....[0]....
.L_230:
        /*0190*/ 	.word	0x00007fb0


	//   ....[1]....
        /*0194*/ 	.word	0x000080f0


	//   ....[2]....
        /*0198*/ 	.word	0x00008380


	//   ....[3]....
        /*019c*/ 	.word	0x000085b0


	//   ....[4]....
        /*01a0*/ 	.word	0x00008670


	//   ....[5]....
        /*01a4*/ 	.word	0x00008770


	//   ....[6]....
        /*01a8*/ 	.word	0x00008890


	//   ....[7]....
        /*01ac*/ 	.word	0x00009ab0


	//   ....[8]....
        /*01b0*/ 	.word	0x00009ac0


	//   ....[9]....
        /*01b4*/ 	.word	0x00009ad0


	//   ....[10]....
        /*01b8*/ 	.word	0x00009ae0


	//   ....[11]....
        /*01bc*/ 	.word	0x00009af0


	//   ....[12]....
        /*01c0*/ 	.word	0x00009b00


	//   ....[13]....
        /*01c4*/ 	.word	0x00009b10


	//   ....[14]....
        /*01c8*/ 	.word	0x00009b20


	//   ....[15]....
        /*01cc*/ 	.word	0x00009b30


	//   ....[16]....
        /*01d0*/ 	.word	0x00009b40


	//   ....[17]....
        /*01d4*/ 	.word	0x00009b50


	//   ....[18]....
        /*01d8*/ 	.word	0x00009b60


	//   ....[19]....
        /*01dc*/ 	.word	0x00009b70


	//   ....[20]....
        /*01e0*/ 	.word	0x00009b80


	//   ....[21]....
        /*01e4*/ 	.word	0x00009c70


	//   ....[22]....
        /*01e8*/ 	.word	0x00009c80


	//   ....[23]....
        /*01ec*/ 	.word	0x00009c90


	//   ....[24]....
        /*01f0*/ 	.word	0x00009ca0


	//   ....[25]....
        /*01f4*/ 	.word	0x00009cb0


	//   ....[26]....
        /*01f8*/ 	.word	0x00009cc0


	//   ....[27]....
        /*01fc*/ 	.word	0x00009cd0


	//   ....[28]....
        /*0200*/ 	.word	0x00009ce0


	//   ....[29]....
        /*0204*/ 	.word	0x00009cf0


	//   ....[30]....
        /*0208*/ 	.word	0x00009d00


	//   ....[31]....
        /*020c*/ 	.word	0x00009d10


	//   ....[32]....
        /*0210*/ 	.word	0x00009d20


	//   ....[33]....
        /*0214*/ 	.word	0x00009d30


	//   ....[34]....
        /*0218*/ 	.word	0x00009d40


	//   ....[35]....
        /*021c*/ 	.word	0x00009d50


	//   ....[36]....
        /*0220*/ 	.word	0x00009e40


	//   ....[37]....
        /*0224*/ 	.word	0x00009e60


	//   ....[38]....
        /*0228*/ 	.word	0x00009e70


	//   ....[39]....
        /*022c*/ 	.word	0x00009e80


	//   ....[40]....
        /*0230*/ 	.word	0x00009e90


	//   ....[41]....
        /*0234*/ 	.word	0x00009ea0


	//   ....[42]....
        /*0238*/ 	.word	0x00009eb0


	//   ....[43]....
        /*023c*/ 	.word	0x00009ec0


	//   ....[44]....
        /*0240*/ 	.word	0x00009ed0


	//   ....[45]....
        /*0244*/ 	.word	0x00009ee0


	//   ....[46]....
        /*0248*/ 	.word	0x00009ef0


	//   ....[47]....
        /*024c*/ 	.word	0x00009f00


	//   ....[48]....
        /*0250*/ 	.word	0x00009f10


	//   ....[49]....
        /*0254*/ 	.word	0x00009f20


	//   ....[50]....
        /*0258*/ 	.word	0x00009f30


	//   ....[51]....
        /*025c*/ 	.word	0x0000a020


	//   ....[52]....
        /*0260*/ 	.word	0x0000a040


	//   ....[53]....
        /*0264*/ 	.word	0x0000a050


	//   ....[54]....
        /*0268*/ 	.word	0x0000a060


	//   ....[55]....
        /*026c*/ 	.word	0x0000a070


	//   ....[56]....
        /*0270*/ 	.word	0x0000a080


	//   ....[57]....
        /*0274*/ 	.word	0x0000a090


	//   ....[58]....
        /*0278*/ 	.word	0x0000a0a0


	//   ....[59]....
        /*027c*/ 	.word	0x0000a0b0


	//   ....[60]....
        /*0280*/ 	.word	0x0000a0c0


	//   ....[61]....
        /*0284*/ 	.word	0x0000a0d0


	//   ....[62]....
        /*0288*/ 	.word	0x0000a0e0


	//   ....[63]....
        /*028c*/ 	.word	0x0000a0f0


	//   ....[64]....
        /*0290*/ 	.word	0x0000a100


	//   ....[65]....
        /*0294*/ 	.word	0x0000a110


	//   ....[66]....
        /*0298*/ 	.word	0x0000a210


	//   ....[67]....
        /*029c*/ 	.word	0x0000a230


	//   ....[68]....
        /*02a0*/ 	.word	0x0000a240


	//   ....[69]....
        /*02a4*/ 	.word	0x0000a250


	//   ....[70]....
        /*02a8*/ 	.word	0x0000a260


	//   ....[71]....
        /*02ac*/ 	.word	0x0000a270


	//   ....[72]....
        /*02b0*/ 	.word	0x0000a280


	//   ....[73]....
        /*02b4*/ 	.word	0x0000a290


	//   ....[74]....
        /*02b8*/ 	.word	0x0000a2a0


	//   ....[75]....
        /*02bc*/ 	.word	0x0000a2b0


	//   ....[76]....
        /*02c0*/ 	.word	0x0000a2c0


	//   ....[77]....
        /*02c4*/ 	.word	0x0000a2d0


	//   ....[78]....
        /*02c8*/ 	.word	0x0000a2e0


	//   ....[79]....
        /*02cc*/ 	.word	0x0000a2f0


	//----- nvinfo : EIATTR_EXIT_INSTR_OFFSETS
	.align		4
.L_231:
        /*02d0*/ 	.byte	0x04, 0x1c
        /*02d2*/ 	.short	(.L_233 - .L_232)


	//   ....[0]....
.L_232:
        /*02d4*/ 	.word	0x0000acf0


	//----- nvinfo : EIATTR_MAX_THREADS
	.align		4
.L_233:
        /*02d8*/ 	.byte	0x04, 0x05
        /*02da*/ 	.short	(.L_235 - .L_234)
.L_234:
        /*02dc*/ 	.word	0x00000080
        /*02e0*/ 	.word	0x00000001
        /*02e4*/ 	.word	0x00000001


	//----- nvinfo : EIATTR_CRS_STACK_SIZE
	.align		4
.L_235:
        /*02e8*/ 	.byte	0x04, 0x1e
        /*02ea*/ 	.short	(.L_237 - .L_236)
.L_236:
        /*02ec*/ 	.word	0x00000000


	//----- nvinfo : EIATTR_CBANK_PARAM_SIZE
	.align		4
.L_237:
        /*02f0*/ 	.byte	0x03, 0x19
        /*02f2*/ 	.short	0x0018


	//----- nvinfo : EIATTR_PARAM_CBANK
	.align		4
        /*02f4*/ 	.byte	0x04, 0x0a
        /*02f6*/ 	.short	(.L_239 - .L_238)
	.align		4
.L_238:
        /*02f8*/ 	.word	index@(.nv.constant0._Z30router_gemm_kernel_bf16_outputI13__nv_bfloat16Li128ELi8ELi16ELi384ELi7168EEvPS0_PKT_S4_)
        /*02fc*/ 	.short	0x0210
        /*02fe*/ 	.short	0x0018


	//----- nvinfo : EIATTR_SW_WAR
	.align		4
.L_239:
        /*0300*/ 	.byte	0x04, 0x36
        /*0302*/ 	.short	(.L_241 - .L_240)
.L_240:
        /*0304*/ 	.word	0x00000008
.L_241:


//--------------------- .nv.info._Z30router_gemm_kernel_bf16_outputI13__nv_bfloat16Li128ELi8ELi15ELi384ELi7168EEvPS0_PKT_S4_ --------------------------
	.section	.nv.info._Z30router_gemm_kernel_bf16_outputI13__nv_bfloat16Li128ELi8ELi15ELi384ELi7168EEvPS0_PKT_S4_,"",@"SHT_CUDA_INFO"
	.sectionflags	@""
	.align	4


	//----- nvinfo : EIATTR_CUDA_API_VERSION
	.align		4
        /*0000*/ 	.byte	0x04, 0x37
        /*0002*/ 	.short	(.L_243 - .L_242)
.L_242:
        /*0004*/ 	.word	0x00000082


	//----- nvinfo : EIATTR_KPARAM_INFO
	.align		4
.L_243:
        /*0008*/ 	.byte	0x04, 0x17
        /*000a*/ 	.short	(.L_245 - .L_244)
.L_244:
        /*000c*/ 	.word	0x00000000
        /*0010*/ 	.short	0x0002
        /*0012*/ 	.short	0x0010
        /*0014*/ 	.byte	0x00, 0xf0, 0x21, 0x00


	//----- nvinfo : EIATTR_KPARAM_INFO
	.align		4
.L_245:
        /*0018*/ 	.byte	0x04, 0x17
        /*001a*/ 	.short	(.L_247 - .L_246)
.L_246:
        /*001c*/ 	.word	0x00000000
        /*0020*/ 	.short	0x0001
        /*0022*/ 	.short	0x0008
        /*0024*/ 	.byte	0x00, 0xf0, 0x21, 0x00


	//----- nvinfo : EIATTR_KPARAM_INFO
	.align		4
.L_247:
        /*0028*/ 	.byte	0x04, 0x17
        /*002a*/ 	.short	(.L_249 - .L_248)
.L_248:
        /*002c*/ 	.word	0x00000000
        /*0030*/ 	.short	0x0000
        /*0032*/ 	.short	0x0000
        /*0034*/ 	.byte	0x00, 0xf0, 0x21, 0x00


	//----- nvinfo : EIATTR_SPARSE_MMA_MASK
	.align		4
.L_249:
        /*0038*/ 	.byte	0x03, 0x50
        /*003a*/ 	.short	0x0000


	//----- nvinfo : EIATTR_MAXREG_COUNT
	.align		4
        /*003c*/ 	.byte	0x03, 0x1b
        /*003e*/ 	.short	0x00ff


	//----- nvinfo : EIATTR_NUM_BARRIERS
	.align		4
        /*0040*/ 	.byte	0x02, 0x4c
        /*0042*/ 	.byte	0x01
	.zero		1


	//----- nvinfo : EIATTR_MERCURY_ISA_VERSION
	.align		4
        /*0044*/ 	.byte	0x03, 0x5f
        /*0046*/ 	.short	0x0101


	//----- nvinfo : EIATTR_COOP_GROUP_MASK_REGIDS
	.align		4
        /*0048*/ 	.byte	0x04, 0x29
        /*004a*/ 	.short	(.L_251 - .L_250)


	//   ....[0]....
.L_250:
        /*004c*/ 	.word	0xffffffff


	//   ....[1]....
        /*0050*/ 	.word	0xffffffff


	//   ....[2]....
        /*0054*/ 	.word	0xffffffff


	//   ....[3]....
        /*0058*/ 	.word	0xffffffff


	//   ....[4]....
        /*005c*/ 	.word	0xffffffff


	//   ....[5]....
        /*0060*/ 	.word	0xffffffff


	//   ....[6]....
        /*0064*/ 	.word	0xffffffff


	//   ....[7]....
        /*0068*/ 	.word	0xffffffff


	//   ....[8]....
        /*006c*/ 	.word	0xffffffff


	//   ....[9]....
        /*0070*/ 	.word	0xffffffff


	//   ....[10]....
        /*0074*/ 	.word	0xffffffff


	//   ....[11]....
        /*0078*/ 	.word	0xffffffff


	//   ....[12]....
        /*007c*/ 	.word	0xffffffff


	//   ....[13]....
        /*0080*/ 	.word	0xffffffff


	//   ....[14]....
        /*0084*/ 	.word	0xffffffff


	//   ....[15]....
        /*0088*/ 	.word	0xffffffff


	//   ....[16]....
        /*008c*/ 	.word	0xffffffff


	//   ....[17]....
        /*0090*/ 	.word	0xffffffff


	//   ....[18]....
        /*0094*/ 	.word	0xffffffff


	//   ....[19]....
        /*0098*/ 	.word	0xffffffff


	//   ....[20]....
        /*009c*/ 	.word	0xffffffff


	//   ....[21]....
        /*00a0*/ 	.word	0xffffffff


	//   ....[22]....
        /*00a4*/ 	.word	0xffffffff


	//   ....[23]....
        /*00a8*/ 	.word	0xffffffff


	//   ....[24]....
        /*00ac*/ 	.word	0xffffffff


	//   ....[25]....
        /*00b0*/ 	.word	0xffffffff


	//   ....[26]....
        /*00b4*/ 	.word	0xffffffff


	//   ....[27]....
        /*00b8*/ 	.word	0xffffffff


	//   ....[28]....
        /*00bc*/ 	.word	0xffffffff


	//   ....[29]....
        /*00c0*/ 	.word	0xffffffff


	//   ....[30]....
        /*00c4*/ 	.word	0xffffffff


	//   ....[31]....
        /*00c8*/ 	.word	0xffffffff


	//   ....[32]....
        /*00cc*/ 	.word	0xffffffff


	//   ....[33]....
        /*00d0*/ 	.word	0xffffffff


	//   ....[34]....
        /*00d4*/ 	.word	0xffffffff


	//   ....[35]....
        /*00d8*/ 	.word	0xffffffff


	//   ....[36]....
        /*00dc*/ 	.word	0xffffffff


	//   ....[37]....
        /*00e0*/ 	.word	0xffffffff


	//   ....[38]....
        /*00e4*/ 	.word	0xffffffff


	//   ....[39]....
        /*00e8*/ 	.word	0xffffffff


	//   ....[40]....
        /*00ec*/ 	.word	0xffffffff


	//   ....[41]....
        /*00f0*/ 	.word	0xffffffff


	//   ....[42]....
        /*00f4*/ 	.word	0xffffffff


	//   ....[43]....
        /*00f8*/ 	.word	0xffffffff


	//   ....[44]....
        /*00fc*/ 	.word	0xffffffff


	//   ....[45]....
        /*0100*/ 	.word	0xffffffff


	//   ....[46]....
        /*0104*/ 	.word	0xffffffff


	//   ....[47]....
        /*0108*/ 	.word	0xffffffff


	//   ....[48]....
        /*010c*/ 	.word	0xffffffff


	//   ....[49]....
        /*0110*/ 	.word	0xffffffff


	//   ....[50]....
        /*0114*/ 	.word	0xffffffff


	//   ....[51]....
        /*0118*/ 	.word	0xffffffff


	//   ....[52]....
        /*011c*/ 	.word	0xffffffff


	//   ....[53]....
        /*0120*/ 	.word	0xffffffff


	//   ....[54]....
        /*0124*/ 	.word	0xffffffff


	//   ....[55]....
        /*0128*/ 	.word	0xffffffff


	//   ....[56]....
        /*012c*/ 	.word	0xffffffff


	//   ....[57]....
        /*0130*/ 	.word	0xffffffff


	//   ....[58]....
        /*0134*/ 	.word	0xffffffff


	//   ....[59]....
        /*0138*/ 	.word	0xffffffff


	//   ....[60]....
        /*013c*/ 	.word	0xffffffff


	//   ....[61]....
        /*0140*/ 	.word	0xffffffff


	//   ....[62]....
        /*0144*/ 	.word	0xffffffff


	//   ....[63]....
        /*0148*/ 	.word	0xffffffff


	//   ....[64]....
        /*014c*/ 	.word	0xffffffff


	//   ....[65]....
        /*0150*/ 	.word	0xffffffff


	//   ....[66]....
        /*0154*/ 	.word	0xffffffff


	//   ....[67]....
        /*0158*/ 	.word	0xffffffff


	//   ....[68]....
        /*015c*/ 	.word	0xffffffff


	//   ....[69]....
        /*0160*/ 	.word	0xffffffff


	//   ....[70]....
        /*0164*/ 	.word	0xffffffff


	//   ....[71]....
        /*0168*/ 	.word	0xffffffff


	//   ....[72]....
        /*016c*/ 	.word	0xffffffff


	//   ....[73]....
        /*0170*/ 	.word	0xffffffff


	//   ....[74]....
        /*0174*/ 	.word	0xffffffff


	//----- nvinfo : EIATTR_COOP_GROUP_INSTR_OFFSETS
	.align		4
.L_251:
        /*0178*/ 	.byte	0x04, 0x28
        /*017a*/ 	.short	(.L_253 - .L_252)


	//   ....[0]....
.L_252:
        /*017c*/ 	.word	0x000080e0


	//   ....[1]....
        /*0180*/ 	.word	0x00008600


	//   ....[2]....
        /*0184*/ 	.word	0x00008840


	//   ....[3]....
        /*0188*/ 	.word	0x000088a0


	//   ....[4]....
        /*018c*/ 	.word	0x000088d0


	//   ....[5]....
        /*0190*/ 	.word	0x00008910


	//   ....[6]....
        /*0194*/ 	.word	0x00008a30


	//   ....[7]....
        /*0198*/ 	.word	0x00008d50


	//   ....[8]....
        /*019c*/ 	.word	0x00009000


	//   ....[9]....
        /*01a0*/ 	.word	0x00009040


	//   ....[10]....
        /*01a4*/ 	.word	0x000091b0


	//   ....[11]....
        /*01a8*/ 	.word	0x000091c0


	//   ....[12]....
        /*01ac*/ 	.word	0x000091d0


	//   ....[13]....
        /*01b0*/ 	.word	0x000091e0


	//   ....[14]....
        /*01b4*/ 	.word	0x000091f0


	//   ....[15]....
        /*01b8*/ 	.word	0x00009200


	//   ....[16]....
        /*01bc*/ 	.word	0x00009210


	//   ....[17]....
        /*01c0*/ 	.word	0x00009220


	//   ....[18]....
        /*01c4*/ 	.word	0x00009230


	//   ....[19]....
        /*01c8*/ 	.word	0x000092a0


	//   ....[20]....
        /*01cc*/ 	.word	0x000092c0


	//   ....[21]....
        /*01d0*/ 	.word	0x000092e0


	//   ....[22]....
        /*01d4*/ 	.word	0x00009300


	//   ....[23]....
        /*01d8*/ 	.word	0x00009310


	//   ....[24]....
        /*01dc*/ 	.word	0x00009320


	//   ....[25]....
        /*01e0*/ 	.word	0x00009330


	//   ....[26]....
        /*01e4*/ 	.word	0x00009340


	//   ....[27]....
        /*01e8*/ 	.word	0x00009350


	//   ....[28]....
        /*01ec*/ 	.word	0x00009360


	//   ....[29]....
        /*01f0*/ 	.word	0x00009370


	//   ....[30]....
        /*01f4*/ 	.word	0x00009380


	//   ....[31]....
        /*01f8*/ 	.word	0x00009390


	//   ....[32]....
        /*01fc*/ 	.word	0x000093a0


	//   ....[33]....
        /*0200*/ 	.word	0x00009460


	//   ....[34]....
        /*0204*/ 	.word	0x00009480


	//   ....[35]....
        /*0208*/ 	.word	0x000094a0


	//   ....[36]....
        /*020c*/ 	.word	0x000094b0


	//   ....[37]....
        /*0210*/ 	.word	0x000094c0


	//   ....[38]....
        /*0214*/ 	.word	0x000094d0


	//   ....[39]....
        /*0218*/ 	.word	0x000094e0


	//   ....[40]....
        /*021c*/ 	.word	0x000094f0


	//   ....[41]....
        /*0220*/ 	.word	0x00009500


	//   ....[42]....
        /*0224*/ 	.word	0x00009510


	//   ....[43]....
        /*0228*/ 	.word	0x00009520


	//   ....[44]....
        /*022c*/ 	.word	0x00009530


	//   ....[45]....
        /*0230*/ 	.word	0x00009550


	//   ....[46]....
        /*0234*/ 	.word	0x00009620


	//   ....[47]....
        /*0238*/ 	.word	0x00009630


	//   ....[48]....
        /*023c*/ 	.word	0x00009640


	//   ....[49]....
        /*0240*/ 	.word	0x00009650


	//   ....[50]....
        /*0244*/ 	.word	0x00009660


	//   ....[51]....
        /*0248*/ 	.word	0x00009670


	//   ....[52]....
        /*024c*/ 	.word	0x00009680


	//   ....[53]....
        /*0250*/ 	.word	0x00009690


	//   ....[54]....
        /*0254*/ 	.word	0x000096a0


	//   ....[55]....
        /*0258*/ 	.word	0x000096b0


	//   ....[56]....
        /*025c*/ 	.word	0x000096c0


	//   ....[57]....
        /*0260*/ 	.word	0x000096d0


	//   ....[58]....
        /*0264*/ 	.word	0x000096e0


	//   ....[59]....
        /*0268*/ 	.word	0x000096f0


	//   ....[60]....
        /*026c*/ 	.word	0x00009710


	//   ....[61]....
        /*0270*/ 	.word	0x00009820


	//   ....[62]....
        /*0274*/ 	.word	0x00009830


	//   ....[63]....
        /*0278*/ 	.word	0x00009840


	//   ....[64]....
        /*027c*/ 	.word	0x00009850


	//   ....[65]....
        /*0280*/ 	.word	0x00009860


	//   ....[66]....
        /*0284*/ 	.word	0x00009870


	//   ....[67]....
        /*0288*/ 	.word	0x00009880


	//   ....[68]....
        /*028c*/ 	.word	0x00009890


	//   ....[69]....
        /*0290*/ 	.word	0x000098a0


	//   ....[70]....
        /*0294*/ 	.word	0x000098b0


	//   ....[71]....
        /*0298*/ 	.word	0x000098c0


	//   ....[72]....
        /*029c*/ 	.word	0x000098d0


	//   ....[73]....
        /*02a0*/ 	.word	0x000098e0


	//   ....[74]....
        /*02a4*/ 	.word	0x000098f0


	//----- nvinfo : EIATTR_EXIT_INSTR_OFFSETS
	.align		4
.L_253:
        /*02a8*/ 	.byte	0x04, 0x1c
        /*02aa*/ 	.short	(.L_255 - .L_254)


	//   ....[0]....
.L_254:
        /*02ac*/ 	.word	0x0000a280


	//----- nvinfo : EIATTR_MAX_THREADS
	.align		4
.L_255:
        /*02b0*/ 	.byte	0x04, 0x05
        /*02b2*/ 	.short	(.L_257 - .L_256)
.L_256:
        /*02b4*/ 	.word	0x00000080
        /*02b8*/ 	.word	0x00000001
        /*02bc*/ 	.word	0x00000001


	//----- nvinfo : EIATTR_CRS_STACK_SIZE
	.align		4
.L_257:
        /*02c0*/ 	.byte	0x04, 0x1e
        /*02c2*/ 	.short	(.L_259 - .L_258)
.L_258:
        /*02c4*/ 	.word	0x00000000


	//----- nvinfo : EIATTR_CBANK_PARAM_SIZE
	.align		4
.L_259:
        /*02c8*/ 	.byte	0x03, 0x19
        /*02ca*/ 	.short	0x0018


	//----- nvinfo : EIATTR_PARAM_CBANK
	.align		4
        /*02cc*/ 	.byte	0x04, 0x0a
        /*02ce*/ 	.short	(.L_261 - .L_260)
	.align		4
.L_260:
        /*02d0*/ 	.word	index@(.nv.constant0._Z30router_gemm_kernel_bf16_outputI13__nv_bfloat16Li128ELi8ELi15ELi384ELi7168EEvPS0_PKT_S4_)
        /*02d4*/ 	.short	0x0210
        /*02d6*/ 	.short	0x0018


	//----- nvinfo : EIATTR_SW_WAR
	.align		4
.L_261:
        /*02d8*/ 	.byte	0x04, 0x36
        /*02da*/ 	.short	(.L_263 - .L_262)
.L_262:
        /*02dc*/ 	.word	0x00000008
.L_263:


//--------------------- .nv.info._Z30router_gemm_kernel_bf16_outputI13__nv_bfloat16Li128ELi8ELi14ELi384ELi7168EEvPS0_PKT_S4_ --------------------------
	.section	.nv.info._Z30router_gemm_kernel_bf16_outputI13__nv_bfloat16Li128ELi8ELi14ELi384ELi7168EEvPS0_PKT_S4_,"",@"SHT_CUDA_INFO"
	.sectionflags	@""
	.align	4


	//----- nvinfo : EIATTR_CUDA_API_VERSION
	.align		4
        /*0000*/ 	.byte	0x04, 0x37
        /*0002*/ 	.short	(.L_265 - .L_264)
.L_264:
        /*0004*/ 	.word	0x00000082


	//----- nvinfo : EIATTR_KPARAM_INFO
	.align		4
.L_265:
        /*0008*/ 	.byte	0x04, 0x17
        /*000a*/ 	.short	(.L_267 - .L_266)
.L_266:
        /*000c*/ 	.word	0x00000000
        /*0010*/ 	.short	0x0002
        /*0012*/ 	.short	0x0010
        /*0014*/ 	.byte	0x00, 0xf0, 0x21, 0x00


	//----- nvinfo : EIATTR_KPARAM_INFO
	.align		4
.L_267:
        /*0018*/ 	.byte	0x04, 0x17
        /*001a*/ 	.short	(.L_269 - .L_268)
.L_268:
        /*001c*/ 	.word	0x00000000
        /*0020*/ 	.short	0x0001
        /*0022*/ 	.short	0x0008
        /*0024*/ 	.byte	0x00, 0xf0, 0x21, 0x00


	//----- nvinfo : EIATTR_KPARAM_INFO
	.align		4
.L_269:
        /*0028*/ 	.byte	0x04, 0x17
        /*002a*/ 	.short	(.L_271 - .L_270)
.L_270:
        /*002c*/ 	.word	0x00000000
        /*0030*/ 	.short	0x0000
        /*0032*/ 	.short	0x0000
        /*0034*/ 	.byte	0x00, 0xf0, 0x21, 0x00


	//----- nvinfo : EIATTR_SPARSE_MMA_MASK
	.align		4
.L_271:
        /*0038*/ 	.byte	0x03, 0x50
        /*003a*/ 	.short	0x0000


	//----- nvinfo : EIATTR_MAXREG_COUNT
	.align		4
        /*003c*/ 	.byte	0x03, 0x1b
        /*003e*/ 	.short	0x00ff


	//----- nvinfo : EIATTR_NUM_BARRIERS
	.align		4
        /*0040*/ 	.byte	0x02, 0x4c
        /*0042*/ 	.byte	0x01
	.zero		1


	//----- nvinfo : EIATTR_MERCURY_ISA_VERSION
	.align		4
        /*0044*/ 	.byte	0x03, 0x5f
        /*0046*/ 	.short	0x0101


	//----- nvinfo : EIATTR_COOP_GROUP_MASK_REGIDS
	.align		4
        /*0048*/ 	.byte	0x04, 0x29
        /*004a*/ 	.short	(.L_273 - .L_272)


	//   ....[0]....
.L_272:
        /*004c*/ 	.word	0xffffffff


	//   ....[1]....
        /*0050*/ 	.word	0xffffffff


	//   ....[2]....
        /*0054*/ 	.word	0xffffffff


	//   ....[3]....
        /*0058*/ 	.word	0xffffffff


	//   ....[4]....
        /*005c*/ 	.word	0xffffffff


	//   ....[5]....
        /*0060*/ 	.word	0xffffffff


	//   ....[6]....
        /*0064*/ 	.word	0xffffffff


	//   ....[7]....
        /*0068*/ 	.word	0xffffffff


	//   ....[8]....
        /*006c*/ 	.word	0xffffffff


	//   ....[9]....
        /*0070*/ 	.word	0xffffffff


	//   ....[10]....
        /*0074*/ 	.word	0xffffffff


	//   ....[11]....
        /*0078*/ 	.word	0xffffffff


	//   ....[12]....
        /*007c*/ 	.word	0xffffffff


	//   ....[13]....
        /*0080*/ 	.word	0xffffffff


	//   ....[14]....
        /*0084*/ 	.word	0xffffffff


	//   ....[15]....
        /*0088*/ 	.word	0xffffffff


	//   ....[16]....
        /*008c*/ 	.word	0xffffffff


	//   ....[17]....
        /*0090*/ 	.word	0xffffffff


	//   ....[18]....
        /*0094*/ 	.word	0xffffffff


	//   ....[19]....
        /*0098*/ 	.word	0xffffffff


	//   ....[20]....
        /*009c*/ 	.word	0xffffffff


	//   ....[21]....
        /*00a0*/ 	.word	0xffffffff


	//   ....[22]....
        /*00a4*/ 	.word	0xffffffff


	//   ....[23]....
        /*00a8*/ 	.word	0xffffffff


	//   ....[24]....
        /*00ac*/ 	.word	0xffffffff


	//   ....[25]....
        /*00b0*/ 	.word	0xffffffff


	//   ....[26]....
        /*00b4*/ 	.word	0xffffffff


	//   ....[27]....
        /*00b8*/ 	.word	0xffffffff


	//   ....[28]....
        /*00bc*/ 	.word	0xffffffff


	//   ....[29]....
        /*00c0*/ 	.word	0xffffffff


	//   ....[30]....
        /*00c4*/ 	.word	0xffffffff


	//   ....[31]....
        /*00c8*/ 	.word	0xffffffff


	//   ....[32]....
        /*00cc*/ 	.word	0xffffffff


	//   ....[33]....
        /*00d0*/ 	.word	0xffffffff


	//   ....[34]....
        /*00d4*/ 	.word	0xffffffff


	//   ....[35]....
        /*00d8*/ 	.word	0xffffffff


	//   ....[36]....
        /*00dc*/ 	.word	0xffffffff


	//   ....[37]....
        /*00e0*/ 	.word	0xffffffff


	//   ....[38]....
        /*00e4*/ 	.word	0xffffffff


	//   ....[39]....
        /*00e8*/ 	.word	0xffffffff


	//   ....[40]....
        /*00ec*/ 	.word	0xffffffff


	//   ....[41]....
        /*00f0*/ 	.word	0xffffffff


	//   ....[42]....
        /*00f4*/ 	.word	0xffffffff


	//   ....[43]....
        /*00f8*/ 	.word	0xffffffff


	//   ....[44]....
        /*00fc*/ 	.word	0xffffffff


	//   ....[45]....
        /*0100*/ 	.word	0xffffffff


	//   ....[46]....
        /*0104*/ 	.word	0xffffffff


	//   ....[47]....
        /*0108*/ 	.word	0xffffffff


	//   ....[48]....
        /*010c*/ 	.word	0xffffffff


	//   ....[49]....
        /*0110*/ 	.word	0xffffffff


	//   ....[50]....
        /*0114*/ 	.word	0xffffffff


	//   ....[51]....
        /*0118*/ 	.word	0xffffffff


	//   ....[52]....
        /*011c*/ 	.word	0xffffffff


	//   ....[53]....
        /*0120*/ 	.word	0xffffffff


	//   ....[54]....
        /*0124*/ 	.word	0xffffffff


	//   ....[55]....
        /*0128*/ 	.word	0xffffffff


	//   ....[56]....
        /*012c*/ 	.word	0xffffffff


	//   ....[57]....
        /*0130*/ 	.word	0xffffffff


	//   ....[58]....
        /*0134*/ 	.word	0xffffffff


	//   ....[59]....
        /*0138*/ 	.word	0xffffffff


	//   ....[60]....
        /*013c*/ 	.word	0xffffffff


	//   ....[61]....
        /*0140*/ 	.word	0xffffffff


	//   ....[62]....
        /*0144*/ 	.word	0xffffffff


	//   ....[63]....
        /*0148*/ 	.word	0xffffffff


	//   ....[64]....
        /*014c*/ 	.word	0xffffffff


	//   ....[65]....
        /*0150*/ 	.word	0xffffffff


	//   ....[66]....
        /*0154*/ 	.word	0xffffffff


	//   ....[67]....
        /*0158*/ 	.word	0xffffffff


	//   ....[68]....
        /*015c*/ 	.word	0xffffffff


	//   ....[69]....
        /*0160*/ 	.word	0xffffffff


	//----- nvinfo : EIATTR_COOP_GROUP_INSTR_OFFSETS
	.align		4
.L_273:
        /*0164*/ 	.byte	0x04, 0x28
        /*0166*/ 	.short	(.L_275 - .L_274)


	//   ....[0]....
.L_274:
        /*0168*/ 	.word	0x00007620


	//   ....[1]....
        /*016c*/ 	.word	0x00007ee0


	//   ....[2]....
        /*0170*/ 	.word	0x00007f30


	//   ....[3]....
        /*0174*/ 	.word	0x00007f40


	//   ....[4]....
        /*0178*/ 	.word	0x00007f70


	//   ....[5]....
        /*017c*/ 	.word	0x00007f80


	//   ....[6]....
        /*0180*/ 	.word	0x00007fb0


	//   ....[7]....
        /*0184*/ 	.word	0x00008820


	//   ....[8]....
        /*0188*/ 	.word	0x00008830


	//   ....[9]....
        /*018c*/ 	.word	0x00008840


	//   ....[10]....
        /*0190*/ 	.word	0x00008850


	//   ....[11]....
        /*0194*/ 	.word	0x00008860


	//   ....[12]....
        /*0198*/ 	.word	0x00008870


	//   ....[13]....
        /*019c*/ 	.word	0x00008880


	//   ....[14]....
        /*01a0*/ 	.word	0x00008890


	//   ....[15]....
        /*01a4*/ 	.word	0x000088a0


	//   ....[16]....
        /*01a8*/ 	.word	0x00008930


	//   ....[17]....
        /*01ac*/ 	.word	0x00008950


	//   ....[18]....
        /*01b0*/ 	.word	0x00008960


	//   ....[19]....
        /*01b4*/ 	.word	0x00008970


	//   ....[20]....
        /*01b8*/ 	.word	0x00008980


	//   ....[21]....
        /*01bc*/ 	.word	0x00008990


	//   ....[22]....
        /*01c0*/ 	.word	0x000089a0


	//   ....[23]....
        /*01c4*/ 	.word	0x000089b0


	//   ....[24]....
        /*01c8*/ 	.word	0x000089c0


	//   ....[25]....
        /*01cc*/ 	.word	0x000089d0


	//   ....[26]....
        /*01d0*/ 	.word	0x000089e0


	//   ....[27]....
        /*01d4*/ 	.word	0x000089f0


	//   ....[28]....
        /*01d8*/ 	.word	0x00008a00


	//   ....[29]....
        /*01dc*/ 	.word	0x00008ad0


	//   ....[30]....
        /*01e0*/ 	.word	0x00008af0


	//   ....[31]....
        /*01e4*/ 	.word	0x00008b00


	//   ....[32]....
        /*01e8*/ 	.word	0x00008b10


	//   ....[33]....
        /*01ec*/ 	.word	0x00008b20


	//   ....[34]....
        /*01f0*/ 	.word	0x00008b30


	//   ....[35]....
        /*01f4*/ 	.word	0x00008b40


	//   ....[36]....
        /*01f8*/ 	.word	0x00008b50


	//   ....[37]....
        /*01fc*/ 	.word	0x00008b60


	//   ....[38]....
        /*0200*/ 	.word	0x00008b70


	//   ....[39]....
        /*0204*/ 	.word	0x00008b80


	//   ....[40]....
        /*0208*/ 	.word	0x00008b90


	//   ....[41]....
        /*020c*/ 	.word	0x00008ba0


	//   ....[42]....
        /*0210*/ 	.word	0x00008bb0


	//   ....[43]....
        /*0214*/ 	.word	0x00008c90


	//   ....[44]....
        /*0218*/ 	.word	0x00008cb0


	//   ....[45]....
        /*021c*/ 	.word	0x00008cc0


	//   ....[46]....
        /*0220*/ 	.word	0x00008cd0


	//   ....[47]....
        /*0224*/ 	.word	0x00008ce0


	//   ....[48]....
        /*0228*/ 	.word	0x00008cf0


	//   ....[49]....
        /*022c*/ 	.word	0x00008d00


	//   ....[50]....
        /*0230*/ 	.word	0x00008d10


	//   ....[51]....
        /*0234*/ 	.word	0x00008d20


	//   ....[52]....
        /*0238*/ 	.word	0x00008d30


	//   ....[53]....
        /*023c*/ 	.word	0x00008d40


	//   ....[54]....
        /*0240*/ 	.word	0x00008d50


	//   ....[55]....
        /*0244*/ 	.word	0x00008d60


	//   ....[56]....
        /*0248*/ 	.word	0x00008d70


	//   ....[57]....
        /*024c*/ 	.word	0x00008e70


	//   ....[58]....
        /*0250*/ 	.word	0x00008e80


	//   ....[59]....
        /*0254*/ 	.word	0x00008e90


	//   ....[60]....
        /*0258*/ 	.word	0x00008ea0


	//   ....[61]....
        /*025c*/ 	.word	0x00008eb0


	//   ....[62]....
        /*0260*/ 	.word	0x00008ec0


	//   ....[63]....
        /*0264*/ 	.word	0x00008ed0


	//   ....[64]....
        /*0268*/ 	.word	0x00008ee0


	//   ....[65]....
        /*026c*/ 	.word	0x00008ef0


	//   ....[66]....
        /*0270*/ 	.word	0x00008f00


	//   ....[67]....
        /*0274*/ 	.word	0x00008f10


	//   ....[68]....
        /*0278*/ 	.word	0x00008f20


	//   ....[69]....
        /*027c*/ 	.word	0x00008f30


	//----- nvinfo : EIATTR_EXIT_INSTR_OFFSETS
	.align		4
.L_275:
        /*0280*/ 	.byte	0x04, 0x1c
        /*0282*/ 	.short	(.L_277 - .L_276)


	//   ....[0]....
.L_276:
        /*0284*/ 	.word	0x00009830


	//----- nvinfo : EIATTR_MAX_THREADS
	.align		4
.L_277:
        /*0288*/ 	.byte	0x04, 0x05
        /*028a*/ 	.short	(.L_279 - .L_278)
.L_278:
        /*028c*/ 	.word	0x00000080
        /*0290*/ 	.word	0x00000001
        /*0294*/ 	.word	0x00000001


	//----- nvinfo : EIATTR_CRS_STACK_SIZE
	.align		4
.L_279:
        /*0298*/ 	.byte	0x04, 0x1e
        /*029a*/ 	.short	(.L_281 - .L_280)
.L_280:
        /*029c*/ 	.word	0x00000000


	//----- nvinfo : EIATTR_CBANK_PARAM_SIZE
	.align		4
.L_281:
        /*02a0*/ 	.byte	0x03, 0x19
        /*02a2*/ 	.short	0x0018


	//----- nvinfo : EIATTR_PARAM_CBANK
	.align		4
        /*02a4*/ 	.byte	0x04, 0x0a
        /*02a6*/ 	.short	(.L_283 - .L_282)
	.align		4
.L_282:
        /*02a8*/ 	.word	index@(.nv.constant0._Z30router_gemm_kernel_bf16_outputI13__nv_bfloat16Li128ELi8ELi14ELi384ELi7168EEvPS0_PKT_S4_)
        /*02ac*/ 	.short	0x0210
        /*02ae*/ 	.short	0x0018


	//----- nvinfo : EIATTR_SW_WAR
	.align		4
.L_283:
        /*02b0*/ 	.byte	0x04, 0x36
        /*02b2*/ 	.short	(.L_285 - .L_284)
.L_284:
        /*02b4*/ 	.word	0x00000008
.L_285:


//--------------------- .nv.info._Z30router_gemm_kernel_bf16_outputI13__nv_bfloat16Li128ELi8ELi13ELi384ELi7168EEvPS0_PKT_S4_ --------------------------
	.section	.nv.info._Z30router_gemm_kernel_bf16_outputI13__nv_bfloat16Li128ELi8ELi13ELi384ELi7168EEvPS0_PKT_S4_,"",@"SHT_CUDA_INFO"
	.sectionflags	@""
	.align	4


	//----- nvinfo : EIATTR_CUDA_API_VERSION
	.align		4
        /*0000*/ 	.byte	0x04, 0x37
        /*0002*/ 	.short	(.L_287 - .L_286)
.L_286:
        /*0004*/ 	.word	0x00000082


	//----- nvinfo : EIATTR_KPARAM_INFO
	.align		4
.L_287:
        /*0008*/ 	.byte	0x04, 0x17
        /*000a*/ 	.short	(.L_289 - .L_288)
.L_288:
        /*000c*/ 	.word	0x00000000
        /*0010*/ 	.short	0x0002
        /*0012*/ 	.short	0x0010
        /*0014*/ 	.byte	0x00, 0xf0, 0x21, 0x00


	//----- nvinfo : EIATTR_KPARAM_INFO
	.align		4
.L_289:
        /*0018*/ 	.byte	0x04, 0x17
        /*001a*/ 	.short	(.L_291 - .L_290)
.L_290:
        /*001c*/ 	.word	0x00000000
        /*0020*/ 	.short	0x0001
        /*0022*/ 	.short	0x0008
        /*0024*/ 	.byte	0x00, 0xf0, 0x21, 0x00


	//----- nvinfo : EIATTR_KPARAM_INFO
	.align		4
.L_291:
        /*0028*/ 	.byte	0x04, 0x17
        /*002a*/ 	.short	(.L_293 - .L_292)
.L_292:
        /*002c*/ 	.word	0x00000000
        /*0030*/ 	.short	0x0000
        /*0032*/ 	.short	0x0000
        /*0034*/ 	.byte	0x00, 0xf0, 0x21, 0x00


	//----- nvinfo : EIATTR_SPARSE_MMA_MASK
	.align		4
.L_293:
        /*0038*/ 	.byte	0x03, 0x50
        /*003a*/ 	.short	0x0000


	//----- nvinfo : EIATTR_MAXREG_COUNT
	.align		4
        /*003c*/ 	.byte	0x03, 0x1b
        /*003e*/ 	.short	0x00ff


	//----- nvinfo : EIATTR_NUM_BARRIERS
	.align		4
        /*0040*/ 	.byte	0x02, 0x4c
        /*0042*/ 	.byte	0x01
	.zero		1


	//----- nvinfo : EIATTR_MERCURY_ISA_VERSION
	.align		4
        /*0044*/ 	.byte	0x03, 0x5f
        /*0046*/ 	.short	0x0101


	//----- nvinfo : EIATTR_COOP_GROUP_MASK_REGIDS
	.align		4
        /*0048*/ 	.byte	0x04, 0x29
        /*004a*/ 	.short	(.L_295 - .L_294)


	//   ....[0]....
.L_294:
        /*004c*/ 	.word	0xffffffff


	//   ....[1]....
        /*0050*/ 	.word	0xffffffff


	//   ....[2]....
        /*0054*/ 	.word	0xffffffff


	//   ....[3]....
        /*0058*/ 	.word	0xffffffff


	//   ....[4]....
        /*005c*/ 	.word	0xffffffff


	//   ....[5]....
        /*0060*/ 	.word	0xffffffff


	//   ....[6]....
        /*0064*/ 	.word	0xffffffff


	//   ....[7]....
        /*0068*/ 	.word	0xffffffff


	//   ....[8]....
        /*006c*/ 	.word	0xffffffff


	//   ....[9]....
        /*0070*/ 	.word	0xffffffff


	//   ....[10]....
        /*0074*/ 	.word	0xffffffff


	//   ....[11]....
        /*0078*/ 	.word	0xffffffff


	//   ....[12]....
        /*007c*/ 	.word	0xffffffff


	//   ....[13]....
        /*0080*/ 	.word	0xffffffff


	//   ....[14]....
        /*0084*/ 	.word	0xffffffff


	//   ....[15]....
        /*0088*/ 	.word	0xffffffff


	//   ....[16]....
        /*008c*/ 	.word	0xffffffff


	//   ....[17]....
        /*0090*/ 	.word	0xffffffff


	//   ....[18]....
        /*0094*/ 	.word	0xffffffff


	//   ....[19]....
        /*0098*/ 	.word	0xffffffff


	//   ....[20]....
        /*009c*/ 	.word	0xffffffff


	//   ....[21]....
        /*00a0*/ 	.word	0xffffffff


	//   ....[22]....
        /*00a4*/ 	.word	0xffffffff


	//   ....[23]....
        /*00a8*/ 	.word	0xffffffff


	//   ....[24]....
        /*00ac*/ 	.word	0xffffffff


	//   ....[25]....
        /*00b0*/ 	.word	0xffffffff


	//   ....[26]....
        /*00b4*/ 	.word	0xffffffff


	//   ....[27]....
        /*00b8*/ 	.word	0xffffffff


	//   ....[28]....
        /*00bc*/ 	.word	0xffffffff


	//   ....[29]....
        /*00c0*/ 	.word	0xffffffff


	//   ....[30]....
        /*00c4*/ 	.word	0xffffffff


	//   ....[31]....
        /*00c8*/ 	.word	0xffffffff


	//   ....[32]....
        /*00cc*/ 	.word	0xffffffff


	//   ....[33]....
        /*00d0*/ 	.word	0xffffffff


	//   ....[34]....
        /*00d4*/ 	.word	0xffffffff


	//   ....[35]....
        /*00d8*/ 	.word	0xffffffff


	//   ....[36]....
        /*00dc*/ 	.word	0xffffffff


	//   ....[37]....
        /*00e0*/ 	.word	0xffffffff


	//   ....[38]....
        /*00e4*/ 	.word	0xffffffff


	//   ....[39]....
        /*00e8*/ 	.word	0xffffffff


	//   ....[40]....
        /*00ec*/ 	.word	0xffffffff


	//   ....[41]....
        /*00f0*/ 	.word	0xffffffff


	//   ....[42]....
        /*00f4*/ 	.word	0xffffffff


	//   ....[43]....
        /*00f8*/ 	.word	0xffffffff


	//   ....[44]....
        /*00fc*/ 	.word	0xffffffff


	//   ....[45]....
        /*0100*/ 	.word	0xffffffff


	//   ....[46]....
        /*0104*/ 	.word	0xffffffff


	//   ....[47]....
        /*0108*/ 	.word	0xffffffff


	//   ....[48]....
        /*010c*/ 	.word	0xffffffff


	//   ....[49]....
        /*0110*/ 	.word	0xffffffff


	//   ....[50]....
        /*0114*/ 	.word	0xffffffff


	//   ....[51]....
        /*0118*/ 	.word	0xffffffff


	//   ....[52]....
        /*011c*/ 	.word	0xffffffff


	//   ....[53]....
        /*0120*/ 	.word	0xffffffff


	//   ....[54]....
        /*0124*/ 	.word	0xffffffff


	//   ....[55]....
        /*0128*/ 	.word	0xffffffff


	//   ....[56]....
        /*012c*/ 	.word	0xffffffff


	//   ....[57]....
        /*0130*/ 	.word	0xffffffff


	//   ....[58]....
        /*0134*/ 	.word	0xffffffff


	//   ....[59]....
        /*0138*/ 	.word	0xffffffff


	//   ....[60]....
        /*013c*/ 	.word	0xffffffff


	//   ....[61]....
        /*0140*/ 	.word	0xffffffff


	//   ....[62]....
        /*0144*/ 	.word	0xffffffff


	//   ....[63]....
        /*0148*/ 	.word	0xffffffff


	//   ....[64]....
        /*014c*/ 	.word	0xffffffff


	//----- nvinfo : EIATTR_COOP_GROUP_INSTR_OFFSETS
	.align		4
.L_295:
        /*0150*/ 	.byte	0x04, 0x28
        /*0152*/ 	.short	(.L_297 - .L_296)


	//   ....[0]....
.L_296:
        /*0154*/ 	.word	0x000075e0


	//   ....[1]....
        /*0158*/ 	.word	0x00007630


	//   ....[2]....
        /*015c*/ 	.word	0x00007670


	//   ....[3]....
        /*0160*/ 	.word	0x00007730


	//   ....[4]....
        /*0164*/ 	.word	0x00007770


	//   ....[5]....
        /*0168*/ 	.word	0x00007cd0


	//   ....[6]....
        /*016c*/ 	.word	0x00007db0


	//   ....[7]....
        /*0170*/ 	.word	0x00007ed0


	//   ....[8]....
        /*0174*/ 	.word	0x00007f00


	//   ....[9]....
        /*0178*/ 	.word	0x00007f10


	//   ....[10]....
        /*017c*/ 	.word	0x00007f20


	//   ....[11]....
        /*0180*/ 	.word	0x00007f30


	//   ....[12]....
        /*0184*/ 	.word	0x00007f40


	//   ....[13]....
        /*0188*/ 	.word	0x00007f50


	//   ....[14]....
        /*018c*/ 	.word	0x00007fc0


	//   ....[15]....
        /*0190*/ 	.word	0x00007fe0


	//   ....[16]....
        /*0194*/ 	.word	0x00007ff0


	//   ....[17]....
        /*0198*/ 	.word	0x00008000


	//   ....[18]....
        /*019c*/ 	.word	0x00008010


	//   ....[19]....
        /*01a0*/ 	.word	0x00008020


	//   ....[20]....
        /*01a4*/ 	.word	0x00008030


	//   ....[21]....
        /*01a8*/ 	.word	0x00008040


	//   ....[22]....
        /*01ac*/ 	.word	0x00008050


	//   ....[23]....
        /*01b0*/ 	.word	0x00008060


	//   ....[24]....
        /*01b4*/ 	.word	0x00008070


	//   ....[25]....
        /*01b8*/ 	.word	0x00008080


	//   ....[26]....
        /*01bc*/ 	.word	0x00008150


	//   ....[27]....
        /*01c0*/ 	.word	0x00008160


	//   ....[28]....
        /*01c4*/ 	.word	0x00008170


	//   ....[29]....
        /*01c8*/ 	.word	0x00008180


	//   ....[30]....
        /*01cc*/ 	.word	0x00008190


	//   ....[31]....
        /*01d0*/ 	.word	0x000081a0


	//   ....[32]....
        /*01d4*/ 	.word	0x000081b0


	//   ....[33]....
        /*01d8*/ 	.word	0x000081c0


	//   ....[34]....
        /*01dc*/ 	.word	0x000081d0


	//   ....[35]....
        /*01e0*/ 	.word	0x000081e0


	//   ....[36]....
        /*01e4*/ 	.word	0x000081f0


	//   ....[37]....
        /*01e8*/ 	.word	0x00008200


	//   ....[38]....
        /*01ec*/ 	.word	0x00008210


	//   ....[39]....
        /*01f0*/ 	.word	0x000082f0


	//   ....[40]....
        /*01f4*/ 	.word	0x00008300


	//   ....[41]....
        /*01f8*/ 	.word	0x00008310


	//   ....[42]....
        /*01fc*/ 	.word	0x00008320


	//   ....[43]....
        /*0200*/ 	.word	0x00008330


	//   ....[44]....
        /*0204*/ 	.word	0x00008340


	//   ....[45]....
        /*0208*/ 	.word	0x00008350


	//   ....[46]....
        /*020c*/ 	.word	0x00008360


	//   ....[47]....
        /*0210*/ 	.word	0x00008370


	//   ....[48]....
        /*0214*/ 	.word	0x00008380


	//   ....[49]....
        /*0218*/ 	.word	0x00008390


	//   ....[50]....
        /*021c*/ 	.word	0x000083a0


	//   ....[51]....
        /*0220*/ 	.word	0x000083b0


	//   ....[52]....
        /*0224*/ 	.word	0x000084a0


	//   ....[53]....
        /*0228*/ 	.word	0x000084b0


	//   ....[54]....
        /*022c*/ 	.word	0x000084c0


	//   ....[55]....
        /*0230*/ 	.word	0x000084d0


	//   ....[56]....
        /*0234*/ 	.word	0x000084e0


	//   ....[57]....
        /*0238*/ 	.word	0x000084f0


	//   ....[58]....
        /*023c*/ 	.word	0x00008500


	//   ....[59]....
        /*0240*/ 	.word	0x00008510


	//   ....[60]....
        /*0244*/ 	.word	0x00008520


	//   ....[61]....
        /*0248*/ 	.word	0x00008530


	//   ....[62]....
        /*024c*/ 	.word	0x00008540


	//   ....[63]....
        /*0250*/ 	.word	0x00008550


	//   ....[64]....
        /*0254*/ 	.word	0x00008560


	//----- nvinfo : EIATTR_EXIT_INSTR_OFFSETS
	.align		4
.L_297:
        /*0258*/ 	.byte	0x04, 0x1c
        /*025a*/ 	.short	(.L_299 - .L_298)


	//   ....[0]....
.L_298:
        /*025c*/ 	.word	0x00008dd0


	//----- nvinfo : EIATTR_MAX_THREADS
	.align		4
.L_299:
        /*0260*/ 	.byte	0x04, 0x05
        /*0262*/ 	.short	(.L_301 - .L_300)
.L_300:
        /*0264*/ 	.word	0x00000080
        /*0268*/ 	.word	0x00000001
        /*026c*/ 	.word	0x00000001


	//----- nvinfo : EIATTR_CRS_STACK_SIZE
	.align		4
.L_301:
        /*0270*/ 	.byte	0x04, 0x1e
        /*0272*/ 	.short	(.L_303 - .L_302)
.L_302:
        /*0274*/ 	.word	0x00000000


	//----- nvinfo : EIATTR_CBANK_PARAM_SIZE
	.align		4
.L_303:
        /*0278*/ 	.byte	0x03, 0x19
        /*027a*/ 	.short	0x0018


	//----- nvinfo : EIATTR_PARAM_CBANK
	.align		4
        /*027c*/ 	.byte	0x04, 0x0a
        /*027e*/ 	.short	(.L_305 - .L_304)
	.align		4
.L_304:
        /*0280*/ 	.word	index@(.nv.constant0._Z30router_gemm_kernel_bf16_outputI13__nv_bfloat16Li128ELi8ELi13ELi384ELi7168EEvPS0_PKT_S4_)
        /*0284*/ 	.short	0x0210
        /*0286*/ 	.short	0x0018


	//----- nvinfo : EIATTR_SW_WAR
	.align		4
.L_305:
        /*0288*/ 	.byte	0x04, 0x36
        /*028a*/ 	.short	(.L_307 - .L_306)
.L_306:
        /*028c*/ 	.word	0x00000008
.L_307:


//--------------------- .nv.info._Z30router_gemm_kernel_bf16_outputI13__nv_bfloat16Li128ELi8ELi12ELi384ELi7168EEvPS0_PKT_S4_ --------------------------
	.section	.nv.info._Z30router_gemm_kernel_bf16_outputI13__nv_bfloat16Li128ELi8ELi12ELi384ELi7168EEvPS0_PKT_S4_,"",@"SHT_CUDA_INFO"
	.sectionflags	@""
	.align	4


	//----- nvinfo : EIATTR_CUDA_API_VERSION
	.align		4
        /*0000*/ 	.byte	0x04, 0x37
        /*0002*/ 	.short	(.L_309 - .L_308)
.L_308:
        /*0004*/ 	.word	0x00000082


	//----- nvinfo : EIATTR_KPARAM_INFO
	.align		4
.L_309:
        /*0008*/ 	.byte	0x04, 0x17
        /*000a*/ 	.short	(.L_311 - .L_310)
.L_310:
        /*000c*/ 	.word	0x00000000
        /*0010*/ 	.short	0x0002
        /*0012*/ 	.short	0x0010
        /*0014*/ 	.byte	0x00, 0xf0, 0x21, 0x00


	//----- nvinfo : EIATTR_KPARAM_INFO
	.align		4
.L_311:
        /*0018*/ 	.byte	0x04, 0x17
        /*001a*/ 	.short	(.L_313 - .L_312)
.L_312:
        /*001c*/ 	.word	0x00000000
        /*0020*/ 	.short	0x0001
        /*0022*/ 	.short	0x0008
        /*0024*/ 	.byte	0x00, 0xf0, 0x21, 0x00


	//----- nvinfo : EIATTR_KPARAM_INFO
	.align		4
.L_313:
        /*0028*/ 	.byte	0x04, 0x17
        /*002a*/ 	.short	(.L_315 - .L_314)
.L_314:
        /*002c*/ 	.word	0x00000000
        /*0030*/ 	.short	0x0000
        /*0032*/ 	.short	0x0000
        /*0034*/ 	.byte	0x00, 0xf0, 0x21, 0x00


	//----- nvinfo : EIATTR_SPARSE_MMA_MASK
	.align		4
.L_315:
        /*0038*/ 	.byte	0x03, 0x50
        /*003a*/ 	.short	0x0000


	//----- nvinfo : EIATTR_MAXREG_COUNT
	.align		4
        /*003c*/ 	.byte	0x03, 0x1b
        /*003e*/ 	.short	0x00ff


	//----- nvinfo : EIATTR_NUM_BARRIERS
	.align		4
        /*0040*/ 	.byte	0x02, 0x4c
        /*0042*/ 	.byte	0x01
	.zero		1


	//----- nvinfo : EIATTR_MERCURY_ISA_VERSION
	.align		4
        /*0044*/ 	.byte	0x03, 0x5f
        /*0046*/ 	.short	0x0101


	//----- nvinfo : EIATTR_COOP_GROUP_MASK_REGIDS
	.align		4
        /*0048*/ 	.byte	0x04, 0x29
        /*004a*/ 	.short	(.L_317 - .L_316)


	//   ....[0]....
.L_316:
        /*004c*/ 	.word	0xffffffff


	//   ....[1]....
        /*0050*/ 	.word	0xffffffff


	//   ....[2]....
        /*0054*/ 	.word	0xffffffff


	//   ....[3]....
        /*0058*/ 	.word	0xffffffff


	//   ....[4]....
        /*005c*/ 	.word	0xffffffff


	//   ....[5]....
        /*0060*/ 	.word	0xffffffff


	//   ....[6]....
        /*0064*/ 	.word	0xffffffff


	//   ....[7]....
        /*0068*/ 	.word	0xffffffff


	//   ....[8]....
        /*006c*/ 	.word	0xffffffff


	//   ....[9]....
        /*0070*/ 	.word	0xffffffff


	//   ....[10]....
        /*0074*/ 	.word	0xffffffff


	//   ....[11]....
        /*0078*/ 	.word	0xffffffff


	//   ....[12]....
        /*007c*/ 	.word	0xffffffff


	//   ....[13]....
        /*0080*/ 	.word	0xffffffff


	//   ....[14]....
        /*0084*/ 	.word	0xffffffff


	//   ....[15]....
        /*0088*/ 	.word	0xffffffff


	//   ....[16]....
        /*008c*/ 	.word	0xffffffff


	//   ....[17]....
        /*0090*/ 	.word	0xffffffff


	//   ....[18]....
        /*0094*/ 	.word	0xffffffff


	//   ....[19]....
        /*0098*/ 	.word	0xffffffff


	//   ....[20]....
        /*009c*/ 	.word	0xffffffff


	//   ....[21]....
        /*00a0*/ 	.word	0xffffffff


	//   ....[22]....
        /*00a4*/ 	.word	0xffffffff


	//   ....[23]....
        /*00a8*/ 	.word	0xffffffff


	//   ....[24]....
        /*00ac*/ 	.word	0xffffffff


	//   ....[25]....
        /*00b0*/ 	.word	0xffffffff


	//   ....[26]....
        /*00b4*/ 	.word	0xffffffff


	//   ....[27]....
        /*00b8*/ 	.word	0xffffffff


	//   ....[28]....
        /*00bc*/ 	.word	0xffffffff


	//   ....[29]....
        /*00c0*/ 	.word	0xffffffff


	//   ....[30]....
        /*00c4*/ 	.word	0xffffffff


	//   ....[31]....
        /*00c8*/ 	.word	0xffffffff


	//   ....[32]....
        /*00cc*/ 	.word	0xffffffff


	//   ....[33]....
        /*00d0*/ 	.word	0xffffffff


	//   ....[34]....
        /*00d4*/ 	.word	0xffffffff


	//   ....[35]....
        /*00d8*/ 	.word	0xffffffff


	//   ....[36]....
        /*00dc*/ 	.word	0xffffffff


	//   ....[37]....
        /*00e0*/ 	.word	0xffffffff


	//   ....[38]....
        /*00e4*/ 	.word	0xffffffff


	//   ....[39]....
        /*00e8*/ 	.word	0xffffffff


	//   ....[40]....
        /*00ec*/ 	.word	0xffffffff


	//   ....[41]....
        /*00f0*/ 	.word	0xffffffff


	//   ....[42]....
        /*00f4*/ 	.word	0xffffffff


	//   ....[43]....
        /*00f8*/ 	.word	0xffffffff


	//   ....[44]....
        /*00fc*/ 	.word	0xffffffff


	//   ....[45]....
        /*0100*/ 	.word	0xffffffff


	//   ....[46]....
        /*0104*/ 	.word	0xffffffff


	//   ....[47]....
        /*0108*/ 	.word	0xffffffff


	//   ....[48]....
        /*010c*/ 	.word	0xffffffff


	//   ....[49]....
        /*0110*/ 	.word	0xffffffff


	//   ....[50]....
        /*0114*/ 	.word	0xffffffff


	//   ....[51]....
        /*0118*/ 	.word	0xffffffff


	//   ....[52]....
        /*011c*/ 	.word	0xffffffff


	//   ....[53]....
        /*0120*/ 	.word	0xffffffff


	//   ....[54]....
        /*0124*/ 	.word	0xffffffff


	//   ....[55]....
        /*0128*/ 	.word	0xffffffff


	//   ....[56]....
        /*012c*/ 	.word	0xffffffff


	//   ....[57]....
        /*0130*/ 	.word	0xffffffff


	//   ....[58]....
        /*0134*/ 	.word	0xffffffff


	//   ....[59]....
        /*0138*/ 	.word	0xffffffff


	//----- nvinfo : EIATTR_COOP_GROUP_INSTR_OFFSETS
	.align		4
.L_317:
        /*013c*/ 	.byte	0x04, 0x28
        /*013e*/ 	.short	(.L_319 - .L_318)


	//   ....[0]....
.L_318:
        /*0140*/ 	.word	0x00006c90


	//   ....[1]....
        /*0144*/ 	.word	0x00006cc0


	//   ....[2]....
        /*0148*/ 	.word	0x00006d00


	//   ....[3]....
        /*014c*/ 	.word	0x00006da0


	//   ....[4]....
        /*0150*/ 	.word	0x00007420


	//   ....[5]....
        /*0154*/ 	.word	0x00007580


	//   ....[6]....
        /*0158*/ 	.word	0x00007590


	//   ....[7]....
        /*015c*/ 	.word	0x000075a0


	//   ....[8]....
        /*0160*/ 	.word	0x000075b0


	//   ....[9]....
        /*0164*/ 	.word	0x000075c0


	//   ....[10]....
        /*0168*/ 	.word	0x000075d0


	//   ....[11]....
        /*016c*/ 	.word	0x000075e0


	//   ....[12]....
        /*0170*/ 	.word	0x000075f0


	//   ....[13]....
        /*0174*/ 	.word	0x00007670


	//   ....[14]....
        /*0178*/ 	.word	0x00007690


	//   ....[15]....
        /*017c*/ 	.word	0x000076a0


	//   ....[16]....
        /*0180*/ 	.word	0x000076b0


	//   ....[17]....
        /*0184*/ 	.word	0x000076c0


	//   ....[18]....
        /*0188*/ 	.word	0x000076d0


	//   ....[19]....
        /*018c*/ 	.word	0x000076e0


	//   ....[20]....
        /*0190*/ 	.word	0x000076f0


	//   ....[21]....
        /*0194*/ 	.word	0x00007700


	//   ....[22]....
        /*0198*/ 	.word	0x00007710


	//   ....[23]....
        /*019c*/ 	.word	0x00007720


	//   ....[24]....
        /*01a0*/ 	.word	0x000077e0


	//   ....[25]....
        /*01a4*/ 	.word	0x000077f0


	//   ....[26]....
        /*01a8*/ 	.word	0x00007800


	//   ....[27]....
        /*01ac*/ 	.word	0x00007810


	//   ....[28]....
        /*01b0*/ 	.word	0x00007820


	//   ....[29]....
        /*01b4*/ 	.word	0x00007830


	//   ....[30]....
        /*01b8*/ 	.word	0x00007840


	//   ....[31]....
        /*01bc*/ 	.word	0x00007850


	//   ....[32]....
        /*01c0*/ 	.word	0x00007860


	//   ....[33]....
        /*01c4*/ 	.word	0x00007870


	//   ....[34]....
        /*01c8*/ 	.word	0x00007880


	//   ....[35]....
        /*01cc*/ 	.word	0x00007890


	//   ....[36]....
        /*01d0*/ 	.word	0x00007960


	//   ....[37]....
        /*01d4*/ 	.word	0x00007970


	//   ....[38]....
        /*01d8*/ 	.word	0x00007980


	//   ....[39]....
        /*01dc*/ 	.word	0x00007990


	//   ....[40]....
        /*01e0*/ 	.word	0x000079a0


	//   ....[41]....
        /*01e4*/ 	.word	0x000079b0


	//   ....[42]....
        /*01e8*/ 	.word	0x000079c0


	//   ....[43]....
        /*01ec*/ 	.word	0x000079d0


	//   ....[44]....
        /*01f0*/ 	.word	0x000079e0


	//   ....[45]....
        /*01f4*/ 	.word	0x000079f0


	//   ....[46]....
        /*01f8*/ 	.word	0x00007a00


	//   ....[47]....
        /*01fc*/ 	.word	0x00007a10


	//   ....[48]....
        /*0200*/ 	.word	0x00007af0


	//   ....[49]....
        /*0204*/ 	.word	0x00007b00


	//   ....[50]....
        /*0208*/ 	.word	0x00007b10


	//   ....[51]....
        /*020c*/ 	.word	0x00007b20


	//   ....[52]....
        /*0210*/ 	.word	0x00007b30


	//   ....[53]....
        /*0214*/ 	.word	0x00007b40


	//   ....[54]....
        /*0218*/ 	.word	0x00007b50


	//   ....[55]....
        /*021c*/ 	.word	0x00007b60


	//   ....[56]....
        /*0220*/ 	.word	0x00007b70


	//   ....[57]....
        /*0224*/ 	.word	0x00007b80


	//   ....[58]....
        /*0228*/ 	.word	0x00007b90


	//   ....[59]....
        /*022c*/ 	.word	0x00007ba0


	//----- nvinfo : EIATTR_EXIT_INSTR_OFFSETS
	.align		4
.L_319:
        /*0230*/ 	.byte	0x04, 0x1c
        /*0232*/ 	.short	(.L_321 - .L_320)


	//   ....[0]....
.L_320:
        /*0234*/ 	.word	0x00008370


	//----- nvinfo : EIATTR_MAX_THREADS
	.align		4
.L_321:
        /*0238*/ 	.byte	0x04, 0x05
        /*023a*/ 	.short	(.L_323 - .L_322)
.L_322:
        /*023c*/ 	.word	0x00000080
        /*0240*/ 	.word	0x00000001
        /*0244*/ 	.word	0x00000001


	//----- nvinfo : EIATTR_CRS_STACK_SIZE
	.align		4
.L_323:
        /*0248*/ 	.byte	0x04, 0x1e
        /*024a*/ 	.short	(.L_325 - .L_324)
.L_324:
        /*024c*/ 	.word	0x00000000


	//----- nvinfo : EIATTR_CBANK_PARAM_SIZE
	.align		4
.L_325:
        /*0250*/ 	.byte	0x03, 0x19
        /*0252*/ 	.short	0x0018


	//----- nvinfo : EIATTR_PARAM_CBANK
	.align		4
        /*0254*/ 	.byte	0x04, 0x0a
        /*0256*/ 	.short	(.L_327 - .L_326)
	.align		4
.L_326:
        /*0258*/ 	.word	index@(.nv.constant0._Z30router_gemm_kernel_bf16_outputI13__nv_bfloat16Li128ELi8ELi12ELi384ELi7168EEvPS0_PKT_S4_)
        /*025c*/ 	.short	0x0210
        /*025e*/ 	.short	0x0018


	//----- nvinfo : EIATTR_SW_WAR
	.align		4
.L_327:
        /*0260*/ 	.byte	0x04, 0x36
        /*0262*/ 	.short	(.L_329 - .L_328)
.L_328:
        /*0264*/ 	.word	0x00000008
.L_329:


//--------------------- .nv.info._Z30router_gemm_kernel_bf16_outputI13__nv_bfloat16Li128ELi8ELi11ELi384ELi7168EEvPS0_PKT_S4_ --------------------------
	.section	.nv.info._Z30router_gemm_kernel_bf16_outputI13__nv_bfloat16Li128ELi8ELi11ELi384ELi7168EEvPS0_PKT_S4_,"",@"SHT_CUDA_INFO"
	.sectionflags	@""
	.align	4


	//----- nvinfo : EIATTR_CUDA_API_VERSION
	.align		4
        /*0000*/ 	.byte	0x04, 0x37
        /*0002*/ 	.short	(.L_331 - .L_330)
.L_330:
        /*0004*/ 	.word	0x00000082


	//----- nvinfo : EIATTR_KPARAM_INFO
	.align		4
.L_331:
        /*0008*/ 	.byte	0x04, 0x17
        /*000a*/ 	.short	(.L_333 - .L_332)
.L_332:
        /*000c*/ 	.word	0x00000000
        /*0010*/ 	.short	0x0002
        /*0012*/ 	.short	0x0010
        /*0014*/ 	.byte	0x00, 0xf0, 0x21, 0x00


	//----- nvinfo : EIATTR_KPARAM_INFO
	.align		4
.L_333:
        /*0018*/ 	.byte	0x04, 0x17
        /*001a*/ 	.short	(.L_335 - .L_334)
.L_334:
        /*001c*/ 	.word	0x00000000
        /*0020*/ 	.short	0x0001
        /*0022*/ 	.short	0x0008
        /*0024*/ 	.byte	0x00, 0xf0, 0x21, 0x00


	//----- nvinfo : EIATTR_KPARAM_INFO
	.align		4
.L_335:
        /*0028*/ 	.byte	0x04, 0x17
        /*002a*/ 	.short	(.L_337 - .L_336)
.L_336:
        /*002c*/ 	.word	0x00000000
        /*0030*/ 	.short	0x0000
        /*0032*/ 	.short	0x0000
        /*0034*/ 	.byte	0x00, 0xf0, 0x21, 0x00


	//----- nvinfo : EIATTR_SPARSE_MMA_MASK
	.align		4
.L_337:
        /*0038*/ 	.byte	0x03, 0x50
        /*003a*/ 	.short	0x0000


	//----- nvinfo : EIATTR_MAXREG_COUNT
	.align		4
        /*003c*/ 	.byte	0x03, 0x1b
        /*003e*/ 	.short	0x00ff


	//----- nvinfo : EIATTR_NUM_BARRIERS
	.align		4
        /*0040*/ 	.byte	0x02, 0x4c
        /*0042*/ 	.byte	0x01
	.zero		1


	//----- nvinfo : EIATTR_MERCURY_ISA_VERSION
	.align		4
        /*0044*/ 	.byte	0x03, 0x5f
        /*0046*/ 	.short	0x0101


	//----- nvinfo : EIATTR_COOP_GROUP_MASK_REGIDS
	.align		4
        /*0048*/ 	.byte	0x04, 0x29
        /*004a*/ 	.short	(.L_339 - .L_338)


	//   ....[0]....
.L_338:
        /*004c*/ 	.word	0xffffffff


	//   ....[1]....
        /*0050*/ 	.word	0xffffffff


	//   ....[2]....
        /*0054*/ 	.word	0xffffffff


	//   ....[3]....
        /*0058*/ 	.word	0xffffffff


	//   ....[4]....
        /*005c*/ 	.word	0xffffffff


	//   ....[5]....
        /*0060*/ 	.word	0xffffffff


	//   ....[6]....
        /*0064*/ 	.word	0xffffffff


	//   ....[7]....
        /*0068*/ 	.word	0xffffffff


	//   ....[8]....
        /*006c*/ 	.word	0xffffffff


	//   ....[9]....
        /*0070*/ 	.word	0xffffffff


	//   ....[10]....
        /*0074*/ 	.word	0xffffffff


	//   ....[11]....
        /*0078*/ 	.word	0xffffffff


	//   ....[12]....
        /*007c*/ 	.word	0xffffffff


	//   ....[13]....
        /*0080*/ 	.word	0xffffffff


	//   ....[14]....
        /*0084*/ 	.word	0xffffffff


	//   ....[15]....
        /*0088*/ 	.word	0xffffffff


	//   ....[16]....
        /*008c*/ 	.word	0xffffffff


	//   ....[17]....
        /*0090*/ 	.word	0xffffffff


	//   ....[18]....
        /*0094*/ 	.word	0xffffffff


	//   ....[19]....
        /*0098*/ 	.word	0xffffffff


	//   ....[20]....
        /*009c*/ 	.word	0xffffffff


	//   ....[21]....
        /*00a0*/ 	.word	0xffffffff


	//   ....[22]....
        /*00a4*/ 	.word	0xffffffff


	//   ....[23]....
        /*00a8*/ 	.word	0xffffffff


	//   ....[24]....
        /*00ac*/ 	.word	0xffffffff


	//   ....[25]....
        /*00b0*/ 	.word	0xffffffff


	//   ....[26]....
        /*00b4*/ 	.word	0xffffffff


	//   ....[27]....
        /*00b8*/ 	.word	0xffffffff


	//   ....[28]....
        /*00bc*/ 	.word	0xffffffff


	//   ....[29]....
        /*00c0*/ 	.word	0xffffffff


	//   ....[30]....
        /*00c4*/ 	.word	0xffffffff


	//   ....[31]....
        /*00c8*/ 	.word	0xffffffff


	//   ....[32]....
        /*00cc*/ 	.word	0xffffffff


	//   ....[33]....
        /*00d0*/ 	.word	0xffffffff


	//   ....[34]....
        /*00d4*/ 	.word	0xffffffff


	//   ....[35]....
        /*00d8*/ 	.word	0xffffffff


	//   ....[36]....
        /*00dc*/ 	.word	0xffffffff


	//   ....[37]....
        /*00e0*/ 	.word	0xffffffff


	//   ....[38]....
        /*00e4*/ 	.word	0xffffffff


	//   ....[39]....
        /*00e8*/ 	.word	0xffffffff


	//   ....[40]....
        /*00ec*/ 	.word	0xffffffff


	//   ....[41]....
        /*00f0*/ 	.word	0xffffffff


	//   ....[42]....
        /*00f4*/ 	.word	0xffffffff


	//   ....[43]....
        /*00f8*/ 	.word	0xffffffff


	//   ....[44]....
        /*00fc*/ 	.word	0xffffffff


	//   ....[45]....
        /*0100*/ 	.word	0xffffffff


	//   ....[46]....
        /*0104*/ 	.word	0xffffffff


	//   ....[47]....
        /*0108*/ 	.word	0xffffffff


	//   ....[48]....
        /*010c*/ 	.word	0xffffffff


	//   ....[49]....
        /*0110*/ 	.word	0xffffffff


	//   ....[50]....
        /*0114*/ 	.word	0xffffffff


	//   ....[51]....
        /*0118*/ 	.word	0xffffffff


	//   ....[52]....
        /*011c*/ 	.word	0xffffffff


	//   ....[53]....
        /*0120*/ 	.word	0xffffffff


	//   ....[54]....
        /*0124*/ 	.word	0xffffffff


	//----- nvinfo : EIATTR_COOP_GROUP_INSTR_OFFSETS
	.align		4
.L_339:
        /*0128*/ 	.byte	0x04, 0x28
        /*012a*/ 	.short	(.L_341 - .L_340)


	//   ....[0]....
.L_340:
        /*012c*/ 	.word	0x00006960


	//   ....[1]....
        /*0130*/ 	.word	0x00006a10


	//   ....[2]....
        /*0134*/ 	.word	0x00006a40


	//   ....[3]....
        /*0138*/ 	.word	0x00006ae0


	//   ....[4]....
        /*013c*/ 	.word	0x00006c20


	//   ....[5]....
        /*0140*/ 	.word	0x00006c40


	//   ....[6]....
        /*0144*/ 	.word	0x00006c50


	//   ....[7]....
        /*0148*/ 	.word	0x00006c60


	//   ....[8]....
        /*014c*/ 	.word	0x00006c70


	//   ....[9]....
        /*0150*/ 	.word	0x00006c80


	//   ....[10]....
        /*0154*/ 	.word	0x00006c90


	//   ....[11]....
        /*0158*/ 	.word	0x00006ca0


	//   ....[12]....
        /*015c*/ 	.word	0x00006d20


	//   ....[13]....
        /*0160*/ 	.word	0x00006d40


	//   ....[14]....
        /*0164*/ 	.word	0x00006d50


	//   ....[15]....
        /*0168*/ 	.word	0x00006d60


	//   ....[16]....
        /*016c*/ 	.word	0x00006d70


	//   ....[17]....
        /*0170*/ 	.word	0x00006d80


	//   ....[18]....
        /*0174*/ 	.word	0x00006d90


	//   ....[19]....
        /*0178*/ 	.word	0x00006da0


	//   ....[20]....
        /*017c*/ 	.word	0x00006db0


	//   ....[21]....
        /*0180*/ 	.word	0x00006dc0


	//   ....[22]....
        /*0184*/ 	.word	0x00006e70


	//   ....[23]....
        /*0188*/ 	.word	0x00006e80


	//   ....[24]....
        /*018c*/ 	.word	0x00006e90


	//   ....[25]....
        /*0190*/ 	.word	0x00006ea0


	//   ....[26]....
        /*0194*/ 	.word	0x00006eb0


	//   ....[27]....
        /*0198*/ 	.word	0x00006ec0


	//   ....[28]....
        /*019c*/ 	.word	0x00006ed0


	//   ....[29]....
        /*01a0*/ 	.word	0x00006ee0


	//   ....[30]....
        /*01a4*/ 	.word	0x00006ef0


	//   ....[31]....
        /*01a8*/ 	.word	0x00006f00


	//   ....[32]....
        /*01ac*/ 	.word	0x00006f10


	//   ....[33]....
        /*01b0*/ 	.word	0x00006fd0


	//   ....[34]....
        /*01b4*/ 	.word	0x00006fe0


	//   ....[35]....
        /*01b8*/ 	.word	0x00006ff0


	//   ....[36]....
        /*01bc*/ 	.word	0x00007000


	//   ....[37]....
        /*01c0*/ 	.word	0x00007010


	//   ....[38]....
        /*01c4*/ 	.word	0x00007020


	//   ....[39]....
        /*01c8*/ 	.word	0x00007030


	//   ....[40]....
        /*01cc*/ 	.word	0x00007040


	//   ....[41]....
        /*01d0*/ 	.word	0x00007050


	//   ....[42]....
        /*01d4*/ 	.word	0x00007060


	//   ....[43]....
        /*01d8*/ 	.word	0x00007070


	//   ....[44]....
        /*01dc*/ 	.word	0x00007140


	//   ....[45]....
        /*01e0*/ 	.word	0x00007150


	//   ....[46]....
        /*01e4*/ 	.word	0x00007160


	//   ....[47]....
        /*01e8*/ 	.word	0x00007170


	//   ....[48]....
        /*01ec*/ 	.word	0x00007180


	//   ....[49]....
        /*01f0*/ 	.word	0x00007190


	//   ....[50]....
        /*01f4*/ 	.word	0x000071a0


	//   ....[51]....
        /*01f8*/ 	.word	0x000071b0


	//   ....[52]....
        /*01fc*/ 	.word	0x000071c0


	//   ....[53]....
        /*0200*/ 	.word	0x000071d0


	//   ....[54]....
        /*0204*/ 	.word	0x000071e0


	//----- nvinfo : EIATTR_EXIT_INSTR_OFFSETS
	.align		4
.L_341:
        /*0208*/ 	.byte	0x04, 0x1c
        /*020a*/ 	.short	(.L_343 - .L_342)


	//   ....[0]....
.L_342:
        /*020c*/ 	.word	0x00007910


	//----- nvinfo : EIATTR_MAX_THREADS
	.align		4
.L_343:
        /*0210*/ 	.byte	0x04, 0x05
        /*0212*/ 	.short	(.L_345 - .L_344)
.L_344:
        /*0214*/ 	.word	0x00000080
        /*0218*/ 	.word	0x00000001
        /*021c*/ 	.word	0x00000001


	//----- nvinfo : EIATTR_CRS_STACK_SIZE
	.align		4
.L_345:
        /*0220*/ 	.byte	0x04, 0x1e
        /*0222*/ 	.short	(.L_347 - .L_346)
.L_346:
        /*0224*/ 	.word	0x00000000


	//----- nvinfo : EIATTR_CBANK_PARAM_SIZE
	.align		4
.L_347:
        /*0228*/ 	.byte	0x03, 0x19
        /*022a*/ 	.short	0x0018


	//----- nvinfo : EIATTR_PARAM_CBANK
	.align		4
        /*022c*/ 	.byte	0x04, 0x0a
        /*022e*/ 	.short	(.L_349 - .L_348)
	.align		4
.L_348:
        /*0230*/ 	.word	index@(.nv.constant0._Z30router_gemm_kernel_bf16_outputI13__nv_bfloat16Li128ELi8ELi11ELi384ELi7168EEvPS0_PKT_S4_)
        /*0234*/ 	.short	0x0210
        /*0236*/ 	.short	0x0018


	//----- nvinfo : EIATTR_SW_WAR
	.align		4
.L_349:
        /*0238*/ 	.byte	0x04, 0x36
        /*023a*/ 	.short	(.L_351 - .L_350)
.L_350:
        /*023c*/ 	.word	0x00000008
.L_351:


//--------------------- .nv.info._Z30router_gemm_kernel_bf16_outputI13__nv_bfloat16Li128ELi8ELi10ELi384ELi7168EEvPS0_PKT_S4_ --------------------------
	.section	.nv.info._Z30router_gemm_kernel_bf16_outputI13__nv_bfloat16Li128ELi8ELi10ELi384ELi7168EEvPS0_PKT_S4_,"",@"SHT_CUDA_INFO"
	.sectionflags	@""
	.align	4


	//----- nvinfo : EIATTR_CUDA_API_VERSION
	.align		4
        /*0000*/ 	.byte	0x04, 0x37
        /*0002*/ 	.short	(.L_353 - .L_352)
.L_352:
        /*0004*/ 	.word	0x00000082


	//----- nvinfo : EIATTR_KPARAM_INFO
	.align		4
.L_353:
        /*0008*/ 	.byte	0x04, 0x17
        /*000a*/ 	.short	(.L_355 - .L_354)
.L_354:
        /*000c*/ 	.word	0x00000000
        /*0010*/ 	.short	0x0002
        /*0012*/ 	.short	0x0010
        /*0014*/ 	.byte	0x00, 0xf0, 0x21, 0x00


	//----- nvinfo : EIATTR_KPARAM_INFO
	.align		4
.L_355:
        /*0018*/ 	.byte	0x04, 0x17
        /*001a*/ 	.short	(.L_357 - .L_356)
.L_356:
        /*001c*/ 	.word	0x00000000
        /*0020*/ 	.short	0x0001
        /*0022*/ 	.short	0x0008
        /*0024*/ 	.byte	0x00, 0xf0, 0x21, 0x00


	//----- nvinfo : EIATTR_KPARAM_INFO
	.align		4
.L_357:
        /*0028*/ 	.byte	0x04, 0x17
        /*002a*/ 	.short	(.L_359 - .L_358)
.L_358:
        /*002c*/ 	.word	0x00000000
        /*0030*/ 	.short	0x0000
        /*0032*/ 	.short	0x0000
        /*0034*/ 	.byte	0x00, 0xf0, 0x21, 0x00


	//----- nvinfo : EIATTR_SPARSE_MMA_MASK
	.align		4
.L_359:
        /*0038*/ 	.byte	0x03, 0x50
        /*003a*/ 	.short	0x0000


	//----- nvinfo : EIATTR_MAXREG_COUNT
	.align		4
        /*003c*/ 	.byte	0x03, 0x1b
        /*003e*/ 	.short	0x00ff


	//----- nvinfo : EIATTR_NUM_BARRIERS
	.align		4
        /*0040*/ 	.byte	0x02, 0x4c
        /*0042*/ 	.byte	0x01
	.zero		1


	//----- nvinfo : EIATTR_MERCURY_ISA_VERSION
	.align		4
        /*0044*/ 	.byte	0x03, 0x5f
        /*0046*/ 	.short	0x0101


	//----- nvinfo : EIATTR_COOP_GROUP_MASK_REGIDS
	.align		4
        /*0048*/ 	.byte	0x04, 0x29
        /*004a*/ 	.short	(.L_361 - .L_360)


	//   ....[0]....
.L_360:
        /*004c*/ 	.word	0xffffffff


	//   ....[1]....
        /*0050*/ 	.word	0xffffffff


	//   ....[2]....
        /*0054*/ 	.word	0xffffffff


	//   ....[3]....
        /*0058*/ 	.word	0xffffffff


	//   ....[4]....
        /*005c*/ 	.word	0xffffffff


	//   ....[5]....
        /*0060*/ 	.word	0xffffffff


	//   ....[6]....
        /*0064*/ 	.word	0xffffffff


	//   ....[7]....
        /*0068*/ 	.word	0xffffffff


	//   ....[8]....
        /*006c*/ 	.word	0xffffffff


	//   ....[9]....
        /*0070*/ 	.word	0xffffffff


	//   ....[10]....
        /*0074*/ 	.word	0xffffffff


	//   ....[11]....
        /*0078*/ 	.word	0xffffffff


	//   ....[12]....
        /*007c*/ 	.word	0xffffffff


	//   ....[13]....
        /*0080*/ 	.word	0xffffffff


	//   ....[14]....
        /*0084*/ 	.word	0xffffffff


	//   ....[15]....
        /*0088*/ 	.word	0xffffffff


	//   ....[16]....
        /*008c*/ 	.word	0xffffffff


	//   ....[17]....
        /*0090*/ 	.word	0xffffffff


	//   ....[18]....
        /*0094*/ 	.word	0xffffffff


	//   ....[19]....
        /*0098*/ 	.word	0xffffffff


	//   ....[20]....
        /*009c*/ 	.word	0xffffffff


	//   ....[21]....
        /*00a0*/ 	.word	0xffffffff


	//   ....[22]....
        /*00a4*/ 	.word	0xffffffff


	//   ....[23]....
        /*00a8*/ 	.word	0xffffffff


	//   ....[24]....
        /*00ac*/ 	.word	0xffffffff


	//   ....[25]....
        /*00b0*/ 	.word	0xffffffff


	//   ....[26]....
        /*00b4*/ 	.word	0xffffffff


	//   ....[27]....
        /*00b8*/ 	.word	0xffffffff


	//   ....[28]....
        /*00bc*/ 	.word	0xffffffff


	//   ....[29]....
        /*00c0*/ 	.word	0xffffffff


	//   ....[30]....
        /*00c4*/ 	.word	0xffffffff


	//   ....[31]....
        /*00c8*/ 	.word	0xffffffff


	//   ....[32]....
        /*00cc*/ 	.word	0xffffffff


	//   ....[33]....
        /*00d0*/ 	.word	0xffffffff


	//   ....[34]....
        /*00d4*/ 	.word	0xffffffff


	//   ....[35]....
        /*00d8*/ 	.word	0xffffffff


	//   ....[36]....
        /*00dc*/ 	.word	0xffffffff


	//   ....[37]....
        /*00e0*/ 	.word	0xffffffff


	//   ....[38]....
        /*00e4*/ 	.word	0xffffffff


	//   ....[39]....
        /*00e8*/ 	.word	0xffffffff


	//   ....[40]....
        /*00ec*/ 	.word	0xffffffff


	//   ....[41]....
        /*00f0*/ 	.word	0xffffffff


	//   ....[42]....
        /*00f4*/ 	.word	0xffffffff


	//   ....[43]....
        /*00f8*/ 	.word	0xffffffff


	//   ....[44]....
        /*00fc*/ 	.word	0xffffffff


	//   ....[45]....
        /*0100*/ 	.word	0xffffffff


	//   ....[46]....
        /*0104*/ 	.word	0xffffffff


	//   ....[47]....
        /*0108*/ 	.word	0xffffffff


	//   ....[48]....
        /*010c*/ 	.word	0xffffffff


	//   ....[49]....
        /*0110*/ 	.word	0xffffffff


	//----- nvinfo : EIATTR_COOP_GROUP_INSTR_OFFSETS
	.align		4
.L_361:
        /*0114*/ 	.byte	0x04, 0x28
        /*0116*/ 	.short	(.L_363 - .L_362)


	//   ....[0]....
.L_362:
        /*0118*/ 	.word	0x00006280


	//   ....[1]....
        /*011c*/ 	.word	0x00006290


	//   ....[2]....
        /*0120*/ 	.word	0x000062a0


	//   ....[3]....
        /*0124*/ 	.word	0x000062b0


	//   ....[4]....
        /*0128*/ 	.word	0x000062c0


	//   ....[5]....
        /*012c*/ 	.word	0x000062d0


	//   ....[6]....
        /*0130*/ 	.word	0x000062e0


	//   ....[7]....
        /*0134*/ 	.word	0x000062f0


	//   ....[8]....
        /*0138*/ 	.word	0x00006300


	//   ....[9]....
        /*013c*/ 	.word	0x00006310


	//   ....[10]....
        /*0140*/ 	.word	0x000063c0


	//   ....[11]....
        /*0144*/ 	.word	0x000063d0


	//   ....[12]....
        /*0148*/ 	.word	0x000063e0


	//   ....[13]....
        /*014c*/ 	.word	0x000063f0


	//   ....[14]....
        /*0150*/ 	.word	0x00006400


	//   ....[15]....
        /*0154*/ 	.word	0x00006410


	//   ....[16]....
        /*0158*/ 	.word	0x00006420


	//   ....[17]....
        /*015c*/ 	.word	0x00006430


	//   ....[18]....
        /*0160*/ 	.word	0x00006440


	//   ....[19]....
        /*0164*/ 	.word	0x00006450


	//   ....[20]....
        /*0168*/ 	.word	0x00006500


	//   ....[21]....
        /*016c*/ 	.word	0x00006510


	//   ....[22]....
        /*0170*/ 	.word	0x00006520


	//   ....[23]....
        /*0174*/ 	.word	0x00006530


	//   ....[24]....
        /*0178*/ 	.word	0x00006540


	//   ....[25]....
        /*017c*/ 	.word	0x00006550


	//   ....[26]....
        /*0180*/ 	.word	0x00006560


	//   ....[27]....
        /*0184*/ 	.word	0x00006570


	//   ....[28]....
        /*0188*/ 	.word	0x00006580


	//   ....[29]....
        /*018c*/ 	.word	0x00006590


	//   ....[30]....
        /*0190*/ 	.word	0x00006640


	//   ....[31]....
        /*0194*/ 	.word	0x00006650


	//   ....[32]....
        /*0198*/ 	.word	0x00006660


	//   ....[33]....
        /*019c*/ 	.word	0x00006670


	//   ....[34]....
        /*01a0*/ 	.word	0x00006680


	//   ....[35]....
        /*01a4*/ 	.word	0x00006690


	//   ....[36]....
        /*01a8*/ 	.word	0x000066a0


	//   ....[37]....
        /*01ac*/ 	.word	0x000066b0


	//   ....[38]....
        /*01b0*/ 	.word	0x000066c0


	//   ....[39]....
        /*01b4*/ 	.word	0x000066d0


	//   ....[40]....
        /*01b8*/ 	.word	0x00006790


	//   ....[41]....
        /*01bc*/ 	.word	0x000067a0


	//   ....[42]....
        /*01c0*/ 	.word	0x000067b0


	//   ....[43]....
        /*01c4*/ 	.word	0x000067c0


	//   ....[44]....
        /*01c8*/ 	.word	0x000067d0


	//   ....[45]....
        /*01cc*/ 	.word	0x000067e0


	//   ....[46]....
        /*01d0*/ 	.word	0x000067f0


	//   ....[47]....
        /*01d4*/ 	.word	0x00006800


	//   ....[48]....
        /*01d8*/ 	.word	0x00006810


	//   ....[49]....
        /*01dc*/ 	.word	0x00006820


	//----- nvinfo : EIATTR_EXIT_INSTR_OFFSETS
	.align		4
.L_363:
        /*01e0*/ 	.byte	0x04, 0x1c
        /*01e2*/ 	.short	(.L_365 - .L_364)


	//   ....[0]....
.L_364:
        /*01e4*/ 	.word	0x00006ec0


	//----- nvinfo : EIATTR_MAX_THREADS
	.align		4
.L_365:
        /*01e8*/ 	.byte	0x04, 0x05
        /*01ea*/ 	.short	(.L_367 - .L_366)
.L_366:
        /*01ec*/ 	.word	0x00000080
        /*01f0*/ 	.word	0x00000001
        /*01f4*/ 	.word	0x00000001


	//----- nvinfo : EIATTR_CRS_STACK_SIZE
	.align		4
.L_367:
        /*01f8*/ 	.byte	0x04, 0x1e
        /*01fa*/ 	.short	(.L_369 - .L_368)
.L_368:
        /*01fc*/ 	.word	0x00000000


	//----- nvinfo : EIATTR_CBANK_PARAM_SIZE
	.align		4
.L_369:
        /*0200*/ 	.byte	0x03, 0x19
        /*0202*/ 	.short	0x0018


	//----- nvinfo : EIATTR_PARAM_CBANK
	.align		4
        /*0204*/ 	.byte	0x04, 0x0a
        /*0206*/ 	.short	(.L_371 - .L_370)
	.align		4
.L_370:
        /*0208*/ 	.word	index@(.nv.constant0._Z30router_gemm_kernel_bf16_outputI13__nv_bfloat16Li128ELi8ELi10ELi384ELi7168EEvPS0_PKT_S4_)
        /*020c*/ 	.short	0x0210
        /*020e*/ 	.short	0x0018


	//----- nvinfo : EIATTR_SW_WAR
	.align		4
.L_371:
        /*0210*/ 	.byte	0x04, 0x36
        /*0212*/ 	.short	(.L_373 - .L_372)
.L_372:
        /*0214*/ 	.word	0x00000008
.L_373:


//--------------------- .nv.info._Z30router_gemm_kernel_bf16_outputI13__nv_bfloat16Li128ELi8ELi9ELi384ELi7168EEvPS0_PKT_S4_ --------------------------
	.section	.nv.info._Z30router_gemm_kernel_bf16_outputI13__nv_bfloat16Li128ELi8ELi9ELi384ELi7168EEvPS0_PKT_S4_,"",@"SHT_CUDA_INFO"
	.sectionflags	@""
	.align	4


	//----- nvinfo : EIATTR_CUDA_API_VERSION
	.align		4
        /*0000*/ 	.byte	0x04, 0x37
        /*0002*/ 	.short	(.L_375 - .L_374)
.L_374:
        /*0004*/ 	.word	0x00000082


	//----- nvinfo : EIATTR_KPARAM_INFO
	.align		4
.L_375:
        /*0008*/ 	.byte	0x04, 0x17
        /*000a*/ 	.short	(.L_377 - .L_376)
.L_376:
        /*000c*/ 	.word	0x00000000
        /*0010*/ 	.short	0x0002
        /*0012*/ 	.short	0x0010
        /*0014*/ 	.byte	0x00, 0xf0, 0x21, 0x00


	//----- nvinfo : EIATTR_KPARAM_INFO
	.align		4
.L_377:
        /*0018*/ 	.byte	0x04, 0x17
        /*001a*/ 	.short	(.L_379 - .L_378)
.L_378:
        /*001c*/ 	.word	0x00000000
        /*0020*/ 	.short	0x0001
        /*0022*/ 	.short	0x0008
        /*0024*/ 	.byte	0x00, 0xf0, 0x21, 0x00


	//----- nvinfo : EIATTR_KPARAM_INFO
	.align		4
.L_379:
        /*0028*/ 	.byte	0x04, 0x17
        /*002a*/ 	.short	(.L_381 - .L_380)
.L_380:
        /*002c*/ 	.word	0x00000000
        /*0030*/ 	.short	0x0000
        /*0032*/ 	.short	0x0000
        /*0034*/ 	.byte	0x00, 0xf0, 0x21, 0x00


	//----- nvinfo : EIATTR_SPARSE_MMA_MASK
	.align		4
.L_381:
        /*0038*/ 	.byte	0x03, 0x50
        /*003a*/ 	.short	0x0000


	//----- nvinfo : EIATTR_MAXREG_COUNT
	.align		4
        /*003c*/ 	.byte	0x03, 0x1b
        /*003e*/ 	.short	0x00ff


	//----- nvinfo : EIATTR_NUM_BARRIERS
	.align		4
        /*0040*/ 	.byte	0x02, 0x4c
        /*0042*/ 	.byte	0x01
	.zero		1


	//----- nvinfo : EIATTR_MERCURY_ISA_VERSION
	.align		4
        /*0044*/ 	.byte	0x03, 0x5f
        /*0046*/ 	.short	0x0101


	//----- nvinfo : EIATTR_COOP_GROUP_MASK_REGIDS
	.align		4
        /*0048*/ 	.byte	0x04, 0x29
        /*004a*/ 	.short	(.L_383 - .L_382)


	//   ....[0]....
.L_382:
        /*004c*/ 	.word	0xffffffff


	//   ....[1]....
        /*0050*/ 	.word	0xffffffff


	//   ....[2]....
        /*0054*/ 	.word	0xffffffff


	//   ....[3]....
        /*0058*/ 	.word	0xffffffff


	//   ....[4]....
        /*005c*/ 	.word	0xffffffff


	//   ....[5]....
        /*0060*/ 	.word	0xffffffff


	//   ....[6]....
        /*0064*/ 	.word	0xffffffff


	//   ....[7]....
        /*0068*/ 	.word	0xffffffff


	//   ....[8]....
        /*006c*/ 	.word	0xffffffff


	//   ....[9]....
        /*0070*/ 	.word	0xffffffff


	//   ....[10]....
        /*0074*/ 	.word	0xffffffff


	//   ....[11]....
        /*0078*/ 	.word	0xffffffff


	//   ....[12]....
        /*007c*/ 	.word	0xffffffff


	//   ....[13]....
        /*0080*/ 	.word	0xffffffff


	//   ....[14]....
        /*0084*/ 	.word	0xffffffff


	//   ....[15]....
        /*0088*/ 	.word	0xffffffff


	//   ....[16]....
        /*008c*/ 	.word	0xffffffff


	//   ....[17]....
        /*0090*/ 	.word	0xffffffff


	//   ....[18]....
        /*0094*/ 	.word	0xffffffff


	//   ....[19]....
        /*0098*/ 	.word	0xffffffff


	//   ....[20]....
        /*009c*/ 	.word	0xffffffff


	//   ....[21]....
        /*00a0*/ 	.word	0xffffffff


	//   ....[22]....
        /*00a4*/ 	.word	0xffffffff


	//   ....[23]....
        /*00a8*/ 	.word	0xffffffff


	//   ....[24]....
        /*00ac*/ 	.word	0xffffffff


	//   ....[25]....
        /*00b0*/ 	.word	0xffffffff


	//   ....[26]....
        /*00b4*/ 	.word	0xffffffff


	//   ....[27]....
        /*00b8*/ 	.word	0xffffffff


	//   ....[28]....
        /*00bc*/ 	.word	0xffffffff


	//   ....[29]....
        /*00c0*/ 	.word	0xffffffff


	//   ....[30]....
        /*00c4*/ 	.word	0xffffffff


	//   ....[31]....
        /*00c8*/ 	.word	0xffffffff


	//   ....[32]....
        /*00cc*/ 	.word	0xffffffff


	//   ....[33]....
        /*00d0*/ 	.word	0xffffffff


	//   ....[34]....
        /*00d4*/ 	.word	0xffffffff


	//   ....[35]....
        /*00d8*/ 	.word	0xffffffff


	//   ....[36]....
        /*00dc*/ 	.word	0xffffffff


	//   ....[37]....
        /*00e0*/ 	.word	0xffffffff


	//   ....[38]....
        /*00e4*/ 	.word	0xffffffff


	//   ....[39]....
        /*00e8*/ 	.word	0xffffffff


	//   ....[40]....
        /*00ec*/ 	.word	0xffffffff


	//   ....[41]....
        /*00f0*/ 	.word	0xffffffff


	//   ....[42]....
        /*00f4*/ 	.word	0xffffffff


	//   ....[43]....
        /*00f8*/ 	.word	0xffffffff


	//   ....[44]....
        /*00fc*/ 	.word	0xffffffff


	//----- nvinfo : EIATTR_COOP_GROUP_INSTR_OFFSETS
	.align		4
.L_383:
        /*0100*/ 	.byte	0x04, 0x28
        /*0102*/ 	.short	(.L_385 - .L_384)


	//   ....[0]....
.L_384:
        /*0104*/ 	.word	0x00005950


	//   ....[1]....
        /*0108*/ 	.word	0x00005960


	//   ....[2]....
        /*010c*/ 	.word	0x00005970


	//   ....[3]....
        /*0110*/ 	.word	0x00005980


	//   ....[4]....
        /*0114*/ 	.word	0x00005990


	//   ....[5]....
        /*0118*/ 	.word	0x000059a0


	//   ....[6]....
        /*011c*/ 	.word	0x000059b0


	//   ....[7]....
        /*0120*/ 	.word	0x000059c0


	//   ....[8]....
        /*0124*/ 	.word	0x000059d0


	//   ....[9]....
        /*0128*/ 	.word	0x00005a70


	//   ....[10]....
        /*012c*/ 	.word	0x00005a80


	//   ....[11]....
        /*0130*/ 	.word	0x00005a90


	//   ....[12]....
        /*0134*/ 	.word	0x00005aa0


	//   ....[13]....
        /*0138*/ 	.word	0x00005ab0


	//   ....[14]....
        /*013c*/ 	.word	0x00005ac0


	//   ....[15]....
        /*0140*/ 	.word	0x00005ad0


	//   ....[16]....
        /*0144*/ 	.word	0x00005ae0


	//   ....[17]....
        /*0148*/ 	.word	0x00005af0


	//   ....[18]....
        /*014c*/ 	.word	0x00005b90


	//   ....[19]....
        /*0150*/ 	.word	0x00005ba0


	//   ....[20]....
        /*0154*/ 	.word	0x00005bb0


	//   ....[21]....
        /*0158*/ 	.word	0x00005bc0


	//   ....[22]....
        /*015c*/ 	.word	0x00005bd0


	//   ....[23]....
        /*0160*/ 	.word	0x00005be0


	//   ....[24]....
        /*0164*/ 	.word	0x00005bf0


	//   ....[25]....
        /*0168*/ 	.word	0x00005c00


	//   ....[26]....
        /*016c*/ 	.word	0x00005c10


	//   ....[27]....
        /*0170*/ 	.word	0x00005cb0


	//   ....[28]....
        /*0174*/ 	.word	0x00005cc0


	//   ....[29]....
        /*0178*/ 	.word	0x00005cd0


	//   ....[30]....
        /*017c*/ 	.word	0x00005ce0


	//   ....[31]....
        /*0180*/ 	.word	0x00005cf0


	//   ....[32]....
        /*0184*/ 	.word	0x00005d00


	//   ....[33]....
        /*0188*/ 	.word	0x00005d10


	//   ....[34]....
        /*018c*/ 	.word	0x00005d20


	//   ....[35]....
        /*0190*/ 	.word	0x00005d30


	//   ....[36]....
        /*0194*/ 	.word	0x00005de0


	//   ....[37]....
        /*0198*/ 	.word	0x00005df0


	//   ....[38]....
        /*019c*/ 	.word	0x00005e00


	//   ....[39]....
        /*01a0*/ 	.word	0x00005e10


	//   ....[40]....
        /*01a4*/ 	.word	0x00005e20


	//   ....[41]....
        /*01a8*/ 	.word	0x00005e30


	//   ....[42]....
        /*01ac*/ 	.word	0x00005e40


	//   ....[43]....
        /*01b0*/ 	.word	0x00005e50


	//   ....[44]....
        /*01b4*/ 	.word	0x00005e60


	//----- nvinfo : EIATTR_EXIT_INSTR_OFFSETS
	.align		4
.L_385:
        /*01b8*/ 	.byte	0x04, 0x1c
        /*01ba*/ 	.short	(.L_387 - .L_386)


	//   ....[0]....
.L_386:
        /*01bc*/ 	.word	0x00006470


	//----- nvinfo : EIATTR_MAX_THREADS
	.align		4
.L_387:
        /*01c0*/ 	.byte	0x04, 0x05
        /*01c2*/ 	.short	(.L_389 - .L_388)
.L_388:
        /*01c4*/ 	.word	0x00000080
        /*01c8*/ 	.word	0x00000001
        /*01cc*/ 	.word	0x00000001


	//----- nvinfo : EIATTR_CRS_STACK_SIZE
	.align		4
.L_389:
        /*01d0*/ 	.byte	0x04, 0x1e
        /*01d2*/ 	.short	(.L_391 - .L_390)
.L_390:
        /*01d4*/ 	.word	0x00000000


	//----- nvinfo : EIATTR_CBANK_PARAM_SIZE
	.align		4
.L_391:
        /*01d8*/ 	.byte	0x03, 0x19
        /*01da*/ 	.short	0x0018


	//----- nvinfo : EIATTR_PARAM_CBANK
	.align		4
        /*01dc*/ 	.byte	0x04, 0x0a
        /*01de*/ 	.short	(.L_393 - .L_392)
	.align		4
.L_392:
        /*01e0*/ 	.word	index@(.nv.constant0._Z30router_gemm_kernel_bf16_outputI13__nv_bfloat16Li128ELi8ELi9ELi384ELi7168EEvPS0_PKT_S4_)
        /*01e4*/ 	.short	0x0210
        /*01e6*/ 	.short	0x0018


	//----- nvinfo : EIATTR_SW_WAR
	.align		4
.L_393:
        /*01e8*/ 	.byte	0x04, 0x36
        /*01ea*/ 	.short	(.L_395 - .L_394)
.L_394:
        /*01ec*/ 	.word	0x00000008
.L_395:


//--------------------- .nv.info._Z30router_gemm_kernel_bf16_outputI13__nv_bfloat16Li128ELi8ELi8ELi384ELi7168EEvPS0_PKT_S4_ --------------------------
	.section	.nv.info._Z30router_gemm_kernel_bf16_outputI13__nv_bfloat16Li128ELi8ELi8ELi384ELi7168EEvPS0_PKT_S4_,"",@"SHT_CUDA_INFO"
	.sectionflags	@""
	.align	4


	//----- nvinfo : EIATTR_CUDA_API_VERSION
	.align		4
        /*0000*/ 	.byte	0x04, 0x37
        /*0002*/ 	.short	(.L_397 - .L_396)
.L_396:
        /*0004*/ 	.word	0x00000082


	//----- nvinfo : EIATTR_KPARAM_INFO
	.align		4
.L_397:
        /*0008*/ 	.byte	0x04, 0x17
        /*000a*/ 	.short	(.L_399 - .L_398)
.L_398:
        /*000c*/ 	.word	0x00000000
        /*0010*/ 	.short	0x0002
        /*0012*/ 	.short	0x0010
        /*0014*/ 	.byte	0x00, 0xf0, 0x21, 0x00


	//----- nvinfo : EIATTR_KPARAM_INFO
	.align		4
.L_399:
        /*0018*/ 	.byte	0x04, 0x17
        /*001a*/ 	.short	(.L_401 - .L_400)
.L_400:
        /*001c*/ 	.word	0x00000000
        /*0020*/ 	.short	0x0001
        /*0022*/ 	.short	0x0008
        /*0024*/ 	.byte	0x00, 0xf0, 0x21, 0x00


	//----- nvinfo : EIATTR_KPARAM_INFO
	.align		4
.L_401:
        /*0028*/ 	.byte	0x04, 0x17
        /*002a*/ 	.short	(.L_403 - .L_402)
.L_402:
        /*002c*/ 	.word	0x00000000
        /*0030*/ 	.short	0x0000
        /*0032*/ 	.short	0x0000
        /*0034*/ 	.byte	0x00, 0xf0, 0x21, 0x00


	//----- nvinfo : EIATTR_SPARSE_MMA_MASK
	.align		4
.L_403:
        /*0038*/ 	.byte	0x03, 0x50
        /*003a*/ 	.short	0x0000


	//----- nvinfo : EIATTR_MAXREG_COUNT
	.align		4
        /*003c*/ 	.byte	0x03, 0x1b
        /*003e*/ 	.short	0x00ff


	//----- nvinfo : EIATTR_NUM_BARRIERS
	.align		4
        /*0040*/ 	.byte	0x02, 0x4c
        /*0042*/ 	.byte	0x01
	.zero		1


	//----- nvinfo : EIATTR_MERCURY_ISA_VERSION
	.align		4
        /*0044*/ 	.byte	0x03, 0x5f
        /*0046*/ 	.short	0x0101


	//----- nvinfo : EIATTR_COOP_GROUP_MASK_REGIDS
	.align		4
        /*0048*/ 	.byte	0x04, 0x29
        /*004a*/ 	.short	(.L_405 - .L_404)


	//   ....[0]....
.L_404:
        /*004c*/ 	.word	0xffffffff


	//   ....[1]....
        /*0050*/ 	.word	0xffffffff


	//   ....[2]....
        /*0054*/ 	.word	0xffffffff


	//   ....[3]....
        /*0058*/ 	.word	0xffffffff


	//   ....[4]....
        /*005c*/ 	.word	0xffffffff


	//   ....[5]....
        /*0060*/ 	.word	0xffffffff


	//   ....[6]....
        /*0064*/ 	.word	0xffffffff


	//   ....[7]....
        /*0068*/ 	.word	0xffffffff


	//   ....[8]....
        /*006c*/ 	.word	0xffffffff


	//   ....[9]....
        /*0070*/ 	.word	0xffffffff


	//   ....[10]....
        /*0074*/ 	.word	0xffffffff


	//   ....[11]....
        /*0078*/ 	.word	0xffffffff


	//   ....[12]....
        /*007c*/ 	.word	0xffffffff


	//   ....[13]....
        /*0080*/ 	.word	0xffffffff


	//   ....[14]....
        /*0084*/ 	.word	0xffffffff


	//   ....[15]....
        /*0088*/ 	.word	0xffffffff


	//   ....[16]....
        /*008c*/ 	.word	0xffffffff


	//   ....[17]....
        /*0090*/ 	.word	0xffffffff


	//   ....[18]....
        /*0094*/ 	.word	0xffffffff


	//   ....[19]....
        /*0098*/ 	.word	0xffffffff


	//   ....[20]....
        /*009c*/ 	.word	0xffffffff


	//   ....[21]....
        /*00a0*/ 	.word	0xffffffff


	//   ....[22]....
        /*00a4*/ 	.word	0xffffffff


	//   ....[23]....
        /*00a8*/ 	.word	0xffffffff


	//   ....[24]....
        /*00ac*/ 	.word	0xffffffff


	//   ....[25]....
        /*00b0*/ 	.word	0xffffffff


	//   ....[26]....
        /*00b4*/ 	.word	0xffffffff


	//   ....[27]....
        /*00b8*/ 	.word	0xffffffff


	//   ....[28]....
        /*00bc*/ 	.word	0xffffffff


	//   ....[29]....
        /*00c0*/ 	.word	0xffffffff


	//   ....[30]....
        /*00c4*/ 	.word	0xffffffff


	//   ....[31]....
        /*00c8*/ 	.word	0xffffffff


	//   ....[32]....
        /*00cc*/ 	.word	0xffffffff


	//   ....[33]....
        /*00d0*/ 	.word	0xffffffff


	//   ....[34]....
        /*00d4*/ 	.word	0xffffffff


	//   ....[35]....
        /*00d8*/ 	.word	0xffffffff


	//   ....[36]....
        /*00dc*/ 	.word	0xffffffff


	//   ....[37]....
        /*00e0*/ 	.word	0xffffffff


	//   ....[38]....
        /*00e4*/ 	.word	0xffffffff


	//   ....[39]....
        /*00e8*/ 	.word	0xffffffff


	//----- nvinfo : EIATTR_COOP_GROUP_INSTR_OFFSETS
	.align		4
.L_405:
        /*00ec*/ 	.byte	0x04, 0x28
        /*00ee*/ 	.short	(.L_407 - .L_406)


	//   ....[0]....
.L_406:
        /*00f0*/ 	.word	0x00005020


	//   ....[1]....
        /*00f4*/ 	.word	0x00005030


	//   ....[2]....
        /*00f8*/ 	.word	0x00005040


	//   ....[3]....
        /*00fc*/ 	.word	0x00005050


	//   ....[4]....
        /*0100*/ 	.word	0x00005060


	//   ....[5]....
        /*0104*/ 	.word	0x00005070


	//   ....[6]....
        /*0108*/ 	.word	0x00005080


	//   ....[7]....
        /*010c*/ 	.word	0x00005090


	//   ....[8]....
        /*0110*/ 	.word	0x00005120


	//   ....[9]....
        /*0114*/ 	.word	0x00005130


	//   ....[10]....
        /*0118*/ 	.word	0x00005140


	//   ....[11]....
        /*011c*/ 	.word	0x00005150


	//   ....[12]....
        /*0120*/ 	.word	0x00005160


	//   ....[13]....
        /*0124*/ 	.word	0x00005170


	//   ....[14]....
        /*0128*/ 	.word	0x00005180


	//   ....[15]....
        /*012c*/ 	.word	0x00005190


	//   ....[16]....
        /*0130*/ 	.word	0x00005220


	//   ....[17]....
        /*0134*/ 	.word	0x00005230


	//   ....[18]....
        /*0138*/ 	.word	0x00005240


	//   ....[19]....
        /*013c*/ 	.word	0x00005250


	//   ....[20]....
        /*0140*/ 	.word	0x00005260


	//   ....[21]....
        /*0144*/ 	.word	0x00005270


	//   ....[22]....
        /*0148*/ 	.word	0x00005280


	//   ....[23]....
        /*014c*/ 	.word	0x00005290


	//   ....[24]....
        /*0150*/ 	.word	0x00005320


	//   ....[25]....
        /*0154*/ 	.word	0x00005330


	//   ....[26]....
        /*0158*/ 	.word	0x00005340


	//   ....[27]....
        /*015c*/ 	.word	0x00005350


	//   ....[28]....
        /*0160*/ 	.word	0x00005360


	//   ....[29]....
        /*0164*/ 	.word	0x00005370


	//   ....[30]....
        /*0168*/ 	.word	0x00005380


	//   ....[31]....
        /*016c*/ 	.word	0x00005390


	//   ....[32]....
        /*0170*/ 	.word	0x00005430


	//   ....[33]....
        /*0174*/ 	.word	0x00005440


	//   ....[34]....
        /*0178*/ 	.word	0x00005450


	//   ....[35]....
        /*017c*/ 	.word	0x00005460


	//   ....[36]....
        /*0180*/ 	.word	0x00005470


	//   ....[37]....
        /*0184*/ 	.word	0x00005480


	//   ....[38]....
        /*0188*/ 	.word	0x00005490


	//   ....[39]....
        /*018c*/ 	.word	0x000054a0


	//----- nvinfo : EIATTR_EXIT_INSTR_OFFSETS
	.align		4
.L_407:
        /*0190*/ 	.byte	0x04, 0x1c
        /*0192*/ 	.short	(.L_409 - .L_408)


	//   ....[0]....
.L_408:
        /*0194*/ 	.word	0x00005a20


	//----- nvinfo : EIATTR_MAX_THREADS
	.align		4
.L_409:
        /*0198*/ 	.byte	0x04, 0x05
        /*019a*/ 	.short	(.L_411 - .L_410)
.L_410:
        /*019c*/ 	.word	0x00000080
        /*01a0*/ 	.word	0x00000001
        /*01a4*/ 	.word	0x00000001


	//----- nvinfo : EIATTR_CRS_STACK_SIZE
	.align		4
.L_411:
        /*01a8*/ 	.byte	0x04, 0x1e
        /*01aa*/ 	.short	(.L_413 - .L_412)
.L_412:
        /*01ac*/ 	.word	0x00000000


	//----- nvinfo : EIATTR_CBANK_PARAM_SIZE
	.align		4
.L_413:
        /*01b0*/ 	.byte	0x03, 0x19
        /*01b2*/ 	.short	0x0018


	//----- nvinfo : EIATTR_PARAM_CBANK
	.align		4
        /*01b4*/ 	.byte	0x04, 0x0a
        /*01b6*/ 	.short	(.L_415 - .L_414)
	.align		4
.L_414:
        /*01b8*/ 	.word	index@(.nv.constant0._Z30router_gemm_kernel_bf16_outputI13__nv_bfloat16Li128ELi8ELi8ELi384ELi7168EEvPS0_PKT_S4_)
        /*01bc*/ 	.short	0x0210
        /*01be*/ 	.short	0x0018


	//----- nvinfo : EIATTR_SW_WAR
	.align		4
.L_415:
        /*01c0*/ 	.byte	0x04, 0x36
        /*01c2*/ 	.short	(.L_417 - .L_416)
.L_416:
        /*01c4*/ 	.word	0x00000008
.L_417:


//--------------------- .nv.info._Z30router_gemm_kernel_bf16_outputI13__nv_bfloat16Li128ELi8ELi7ELi384ELi7168EEvPS0_PKT_S4_ --------------------------
	.section	.nv.info._Z30router_gemm_kernel_bf16_outputI13__nv_bfloat16Li128ELi8ELi7ELi384ELi7168EEvPS0_PKT_S4_,"",@"SHT_CUDA_INFO"
	.sectionflags	@""
	.align	4


	//----- nvinfo : EIATTR_CUDA_API_VERSION
	.align		4
        /*0000*/ 	.byte	0x04, 0x37
        /*0002*/ 	.short	(.L_419 - .L_418)
.L_418:
        /*0004*/ 	.word	0x00000082


	//----- nvinfo : EIATTR_KPARAM_INFO
	.align		4
.L_419:
        /*0008*/ 	.byte	0x04, 0x17
        /*000a*/ 	.short	(.L_421 - .L_420)
.L_420:
        /*000c*/ 	.word	0x00000000
        /*0010*/ 	.short	0x0002
        /*0012*/ 	.short	0x0010
        /*0014*/ 	.byte	0x00, 0xf0, 0x21, 0x00


	//----- nvinfo : EIATTR_KPARAM_INFO
	.align		4
.L_421:
        /*0018*/ 	.byte	0x04, 0x17
        /*001a*/ 	.short	(.L_423 - .L_422)
.L_422:
        /*001c*/ 	.word	0x00000000
        /*0020*/ 	.short	0x0001
        /*0022*/ 	.short	0x0008
        /*0024*/ 	.byte	0x00, 0xf0, 0x21, 0x00


	//----- nvinfo : EIATTR_KPARAM_INFO
	.align		4
.L_423:
        /*0028*/ 	.byte	0x04, 0x17
        /*002a*/ 	.short	(.L_425 - .L_424)
.L_424:
        /*002c*/ 	.word	0x00000000
        /*0030*/ 	.short	0x0000
        /*0032*/ 	.short	0x0000
        /*0034*/ 	.byte	0x00, 0xf0, 0x21, 0x00


	//----- nvinfo : EIATTR_SPARSE_MMA_MASK
	.align		4
.L_425:
        /*0038*/ 	.byte	0x03, 0x50
        /*003a*/ 	.short	0x0000


	//----- nvinfo : EIATTR_MAXREG_COUNT
	.align		4
        /*003c*/ 	.byte	0x03, 0x1b
        /*003e*/ 	.short	0x00ff


	//----- nvinfo : EIATTR_NUM_BARRIERS
	.align		4
        /*0040*/ 	.byte	0x02, 0x4c
        /*0042*/ 	.byte	0x01
	.zero		1


	//----- nvinfo : EIATTR_MERCURY_ISA_VERSION
	.align		4
        /*0044*/ 	.byte	0x03, 0x5f
        /*0046*/ 	.short	0x0101


	//----- nvinfo : EIATTR_COOP_GROUP_MASK_REGIDS
	.align		4
        /*0048*/ 	.byte	0x04, 0x29
        /*004a*/ 	.short	(.L_427 - .L_426)


	//   ....[0]....
.L_426:
        /*004c*/ 	.word	0xffffffff


	//   ....[1]....
        /*0050*/ 	.word	0xffffffff


	//   ....[2]....
        /*0054*/ 	.word	0xffffffff


	//   ....[3]....
        /*0058*/ 	.word	0xffffffff


	//   ....[4]....
        /*005c*/ 	.word	0xffffffff


	//   ....[5]....
        /*0060*/ 	.word	0xffffffff


	//   ....[6]....
        /*0064*/ 	.word	0xffffffff


	//   ....[7]....
        /*0068*/ 	.word	0xffffffff


	//   ....[8]....
        /*006c*/ 	.word	0xffffffff


	//   ....[9]....
        /*0070*/ 	.word	0xffffffff


	//   ....[10]....
        /*0074*/ 	.word	0xffffffff


	//   ....[11]....
        /*0078*/ 	.word	0xffffffff


	//   ....[12]....
        /*007c*/ 	.word	0xffffffff


	//   ....[13]....
        /*0080*/ 	.word	0xffffffff


	//   ....[14]....
        /*0084*/ 	.word	0xffffffff


	//   ....[15]....
        /*0088*/ 	.word	0xffffffff


	//   ....[16]....
        /*008c*/ 	.word	0xffffffff


	//   ....[17]....
        /*0090*/ 	.word	0xffffffff


	//   ....[18]....
        /*0094*/ 	.word	0xffffffff


	//   ....[19]....
        /*0098*/ 	.word	0xffffffff


	//   ....[20]....
        /*009c*/ 	.word	0xffffffff


	//   ....[21]....
        /*00a0*/ 	.word	0xffffffff


	//   ....[22]....
        /*00a4*/ 	.word	0xffffffff


	//   ....[23]....
        /*00a8*/ 	.word	0xffffffff


	//   ....[24]....
        /*00ac*/ 	.word	0xffffffff


	//   ....[25]....
        /*00b0*/ 	.word	0xffffffff


	//   ....[26]....
        /*00b4*/ 	.word	0xffffffff


	//   ....[27]....
        /*00b8*/ 	.word	0xffffffff


	//   ....[28]....
        /*00bc*/ 	.word	0xffffffff


	//   ....[29]....
        /*00c0*/ 	.word	0xffffffff


	//   ....[30]....
        /*00c4*/ 	.word	0xffffffff


	//   ....[31]....
        /*00c8*/ 	.word	0xffffffff


	//   ....[32]....
        /*00cc*/ 	.word	0xffffffff


	//   ....[33]....
        /*00d0*/ 	.word	0xffffffff


	//   ....[34]....
        /*00d4*/ 	.word	0xffffffff


	//----- nvinfo : EIATTR_COOP_GROUP_INSTR_OFFSETS
	.align		4
.L_427:
        /*00d8*/ 	.byte	0x04, 0x28
        /*00da*/ 	.short	(.L_429 - .L_428)


	//   ....[0]....
.L_428:
        /*00dc*/ 	.word	0x000046f0


	//   ....[1]....
        /*00e0*/ 	.word	0x00004700


	//   ....[2]....
        /*00e4*/ 	.word	0x00004710


	//   ....[3]....
        /*00e8*/ 	.word	0x00004720


	//   ....[4]....
        /*00ec*/ 	.word	0x00004730


	//   ....[5]....
        /*00f0*/ 	.word	0x00004740


	//   ....[6]....
        /*00f4*/ 	.word	0x00004750


	//   ....[7]....
        /*00f8*/ 	.word	0x000047d0


	//   ....[8]....
        /*00fc*/ 	.word	0x000047e0


	//   ....[9]....
        /*0100*/ 	.word	0x000047f0


	//   ....[10]....
        /*0104*/ 	.word	0x00004800


	//   ....[11]....
        /*0108*/ 	.word	0x00004810


	//   ....[12]....
        /*010c*/ 	.word	0x00004820


	//   ....[13]....
        /*0110*/ 	.word	0x00004830


	//   ....[14]....
        /*0114*/ 	.word	0x000048b0


	//   ....[15]....
        /*0118*/ 	.word	0x000048c0


	//   ....[16]....
        /*011c*/ 	.word	0x000048d0


	//   ....[17]....
        /*0120*/ 	.word	0x000048e0


	//   ....[18]....
        /*0124*/ 	.word	0x000048f0


	//   ....[19]....
        /*0128*/ 	.word	0x00004900


	//   ....[20]....
        /*012c*/ 	.word	0x00004910


	//   ....[21]....
        /*0130*/ 	.word	0x00004990


	//   ....[22]....
        /*0134*/ 	.word	0x000049a0


	//   ....[23]....
        /*0138*/ 	.word	0x000049b0


	//   ....[24]....
        /*013c*/ 	.word	0x000049c0


	//   ....[25]....
        /*0140*/ 	.word	0x000049d0


	//   ....[26]....
        /*0144*/ 	.word	0x000049e0


	//   ....[27]....
        /*0148*/ 	.word	0x000049f0


	//   ....[28]....
        /*014c*/ 	.word	0x00004a80


	//   ....[29]....
        /*0150*/ 	.word	0x00004a90


	//   ....[30]....
        /*0154*/ 	.word	0x00004aa0


	//   ....[31]....
        /*0158*/ 	.word	0x00004ab0


	//   ....[32]....
        /*015c*/ 	.word	0x00004ac0


	//   ....[33]....
        /*0160*/ 	.word	0x00004ad0


	//   ....[34]....
        /*0164*/ 	.word	0x00004ae0


	//----- nvinfo : EIATTR_EXIT_INSTR_OFFSETS
	.align		4
.L_429:
        /*0168*/ 	.byte	0x04, 0x1c
        /*016a*/ 	.short	(.L_431 - .L_430)


	//   ....[0]....
.L_430:
        /*016c*/ 	.word	0x00004fd0


	//----- nvinfo : EIATTR_MAX_THREADS
	.align		4
.L_431:
        /*0170*/ 	.byte	0x04, 0x05
        /*0172*/ 	.short	(.L_433 - .L_432)
.L_432:
        /*0174*/ 	.word	0x00000080
        /*0178*/ 	.word	0x00000001
        /*017c*/ 	.word	0x00000001


	//----- nvinfo : EIATTR_CRS_STACK_SIZE
	.align		4
.L_433:
        /*0180*/ 	.byte	0x04, 0x1e
        /*0182*/ 	.short	(.L_435 - .L_434)
.L_434:
        /*0184*/ 	.word	0x00000000


	//----- nvinfo : EIATTR_CBANK_PARAM_SIZE
	.align		4
.L_435:
        /*0188*/ 	.byte	0x03, 0x19
        /*018a*/ 	.short	0x0018


	//----- nvinfo : EIATTR_PARAM_CBANK
	.align		4
        /*018c*/ 	.byte	0x04, 0x0a
        /*018e*/ 	.short	(.L_437 - .L_436)
	.align		4
.L_436:
        /*0190*/ 	.word	index@(.nv.constant0._Z30router_gemm_kernel_bf16_outputI13__nv_bfloat16Li128ELi8ELi7ELi384ELi7168EEvPS0_PKT_S4_)
        /*0194*/ 	.short	0x0210
        /*0196*/ 	.short	0x0018


	//----- nvinfo : EIATTR_SW_WAR
	.align		4
.L_437:
        /*0198*/ 	.byte	0x04, 0x36
        /*019a*/ 	.short	(.L_439 - .L_438)
.L_438:
        /*019c*/ 	.word	0x00000008
.L_439:


//--------------------- .nv.info._Z30router_gemm_kernel_bf16_outputI13__nv_bfloat16Li128ELi8ELi6ELi384ELi7168EEvPS0_PKT_S4_ --------------------------
	.section	.nv.info._Z30router_gemm_kernel_bf16_outputI13__nv_bfloat16Li128ELi8ELi6ELi384ELi7168EEvPS0_PKT_S4_,"",@"SHT_CUDA_INFO"
	.sectionflags	@""
	.align	4


	//----- nvinfo : EIATTR_CUDA_API_VERSION
	.align		4
        /*0000*/ 	.byte	0x04, 0x37
        /*0002*/ 	.short	(.L_441 - .L_440)
.L_440:
        /*0004*/ 	.word	0x00000082


	//----- nvinfo : EIATTR_KPARAM_INFO
	.align		4
.L_441:
        /*0008*/ 	.byte	0x04, 0x17
        /*000a*/ 	.short	(.L_443 - .L_442)
.L_442:
        /*000c*/ 	.word	0x00000000
        /*0010*/ 	.short	0x0002
        /*0012*/ 	.short	0x0010
        /*0014*/ 	.byte	0x00, 0xf0, 0x21, 0x00


	//----- nvinfo : EIATTR_KPARAM_INFO
	.align		4
.L_443:
        /*0018*/ 	.byte	0x04, 0x17
        /*001a*/ 	.short	(.L_445 - .L_444)
.L_444:
        /*001c*/ 	.word	0x00000000
        /*0020*/ 	.short	0x0001
        /*0022*/ 	.short	0x0008
        /*0024*/ 	.byte	0x00, 0xf0, 0x21, 0x00


	//----- nvinfo : EIATTR_KPARAM_INFO
	.align		4
.L_445:
        /*0028*/ 	.byte	0x04, 0x17
        /*002a*/ 	.short	(.L_447 - .L_446)
.L_446:
        /*002c*/ 	.word	0x00000000
        /*0030*/ 	.short	0x0000
        /*0032*/ 	.short	0x0000
        /*0034*/ 	.byte	0x00, 0xf0, 0x21, 0x00


	//----- nvinfo : EIATTR_SPARSE_MMA_MASK
	.align		4
.L_447:
        /*0038*/ 	.byte	0x03, 0x50
        /*003a*/ 	.short	0x0000


	//----- nvinfo : EIATTR_MAXREG_COUNT
	.align		4
        /*003c*/ 	.byte	0x03, 0x1b
        /*003e*/ 	.short	0x00ff


	//----- nvinfo : EIATTR_NUM_BARRIERS
	.align		4
        /*0040*/ 	.byte	0x02, 0x4c
        /*0042*/ 	.byte	0x01
	.zero		1


	//----- nvinfo : EIATTR_MERCURY_ISA_VERSION
	.align		4
        /*0044*/ 	.byte	0x03, 0x5f
        /*0046*/ 	.short	0x0101


	//----- nvinfo : EIATTR_COOP_GROUP_MASK_REGIDS
	.align		4
        /*0048*/ 	.byte	0x04, 0x29
        /*004a*/ 	.short	(.L_449 - .L_448)


	//   ....[0]....
.L_448:
        /*004c*/ 	.word	0xffffffff


	//   ....[1]....
        /*0050*/ 	.word	0xffffffff


	//   ....[2]....
        /*0054*/ 	.word	0xffffffff


	//   ....[3]....
        /*0058*/ 	.word	0xffffffff


	//   ....[4]....
        /*005c*/ 	.word	0xffffffff


	//   ....[5]....
        /*0060*/ 	.word	0xffffffff


	//   ....[6]....
        /*0064*/ 	.word	0xffffffff


	//   ....[7]....
        /*0068*/ 	.word	0xffffffff


	//   ....[8]....
        /*006c*/ 	.word	0xffffffff


	//   ....[9]....
        /*0070*/ 	.word	0xffffffff


	//   ....[10]....
        /*0074*/ 	.word	0xffffffff


	//   ....[11]....
        /*0078*/ 	.word	0xffffffff


	//   ....[12]....
        /*007c*/ 	.word	0xffffffff


	//   ....[13]....
        /*0080*/ 	.word	0xffffffff


	//   ....[14]....
        /*0084*/ 	.word	0xffffffff


	//   ....[15]....
        /*0088*/ 	.word	0xffffffff


	//   ....[16]....
        /*008c*/ 	.word	0xffffffff


	//   ....[17]....
        /*0090*/ 	.word	0xffffffff


	//   ....[18]....
        /*0094*/ 	.word	0xffffffff


	//   ....[19]....
        /*0098*/ 	.word	0xffffffff


	//   ....[20]....
        /*009c*/ 	.word	0xffffffff


	//   ....[21]....
        /*00a0*/ 	.word	0xffffffff


	//   ....[22]....
        /*00a4*/ 	.word	0xffffffff


	//   ....[23]....
        /*00a8*/ 	.word	0xffffffff


	//   ....[24]....
        /*00ac*/ 	.word	0xffffffff


	//   ....[25]....
        /*00b0*/ 	.word	0xffffffff


	//   ....[26]....
        /*00b4*/ 	.word	0xffffffff


	//   ....[27]....
        /*00b8*/ 	.word	0xffffffff


	//   ....[28]....
        /*00bc*/ 	.word	0xffffffff


	//   ....[29]....
        /*00c0*/ 	.word	0xffffffff


	//----- nvinfo : EIATTR_COOP_GROUP_INSTR_OFFSETS
	.align		4
.L_449:
        /*00c4*/ 	.byte	0x04, 0x28
        /*00c6*/ 	.short	(.L_451 - .L_450)


	//   ....[0]....
.L_450:
        /*00c8*/ 	.word	0x00003dc0


	//   ....[1]....
        /*00cc*/ 	.word	0x00003dd0


	//   ....[2]....
        /*00d0*/ 	.word	0x00003de0


	//   ....[3]....
        /*00d4*/ 	.word	0x00003df0


	//   ....[4]....
        /*00d8*/ 	.word	0x00003e00


	//   ....[5]....
        /*00dc*/ 	.word	0x00003e10


	//   ....[6]....
        /*00e0*/ 	.word	0x00003e80


	//   ....[7]....
        /*00e4*/ 	.word	0x00003e90


	//   ....[8]....
        /*00e8*/ 	.word	0x00003ea0


	//   ....[9]....
        /*00ec*/ 	.word	0x00003eb0


	//   ....[10]....
        /*00f0*/ 	.word	0x00003ec0


	//   ....[11]....
        /*00f4*/ 	.word	0x00003ed0


	//   ....[12]....
        /*00f8*/ 	.word	0x00003f40


	//   ....[13]....
        /*00fc*/ 	.word	0x00003f50


	//   ....[14]....
        /*0100*/ 	.word	0x00003f60


	//   ....[15]....
        /*0104*/ 	.word	0x00003f70


	//   ....[16]....
        /*0108*/ 	.word	0x00003f80


	//   ....[17]....
        /*010c*/ 	.word	0x00003f90


	//   ....[18]....
        /*0110*/ 	.word	0x00004000


	//   ....[19]....
        /*0114*/ 	.word	0x00004010


	//   ....[20]....
        /*0118*/ 	.word	0x00004020


	//   ....[21]....
        /*011c*/ 	.word	0x00004030


	//   ....[22]....
        /*0120*/ 	.word	0x00004040


	//   ....[23]....
        /*0124*/ 	.word	0x00004050


	//   ....[24]....
        /*0128*/ 	.word	0x000040d0


	//   ....[25]....
        /*012c*/ 	.word	0x000040e0


	//   ....[26]....
        /*0130*/ 	.word	0x000040f0


	//   ....[27]....
        /*0134*/ 	.word	0x00004100


	//   ....[28]....
        /*0138*/ 	.word	0x00004110


	//   ....[29]....
        /*013c*/ 	.word	0x00004120


	//----- nvinfo : EIATTR_EXIT_INSTR_OFFSETS
	.align		4
.L_451:
        /*0140*/ 	.byte	0x04, 0x1c
        /*0142*/ 	.short	(.L_453 - .L_452)


	//   ....[0]....
.L_452:
        /*0144*/ 	.word	0x00004580


	//----- nvinfo : EIATTR_MAX_THREADS
	.align		4
.L_453:
        /*0148*/ 	.byte	0x04, 0x05
        /*014a*/ 	.short	(.L_455 - .L_454)
.L_454:
        /*014c*/ 	.word	0x00000080
        /*0150*/ 	.word	0x00000001
        /*0154*/ 	.word	0x00000001


	//----- nvinfo : EIATTR_CRS_STACK_SIZE
	.align		4
.L_455:
        /*0158*/ 	.byte	0x04, 0x1e
        /*015a*/ 	.short	(.L_457 - .L_456)
.L_456:
        /*015c*/ 	.word	0x00000000


	//----- nvinfo : EIATTR_CBANK_PARAM_SIZE
	.align		4
.L_457:
        /*0160*/ 	.byte	0x03, 0x19
        /*0162*/ 	.short	0x0018


	//----- nvinfo : EIATTR_PARAM_CBANK
	.align		4
        /*0164*/ 	.byte	0x04, 0x0a
        /*0166*/ 	.short	(.L_459 - .L_458)
	.align		4
.L_458:
        /*0168*/ 	.word	index@(.nv.constant0._Z30router_gemm_kernel_bf16_outputI13__nv_bfloat16Li128ELi8ELi6ELi384ELi7168EEvPS0_PKT_S4_)
        /*016c*/ 	.short	0x0210
        /*016e*/ 	.short	0x0018


	//----- nvinfo : EIATTR_SW_WAR
	.align		4
.L_459:
        /*0170*/ 	.byte	0x04, 0x36
        /*0172*/ 	.short	(.L_461 - .L_460)
.L_460:
        /*0174*/ 	.word	0x00000008
.L_461:


//--------------------- .nv.info._Z30router_gemm_kernel_bf16_outputI13__nv_bfloat16Li128ELi8ELi5ELi384ELi7168EEvPS0_PKT_S4_ --------------------------
	.section	.nv.info._Z30router_gemm_kernel_bf16_outputI13__nv_bfloat16Li128ELi8ELi5ELi384ELi7168EEvPS0_PKT_S4_,"",@"SHT_CUDA_INFO"
	.sectionflags	@""
	.align	4


	//----- nvinfo : EIATTR_CUDA_API_VERSION
	.align		4
        /*0000*/ 	.byte	0x04, 0x37
        /*0002*/ 	.short	(.L_463 - .L_462)
.L_462:
        /*0004*/ 	.word	0x00000082


	//----- nvinfo : EIATTR_KPARAM_INFO
	.align		4
.L_463:
        /*0008*/ 	.byte	0x04, 0x17
        /*000a*/ 	.short	(.L_465 - .L_464)
.L_464:
        /*000c*/ 	.word	0x00000000
        /*0010*/ 	.short	0x0002
        /*0012*/ 	.short	0x0010
        /*0014*/ 	.byte	0x00, 0xf0, 0x21, 0x00


	//----- nvinfo : EIATTR_KPARAM_INFO
	.align		4
.L_465:
        /*0018*/ 	.byte	0x04, 0x17
        /*001a*/ 	.short	(.L_467 - .L_466)
.L_466:
        /*001c*/ 	.word	0x00000000
        /*0020*/ 	.short	0x0001
        /*0022*/ 	.short	0x0008
        /*0024*/ 	.byte	0x00, 0xf0, 0x21, 0x00


	//----- nvinfo : EIATTR_KPARAM_INFO
	.align		4
.L_467:
        /*0028*/ 	.byte	0x04, 0x17
        /*002a*/ 	.short	(.L_469 - .L_468)
.L_468:
        /*002c*/ 	.word	0x00000000
        /*0030*/ 	.short	0x0000
        /*0032*/ 	.short	0x0000
        /*0034*/ 	.byte	0x00, 0xf0, 0x21, 0x00


	//----- nvinfo : EIATTR_SPARSE_MMA_MASK
	.align		4
.L_469:
        /*0038*/ 	.byte	0x03, 0x50
        /*003a*/ 	.short	0x0000


	//----- nvinfo : EIATTR_MAXREG_COUNT
	.align		4
        /*003c*/ 	.byte	0x03, 0x1b
        /*003e*/ 	.short	0x00ff


	//----- nvinfo : EIATTR_NUM_BARRIERS
	.align		4
        /*0040*/ 	.byte	0x02, 0x4c
        /*0042*/ 	.byte	0x01
	.zero		1


	//----- nvinfo : EIATTR_MERCURY_ISA_VERSION
	.align		4
        /*0044*/ 	.byte	0x03, 0x5f
        /*0046*/ 	.short	0x0101


	//----- nvinfo : EIATTR_COOP_GROUP_MASK_REGIDS
	.align		4
        /*0048*/ 	.byte	0x04, 0x29
        /*004a*/ 	.short	(.L_471 - .L_470)


	//   ....[0]....
.L_470:
        /*004c*/ 	.word	0xffffffff


	//   ....[1]....
        /*0050*/ 	.word	0xffffffff


	//   ....[2]....
        /*0054*/ 	.word	0xffffffff


	//   ....[3]....
        /*0058*/ 	.word	0xffffffff


	//   ....[4]....
        /*005c*/ 	.word	0xffffffff


	//   ....[5]....
        /*0060*/ 	.word	0xffffffff


	//   ....[6]....
        /*0064*/ 	.word	0xffffffff


	//   ....[7]....
        /*0068*/ 	.word	0xffffffff


	//   ....[8]....
        /*006c*/ 	.word	0xffffffff


	//   ....[9]....
        /*0070*/ 	.word	0xffffffff


	//   ....[10]....
        /*0074*/ 	.word	0xffffffff


	//   ....[11]....
        /*0078*/ 	.word	0xffffffff


	//   ....[12]....
        /*007c*/ 	.word	0xffffffff


	//   ....[13]....
        /*0080*/ 	.word	0xffffffff


	//   ....[14]....
        /*0084*/ 	.word	0xffffffff


	//   ....[15]....
        /*0088*/ 	.word	0xffffffff


	//   ....[16]....
        /*008c*/ 	.word	0xffffffff


	//   ....[17]....
        /*0090*/ 	.word	0xffffffff


	//   ....[18]....
        /*0094*/ 	.word	0xffffffff


	//   ....[19]....
        /*0098*/ 	.word	0xffffffff


	//   ....[20]....
        /*009c*/ 	.word	0xffffffff


	//   ....[21]....
        /*00a0*/ 	.word	0xffffffff


	//   ....[22]....
        /*00a4*/ 	.word	0xffffffff


	//   ....[23]....
        /*00a8*/ 	.word	0xffffffff


	//   ....[24]....
        /*00ac*/ 	.word	0xffffffff


	//----- nvinfo : EIATTR_COOP_GROUP_INSTR_OFFSETS
	.align		4
.L_471:
        /*00b0*/ 	.byte	0x04, 0x28
        /*00b2*/ 	.short	(.L_473 - .L_472)


	//   ....[0]....
.L_472:
        /*00b4*/ 	.word	0x00003490


	//   ....[1]....
        /*00b8*/ 	.word	0x000034a0


	//   ....[2]....
        /*00bc*/ 	.word	0x000034b0


	//   ....[3]....
        /*00c0*/ 	.word	0x000034c0


	//   ....[4]....
        /*00c4*/ 	.word	0x000034d0


	//   ....[5]....
        /*00c8*/ 	.word	0x00003530


	//   ....[6]....
        /*00cc*/ 	.word	0x00003540


	//   ....[7]....
        /*00d0*/ 	.word	0x00003550


	//   ....[8]....
        /*00d4*/ 	.word	0x00003560


	//   ....[9]....
        /*00d8*/ 	.word	0x00003570


	//   ....[10]....
        /*00dc*/ 	.word	0x000035d0


	//   ....[11]....
        /*00e0*/ 	.word	0x000035e0


	//   ....[12]....
        /*00e4*/ 	.word	0x000035f0


	//   ....[13]....
        /*00e8*/ 	.word	0x00003600


	//   ....[14]....
        /*00ec*/ 	.word	0x00003610


	//   ....[15]....
        /*00f0*/ 	.word	0x00003670


	//   ....[16]....
        /*00f4*/ 	.word	0x00003680


	//   ....[17]....
        /*00f8*/ 	.word	0x00003690


	//   ....[18]....
        /*00fc*/ 	.word	0x000036a0


	//   ....[19]....
        /*0100*/ 	.word	0x000036b0


	//   ....[20]....
        /*0104*/ 	.word	0x00003720


	//   ....[21]....
        /*0108*/ 	.word	0x00003730


	//   ....[22]....
        /*010c*/ 	.word	0x00003740


	//   ....[23]....
        /*0110*/ 	.word	0x00003750


	//   ....[24]....
        /*0114*/ 	.word	0x00003760


	//----- nvinfo : EIATTR_EXIT_INSTR_OFFSETS
	.align		4
.L_473:
        /*0118*/ 	.byte	0x04, 0x1c
        /*011a*/ 	.short	(.L_475 - .L_474)


	//   ....[0]....
.L_474:
        /*011c*/ 	.word	0x00003b30


	//----- nvinfo : EIATTR_MAX_THREADS
	.align		4
.L_475:
        /*0120*/ 	.byte	0x04, 0x05
        /*0122*/ 	.short	(.L_477 - .L_476)
.L_476:
        /*0124*/ 	.word	0x00000080
        /*0128*/ 	.word	0x00000001
        /*012c*/ 	.word	0x00000001


	//----- nvinfo : EIATTR_CRS_STACK_SIZE
	.align		4
.L_477:
        /*0130*/ 	.byte	0x04, 0x1e
        /*0132*/ 	.short	(.L_479 - .L_478)
.L_478:
        /*0134*/ 	.word	0x00000000


	//----- nvinfo : EIATTR_CBANK_PARAM_SIZE
	.align		4
.L_479:
        /*0138*/ 	.byte	0x03, 0x19
        /*013a*/ 	.short	0x0018


	//----- nvinfo : EIATTR_PARAM_CBANK
	.align		4
        /*013c*/ 	.byte	0x04, 0x0a
        /*013e*/ 	.short	(.L_481 - .L_480)
	.align		4
.L_480:
        /*0140*/ 	.word	index@(.nv.constant0._Z30router_gemm_kernel_bf16_outputI13__nv_bfloat16Li128ELi8ELi5ELi384ELi7168EEvPS0_PKT_S4_)
        /*0144*/ 	.short	0x0210
        /*0146*/ 	.short	0x0018


	//----- nvinfo : EIATTR_SW_WAR
	.align		4
.L_481:
        /*0148*/ 	.byte	0x04, 0x36
        /*014a*/ 	.short	(.L_483 - .L_482)
.L_482:
        /*014c*/ 	.word	0x00000008
.L_483:


//--------------------- .nv.info._Z30router_gemm_kernel_bf16_outputI13__nv_bfloat16Li128ELi8ELi4ELi384ELi7168EEvPS0_PKT_S4_ --------------------------
	.section	.nv.info._Z30router_gemm_kernel_bf16_outputI13__nv_bfloat16Li128ELi8ELi4ELi384ELi7168EEvPS0_PKT_S4_,"",@"SHT_CUDA_INFO"
	.sectionflags	@""
	.align	4


	//----- nvinfo : EIATTR_CUDA_API_VERSION
	.align		4
        /*0000*/ 	.byte	0x04, 0x37
        /*0002*/ 	.short	(.L_485 - .L_484)
.L_484:
        /*0004*/ 	.word	0x00000082


	//----- nvinfo : EIATTR_KPARAM_INFO
	.align		4
.L_485:
        /*0008*/ 	.byte	0x04, 0x17
        /*000a*/ 	.short	(.L_487 - .L_486)
.L_486:
        /*000c*/ 	.word	0x00000000
        /*0010*/ 	.short	0x0002
        /*0012*/ 	.short	0x0010
        /*0014*/ 	.byte	0x00, 0xf0, 0x21, 0x00


	//----- nvinfo : EIATTR_KPARAM_INFO
	.align		4
.L_487:
        /*0018*/ 	.byte	0x04, 0x17
        /*001a*/ 	.short	(.L_489 - .L_488)
.L_488:
        /*001c*/ 	.word	0x00000000
        /*0020*/ 	.short	0x0001
        /*0022*/ 	.short	0x0008
        /*0024*/ 	.byte	0x00, 0xf0, 0x21, 0x00


	//----- nvinfo : EIATTR_KPARAM_INFO
	.align		4
.L_489:
        /*0028*/ 	.byte	0x04, 0x17
        /*002a*/ 	.short	(.L_491 - .L_490)
.L_490:
        /*002c*/ 	.word	0x00000000
        /*0030*/ 	.short	0x0000
        /*0032*/ 	.short	0x0000
        /*0034*/ 	.byte	0x00, 0xf0, 0x21, 0x00


	//----- nvinfo : EIATTR_SPARSE_MMA_MASK
	.align		4
.L_491:
        /*0038*/ 	.byte	0x03, 0x50
        /*003a*/ 	.short	0x0000


	//----- nvinfo : EIATTR_MAXREG_COUNT
	.align		4
        /*003c*/ 	.byte	0x03, 0x1b
        /*003e*/ 	.short	0x00ff


	//----- nvinfo : EIATTR_NUM_BARRIERS
	.align		4
        /*0040*/ 	.byte	0x02, 0x4c
        /*0042*/ 	.byte	0x01
	.zero		1


	//----- nvinfo : EIATTR_MERCURY_ISA_VERSION
	.align		4
        /*0044*/ 	.byte	0x03, 0x5f
        /*0046*/ 	.short	0x0101


	//----- nvinfo : EIATTR_COOP_GROUP_MASK_REGIDS
	.align		4
        /*0048*/ 	.byte	0x04, 0x29
        /*004a*/ 	.short	(.L_493 - .L_492)


	//   ....[0]....
.L_492:
        /*004c*/ 	.word	0xffffffff


	//   ....[1]....
        /*0050*/ 	.word	0xffffffff


	//   ....[2]....
        /*0054*/ 	.word	0xffffffff


	//   ....[3]....
        /*0058*/ 	.word	0xffffffff


	//   ....[4]....
        /*005c*/ 	.word	0xffffffff


	//   ....[5]....
        /*0060*/ 	.word	0xffffffff


	//   ....[6]....
        /*0064*/ 	.word	0xffffffff


	//   ....[7]....
        /*0068*/ 	.word	0xffffffff


	//   ....[8]....
        /*006c*/ 	.word	0xffffffff


	//   ....[9]....
        /*0070*/ 	.word	0xffffffff


	//   ....[10]....
        /*0074*/ 	.word	0xffffffff


	//   ....[11]....
        /*0078*/ 	.word	0xffffffff


	//   ....[12]....
        /*007c*/ 	.word	0xffffffff


	//   ....[13]....
        /*0080*/ 	.word	0xffffffff


	//   ....[14]....
        /*0084*/ 	.word	0xffffffff


	//   ....[15]....
        /*0088*/ 	.word	0xffffffff


	//   ....[16]....
        /*008c*/ 	.word	0xffffffff


	//   ....[17]....
        /*0090*/ 	.word	0xffffffff


	//   ....[18]....
        /*0094*/ 	.word	0xffffffff


	//   ....[19]....
        /*0098*/ 	.word	0xffffffff


	//----- nvinfo : EIATTR_COOP_GROUP_INSTR_OFFSETS
	.align		4
.L_493:
        /*009c*/ 	.byte	0x04, 0x28
        /*009e*/ 	.short	(.L_495 - .L_494)


	//   ....[0]....
.L_494:
        /*00a0*/ 	.word	0x00002b60


	//   ....[1]....
        /*00a4*/ 	.word	0x00002b70


	//   ....[2]....
        /*00a8*/ 	.word	0x00002b80


	//   ....[3]....
        /*00ac*/ 	.word	0x00002b90


	//   ....[4]....
        /*00b0*/ 	.word	0x00002be0


	//   ....[5]....
        /*00b4*/ 	.word	0x00002bf0


	//   ....[6]....
        /*00b8*/ 	.word	0x00002c00


	//   ....[7]....
        /*00bc*/ 	.word	0x00002c10


	//   ....[8]....
        /*00c0*/ 	.word	0x00002c60


	//   ....[9]....
        /*00c4*/ 	.word	0x00002c70


	//   ....[10]....
        /*00c8*/ 	.word	0x00002c80


	//   ....[11]....
        /*00cc*/ 	.word	0x00002c90


	//   ....[12]....
        /*00d0*/ 	.word	0x00002ce0


	//   ....[13]....
        /*00d4*/ 	.word	0x00002cf0


	//   ....[14]....
        /*00d8*/ 	.word	0x00002d00


	//   ....[15]....
        /*00dc*/ 	.word	0x00002d10


	//   ....[16]....
        /*00e0*/ 	.word	0x00002d70


	//   ....[17]....
        /*00e4*/ 	.word	0x00002d80


	//   ....[18]....
        /*00e8*/ 	.word	0x00002d90


	//   ....[19]....
        /*00ec*/ 	.word	0x00002da0


	//----- nvinfo : EIATTR_EXIT_INSTR_OFFSETS
	.align		4
.L_495:
        /*00f0*/ 	.byte	0x04, 0x1c
        /*00f2*/ 	.short	(.L_497 - .L_496)


	//   ....[0]....
.L_496:
        /*00f4*/ 	.word	0x000030e0


	//----- nvinfo : EIATTR_MAX_THREADS
	.align		4
.L_497:
        /*00f8*/ 	.byte	0x04, 0x05
        /*00fa*/ 	.short	(.L_499 - .L_498)
.L_498:
        /*00fc*/ 	.word	0x00000080
        /*0100*/ 	.word	0x00000001
        /*0104*/ 	.word	0x00000001


	//----- nvinfo : EIATTR_CRS_STACK_SIZE
	.align		4
.L_499:
        /*0108*/ 	.byte	0x04, 0x1e
        /*010a*/ 	.short	(.L_501 - .L_500)
.L_500:
        /*010c*/ 	.word	0x00000000


	//----- nvinfo : EIATTR_CBANK_PARAM_SIZE
	.align		4
.L_501:
        /*0110*/ 	.byte	0x03, 0x19
        /*0112*/ 	.short	0x0018


	//----- nvinfo : EIATTR_PARAM_CBANK
	.align		4
        /*0114*/ 	.byte	0x04, 0x0a
        /*0116*/ 	.short	(.L_503 - .L_502)
	.align		4
.L_502:
        /*0118*/ 	.word	index@(.nv.constant0._Z30router_gemm_kernel_bf16_outputI13__nv_bfloat16Li128ELi8ELi4ELi384ELi7168EEvPS0_PKT_S4_)
        /*011c*/ 	.short	0x0210
        /*011e*/ 	.short	0x0018


	//----- nvinfo : EIATTR_SW_WAR
	.align		4
.L_503:
        /*0120*/ 	.byte	0x04, 0x36
        /*0122*/ 	.short	(.L_505 - .L_504)
.L_504:
        /*0124*/ 	.word	0x00000008
.L_505:


//--------------------- .nv.info._Z30router_gemm_kernel_bf16_outputI13__nv_bfloat16Li128ELi8ELi3ELi384ELi7168EEvPS0_PKT_S4_ --------------------------
	.section	.nv.info._Z30router_gemm_kernel_bf16_outputI13__nv_bfloat16Li128ELi8ELi3ELi384ELi7168EEvPS0_PKT_S4_,"",@"SHT_CUDA_INFO"
	.sectionflags	@""
	.align	4


	//----- nvinfo : EIATTR_CUDA_API_VERSION
	.align		4
        /*0000*/ 	.byte	0x04, 0x37
        /*0002*/ 	.short	(.L_507 - .L_506)
.L_506:
        /*0004*/ 	.word	0x00000082


	//----- nvinfo : EIATTR_KPARAM_INFO
	.align		4
.L_507:
        /*0008*/ 	.byte	0x04, 0x17
        /*000a*/ 	.short	(.L_509 - .L_508)
.L_508:
        /*000c*/ 	.word	0x00000000
        /*0010*/ 	.short	0x0002
        /*0012*/ 	.short	0x0010
        /*0014*/ 	.byte	0x00, 0xf0, 0x21, 0x00


	//----- nvinfo : EIATTR_KPARAM_INFO
	.align		4
.L_509:
        /*0018*/ 	.byte	0x04, 0x17
        /*001a*/ 	.short	(.L_511 - .L_510)
.L_510:
        /*001c*/ 	.word	0x00000000
        /*0020*/ 	.short	0x0001
        /*0022*/ 	.short	0x0008
        /*0024*/ 	.byte	0x00, 0xf0, 0x21, 0x00


	//----- nvinfo : EIATTR_KPARAM_INFO
	.align		4
.L_511:
        /*0028*/ 	.byte	0x04, 0x17
        /*002a*/ 	.short	(.L_513 - .L_512)
.L_512:
        /*002c*/ 	.word	0x00000000
        /*0030*/ 	.short	0x0000
        /*0032*/ 	.short	0x0000
        /*0034*/ 	.byte	0x00, 0xf0, 0x21, 0x00


	//----- nvinfo : EIATTR_SPARSE_MMA_MASK
	.align		4
.L_513:
        /*0038*/ 	.byte	0x03, 0x50
        /*003a*/ 	.short	0x0000


	//----- nvinfo : EIATTR_MAXREG_COUNT
	.align		4
        /*003c*/ 	.byte	0x03, 0x1b
        /*003e*/ 	.short	0x00ff


	//----- nvinfo : EIATTR_NUM_BARRIERS
	.align		4
        /*0040*/ 	.byte	0x02, 0x4c
        /*0042*/ 	.byte	0x01
	.zero		1


	//----- nvinfo : EIATTR_MERCURY_ISA_VERSION
	.align		4
        /*0044*/ 	.byte	0x03, 0x5f
        /*0046*/ 	.short	0x0101


	//----- nvinfo : EIATTR_COOP_GROUP_MASK_REGIDS
	.align		4
        /*0048*/ 	.byte	0x04, 0x29
        /*004a*/ 	.short	(.L_515 - .L_514)


	//   ....[0]....
.L_514:
        /*004c*/ 	.word	0xffffffff


	//   ....[1]....
        /*0050*/ 	.word	0xffffffff


	//   ....[2]....
        /*0054*/ 	.word	0xffffffff


	//   ....[3]....
        /*0058*/ 	.word	0xffffffff


	//   ....[4]....
        /*005c*/ 	.word	0xffffffff


	//   ....[5]....
        /*0060*/ 	.word	0xffffffff


	//   ....[6]....
        /*0064*/ 	.word	0xffffffff


	//   ....[7]....
        /*0068*/ 	.word	0xffffffff


	//   ....[8]....
        /*006c*/ 	.word	0xffffffff


	//   ....[9]....
        /*0070*/ 	.word	0xffffffff


	//   ....[10]....
        /*0074*/ 	.word	0xffffffff


	//   ....[11]....
        /*0078*/ 	.word	0xffffffff


	//   ....[12]....
        /*007c*/ 	.word	0xffffffff


	//   ....[13]....
        /*0080*/ 	.word	0xffffffff


	//   ....[14]....
        /*0084*/ 	.word	0xffffffff


	//----- nvinfo : EIATTR_COOP_GROUP_INSTR_OFFSETS
	.align		4
.L_515:
        /*0088*/ 	.byte	0x04, 0x28
        /*008a*/ 	.short	(.L_517 - .L_516)


	//   ....[0]....
.L_516:
        /*008c*/ 	.word	0x00002230


	//   ....[1]....
        /*0090*/ 	.word	0x00002240


	//   ....[2]....
        /*0094*/ 	.word	0x00002250


	//   ....[3]....
        /*0098*/ 	.word	0x00002290


	//   ....[4]....
        /*009c*/ 	.word	0x000022a0


	//   ....[5]....
        /*00a0*/ 	.word	0x000022b0


	//   ....[6]....
        /*00a4*/ 	.word	0x000022f0


	//   ....[7]....
        /*00a8*/ 	.word	0x00002300


	//   ....[8]....
        /*00ac*/ 	.word	0x00002310


	//   ....[9]....
        /*00b0*/ 	.word	0x00002350


	//   ....[10]....
        /*00b4*/ 	.word	0x00002360


	//   ....[11]....
        /*00b8*/ 	.word	0x00002370


	//   ....[12]....
        /*00bc*/ 	.word	0x000023c0


	//   ....[13]....
        /*00c0*/ 	.word	0x000023d0


	//   ....[14]....
        /*00c4*/ 	.word	0x000023e0


	//----- nvinfo : EIATTR_EXIT_INSTR_OFFSETS
	.align		4
.L_517:
        /*00c8*/ 	.byte	0x04, 0x1c
        /*00ca*/ 	.short	(.L_519 - .L_518)


	//   ....[0]....
.L_518:
        /*00cc*/ 	.word	0x00002690


	//----- nvinfo : EIATTR_MAX_THREADS
	.align		4
.L_519:
        /*00d0*/ 	.byte	0x04, 0x05
        /*00d2*/ 	.short	(.L_521 - .L_520)
.L_520:
        /*00d4*/ 	.word	0x00000080
        /*00d8*/ 	.word	0x00000001
        /*00dc*/ 	.word	0x00000001


	//----- nvinfo : EIATTR_CRS_STACK_SIZE
	.align		4
.L_521:
        /*00e0*/ 	.byte	0x04, 0x1e
        /*00e2*/ 	.short	(.L_523 - .L_522)
.L_522:
        /*00e4*/ 	.word	0x00000000


	//----- nvinfo : EIATTR_CBANK_PARAM_SIZE
	.align		4
.L_523:
        /*00e8*/ 	.byte	0x03, 0x19
        /*00ea*/ 	.short	0x0018


	//----- nvinfo : EIATTR_PARAM_CBANK
	.align		4
        /*00ec*/ 	.byte	0x04, 0x0a
        /*00ee*/ 	.short	(.L_525 - .L_524)
	.align		4
.L_524:
        /*00f0*/ 	.word	index@(.nv.constant0._Z30router_gemm_kernel_bf16_outputI13__nv_bfloat16Li128ELi8ELi3ELi384ELi7168EEvPS0_PKT_S4_)
        /*00f4*/ 	.short	0x0210
        /*00f6*/ 	.short	0x0018


	//----- nvinfo : EIATTR_SW_WAR
	.align		4
.L_525:
        /*00f8*/ 	.byte	0x04, 0x36
        /*00fa*/ 	.short	(.L_527 - .L_526)
.L_526:
        /*00fc*/ 	.word	0x00000008
.L_527:


//--------------------- .nv.info._Z30router_gemm_kernel_bf16_outputI13__nv_bfloat16Li128ELi8ELi2ELi384ELi7168EEvPS0_PKT_S4_ --------------------------
	.section	.nv.info._Z30router_gemm_kernel_bf16_outputI13__nv_bfloat16Li128ELi8ELi2ELi384ELi7168EEvPS0_PKT_S4_,"",@"SHT_CUDA_INFO"
	.sectionflags	@""
	.align	4


	//----- nvinfo : EIATTR_CUDA_API_VERSION
	.align		4
        /*0000*/ 	.byte	0x04, 0x37
        /*0002*/ 	.short	(.L_529 - .L_528)
.L_528:
        /*0004*/ 	.word	0x00000082


	//----- nvinfo : EIATTR_KPARAM_INFO
	.align		4
.L_529:
        /*0008*/ 	.byte	0x04, 0x17
        /*000a*/ 	.short	(.L_531 - .L_530)
.L_530:
        /*000c*/ 	.word	0x00000000
        /*0010*/ 	.short	0x0002
        /*0012*/ 	.short	0x0010
        /*0014*/ 	.byte	0x00, 0xf0, 0x21, 0x00


	//----- nvinfo : EIATTR_KPARAM_INFO
	.align		4
.L_531:
        /*0018*/ 	.byte	0x04, 0x17
        /*001a*/ 	.short	(.L_533 - .L_532)
.L_532:
        /*001c*/ 	.word	0x00000000
        /*0020*/ 	.short	0x0001
        /*0022*/ 	.short	0x0008
        /*0024*/ 	.byte	0x00, 0xf0, 0x21, 0x00


	//----- nvinfo : EIATTR_KPARAM_INFO
	.align		4
.L_533:
        /*0028*/ 	.byte	0x04, 0x17
        /*002a*/ 	.short	(.L_535 - .L_534)
.L_534:
        /*002c*/ 	.word	0x00000000
        /*0030*/ 	.short	0x0000
        /*0032*/ 	.short	0x0000
        /*0034*/ 	.byte	0x00, 0xf0, 0x21, 0x00


	//----- nvinfo : EIATTR_SPARSE_MMA_MASK
	.align		4
.L_535:
        /*0038*/ 	.byte	0x03, 0x50
        /*003a*/ 	.short	0x0000


	//----- nvinfo : EIATTR_MAXREG_COUNT
	.align		4
        /*003c*/ 	.byte	0x03, 0x1b
        /*003e*/ 	.short	0x00ff


	//----- nvinfo : EIATTR_NUM_BARRIERS
	.align		4
        /*0040*/ 	.byte	0x02, 0x4c
        /*0042*/ 	.byte	0x01
	.zero		1


	//----- nvinfo : EIATTR_MERCURY_ISA_VERSION
	.align		4
        /*0044*/ 	.byte	0x03, 0x5f
        /*0046*/ 	.short	0x0101


	//----- nvinfo : EIATTR_COOP_GROUP_MASK_REGIDS
	.align		4
        /*0048*/ 	.byte	0x04, 0x29
        /*004a*/ 	.short	(.L_537 - .L_536)


	//   ....[0]....
.L_536:
        /*004c*/ 	.word	0xffffffff


	//   ....[1]....
        /*0050*/ 	.word	0xffffffff


	//   ....[2]....
        /*0054*/ 	.word	0xffffffff


	//   ....[3]....
        /*0058*/ 	.word	0xffffffff


	//   ....[4]....
        /*005c*/ 	.word	0xffffffff


	//   ....[5]....
        /*0060*/ 	.word	0xffffffff


	//   ....[6]....
        /*0064*/ 	.word	0xffffffff


	//   ....[7]....
        /*0068*/ 	.word	0xffffffff


	//   ....[8]....
        /*006c*/ 	.word	0xffffffff


	//   ....[9]....
        /*0070*/ 	.word	0xffffffff


	//----- nvinfo : EIATTR_COOP_GROUP_INSTR_OFFSETS
	.align		4
.L_537:
        /*0074*/ 	.byte	0x04, 0x28
        /*0076*/ 	.short	(.L_539 - .L_538)


	//   ....[0]....
.L_538:
        /*0078*/ 	.word	0x00001900


	//   ....[1]....
        /*007c*/ 	.word	0x00001910


	//   ....[2]....
        /*0080*/ 	.word	0x00001940


	//   ....[3]....
        /*0084*/ 	.word	0x00001950


	//   ....[4]....
        /*0088*/ 	.word	0x00001980


	//   ....[5]....
        /*008c*/ 	.word	0x00001990


	//   ....[6]....
        /*0090*/ 	.word	0x000019c0


	//   ....[7]....
        /*0094*/ 	.word	0x000019d0


	//   ....[8]....
        /*0098*/ 	.word	0x00001a20


	//   ....[9]....
        /*009c*/ 	.word	0x00001a30


	//----- nvinfo : EIATTR_EXIT_INSTR_OFFSETS
	.align		4
.L_539:
        /*00a0*/ 	.byte	0x04, 0x1c
        /*00a2*/ 	.short	(.L_541 - .L_540)


	//   ....[0]....
.L_540:
        /*00a4*/ 	.word	0x00001c40


	//----- nvinfo : EIATTR_MAX_THREADS
	.align		4
.L_541:
        /*00a8*/ 	.byte	0x04, 0x05
        /*00aa*/ 	.short	(.L_543 - .L_542)
.L_542:
        /*00ac*/ 	.word	0x00000080
        /*00b0*/ 	.word	0x00000001
        /*00b4*/ 	.word	0x00000001


	//----- nvinfo : EIATTR_CRS_STACK_SIZE
	.align		4
.L_543:
        /*00b8*/ 	.byte	0x04, 0x1e
        /*00ba*/ 	.short	(.L_545 - .L_544)
.L_544:
        /*00bc*/ 	.word	0x00000000


	//----- nvinfo : EIATTR_CBANK_PARAM_SIZE
	.align		4
.L_545:
        /*00c0*/ 	.byte	0x03, 0x19
        /*00c2*/ 	.short	0x0018


	//----- nvinfo : EIATTR_PARAM_CBANK
	.align		4
        /*00c4*/ 	.byte	0x04, 0x0a
        /*00c6*/ 	.short	(.L_547 - .L_546)
	.align		4
.L_546:
        /*00c8*/ 	.word	index@(.nv.constant0._Z30router_gemm_kernel_bf16_outputI13__nv_bfloat16Li128ELi8ELi2ELi384ELi7168EEvPS0_PKT_S4_)
        /*00cc*/ 	.short	0x0210
        /*00ce*/ 	.short	0x0018


	//----- nvinfo : EIATTR_SW_WAR
	.align		4
.L_547:
        /*00d0*/ 	.byte	0x04, 0x36
        /*00d2*/ 	.short	(.L_549 - .L_548)
.L_548:
        /*00d4*/ 	.word	0x00000008
.L_549:


//--------------------- .nv.info._Z30router_gemm_kernel_bf16_outputI13__nv_bfloat16Li128ELi8ELi1ELi384ELi7168EEvPS0_PKT_S4_ --------------------------
	.section	.nv.info._Z30router_gemm_kernel_bf16_outputI13__nv_bfloat16Li128ELi8ELi1ELi384ELi7168EEvPS0_PKT_S4_,"",@"SHT_CUDA_INFO"
	.sectionflags	@""
	.align	4


	//----- nvinfo : EIATTR_CUDA_API_VERSION
	.align		4
        /*0000*/ 	.byte	0x04, 0x37
        /*0002*/ 	.short	(.L_551 - .L_550)
.L_550:
        /*0004*/ 	.word	0x00000082


	//----- nvinfo : EIATTR_KPARAM_INFO
	.align		4
.L_551:
        /*0008*/ 	.byte	0x04, 0x17
        /*000a*/ 	.short	(.L_553 - .L_552)
.L_552:
        /*000c*/ 	.word	0x00000000
        /*0010*/ 	.short	0x0002
        /*0012*/ 	.short	0x0010
        /*0014*/ 	.byte	0x00, 0xf0, 0x21, 0x00


	//----- nvinfo : EIATTR_KPARAM_INFO
	.align		4
.L_553:
        /*0018*/ 	.byte	0x04, 0x17
        /*001a*/ 	.short	(.L_555 - .L_554)
.L_554:
        /*001c*/ 	.word	0x00000000
        /*0020*/ 	.short	0x0001
        /*0022*/ 	.short	0x0008
        /*0024*/ 	.byte	0x00, 0xf0, 0x21, 0x00


	//----- nvinfo : EIATTR_KPARAM_INFO
	.align		4
.L_555:
        /*0028*/ 	.byte	0x04, 0x17
        /*002a*/ 	.short	(.L_557 - .L_556)
.L_556:
        /*002c*/ 	.word	0x00000000
        /*0030*/ 	.short	0x0000
        /*0032*/ 	.short	0x0000
        /*0034*/ 	.byte	0x00, 0xf0, 0x21, 0x00


	//----- nvinfo : EIATTR_SPARSE_MMA_MASK
	.align		4
.L_557:
        /*0038*/ 	.byte	0x03, 0x50
        /*003a*/ 	.short	0x0000


	//----- nvinfo : EIATTR_MAXREG_COUNT
	.align		4
        /*003c*/ 	.byte	0x03, 0x1b
        /*003e*/ 	.short	0x00ff


	//----- nvinfo : EIATTR_NUM_BARRIERS
	.align		4
        /*0040*/ 	.byte	0x02, 0x4c
        /*0042*/ 	.byte	0x01
	.zero		1


	//----- nvinfo : EIATTR_MERCURY_ISA_VERSION
	.align		4
        /*0044*/ 	.byte	0x03, 0x5f
        /*0046*/ 	.short	0x0101


	//----- nvinfo : EIATTR_COOP_GROUP_MASK_REGIDS
	.align		4
        /*0048*/ 	.byte	0x04, 0x29
        /*004a*/ 	.short	(.L_559 - .L_558)


	//   ....[0]....
.L_558:
        /*004c*/ 	.word	0xffffffff


	//   ....[1]....
        /*0050*/ 	.word	0xffffffff


	//   ....[2]....
        /*0054*/ 	.word	0xffffffff


	//   ....[3]....
        /*0058*/ 	.word	0xffffffff


	//   ....[4]....
        /*005c*/ 	.word	0xffffffff


	//----- nvinfo : EIATTR_COOP_GROUP_INSTR_OFFSETS
	.align		4
.L_559:
        /*0060*/ 	.byte	0x04, 0x28
        /*0062*/ 	.short	(.L_561 - .L_560)


	//   ....[0]....
.L_560:
        /*0064*/ 	.word	0x00000fd0


	//   ....[1]....
        /*0068*/ 	.word	0x00000ff0


	//   ....[2]....
        /*006c*/ 	.word	0x00001010


	//   ....[3]....
        /*0070*/ 	.word	0x00001040


	//   ....[4]....
        /*0074*/ 	.word	0x00001070


	//----- nvinfo : EIATTR_EXIT_INSTR_OFFSETS
	.align		4
.L_561:
        /*0078*/ 	.byte	0x04, 0x1c
        /*007a*/ 	.short	(.L_563 - .L_562)


	//   ....[0]....
.L_562:
        /*007c*/ 	.word	0x00001250


	//----- nvinfo : EIATTR_MAX_THREADS
	.align		4
.L_563:
        /*0080*/ 	.byte	0x04, 0x05
        /*0082*/ 	.short	(.L_565 - .L_564)
.L_564:
        /*0084*/ 	.word	0x00000080
        /*0088*/ 	.word	0x00000001
        /*008c*/ 	.word	0x00000001


	//----- nvinfo : EIATTR_CRS_STACK_SIZE
	.align		4
.L_565:
        /*0090*/ 	.byte	0x04, 0x1e
        /*0092*/ 	.short	(.L_567 - .L_566)
.L_566:
        /*0094*/ 	.word	0x00000000


	//----- nvinfo : EIATTR_CBANK_PARAM_SIZE
	.align		4
.L_567:
        /*0098*/ 	.byte	0x03, 0x19
        /*009a*/ 	.short	0x0018


	//----- nvinfo : EIATTR_PARAM_CBANK
	.align		4
        /*009c*/ 	.byte	0x04, 0x0a
        /*009e*/ 	.short	(.L_569 - .L_568)
	.align		4
.L_568:
        /*00a0*/ 	.word	index@(.nv.constant0._Z30router_gemm_kernel_bf16_outputI13__nv_bfloat16Li128ELi8ELi1ELi384ELi7168EEvPS0_PKT_S4_)
        /*00a4*/ 	.short	0x0210
        /*00a6*/ 	.short	0x0018


	//----- nvinfo : EIATTR_SW_WAR
	.align		4
.L_569:
        /*00a8*/ 	.byte	0x04, 0x36
        /*00aa*/ 	.short	(.L_571 - .L_570)
.L_570:
        /*00ac*/ 	.word	0x00000008
.L_571:


//--------------------- .nv.info._Z30router_gemm_kernel_bf16_outputI13__nv_bfloat16Li128ELi8ELi16ELi256ELi7168EEvPS0_PKT_S4_ --------------------------
	.section	.nv.info._Z30router_gemm_kernel_bf16_outputI13__nv_bfloat16Li128ELi8ELi16ELi256ELi7168EEvPS0_PKT_S4_,"",@"SHT_CUDA_INFO"
	.sectionflags	@""
	.align	4


	//----- nvinfo : EIATTR_CUDA_API_VERSION
	.align		4
        /*0000*/ 	.byte	0x04, 0x37
        /*0002*/ 	.short	(.L_573 - .L_572)
.L_572:
        /*0004*/ 	.word	0x00000082


	//----- nvinfo : EIATTR_KPARAM_INFO
	.align		4
.L_573:
        /*0008*/ 	.byte	0x04, 0x17
        /*000a*/ 	.short	(.L_575 - .L_574)
.L_574:
        /*000c*/ 	.word	0x00000000
        /*0010*/ 	.short	0x0002
        /*0012*/ 	.short	0x0010
        /*0014*/ 	.byte	0x00, 0xf0, 0x21, 0x00


	//----- nvinfo : EIATTR_KPARAM_INFO
	.align		4
.L_575:
        /*0018*/ 	.byte	0x04, 0x17
        /*001a*/ 	.short	(.L_577 - .L_576)
.L_576:
        /*001c*/ 	.word	0x00000000
        /*0020*/ 	.short	0x0001
        /*0022*/ 	.short	0x0008
        /*0024*/ 	.byte	0x00, 0xf0, 0x21, 0x00


	//----- nvinfo : EIATTR_KPARAM_INFO
	.align		4
.L_577:
        /*0028*/ 	.byte	0x04, 0x17
        /*002a*/ 	.short	(.L_579 - .L_578)
.L_578:
        /*002c*/ 	.word	0x00000000
        /*0030*/ 	.short	0x0000
        /*0032*/ 	.short	0x0000
        /*0034*/ 	.byte	0x00, 0xf0, 0x21, 0x00


	//----- nvinfo : EIATTR_SPARSE_MMA_MASK
	.align		4
.L_579:
        /*0038*/ 	.byte	0x03, 0x50
        /*003a*/ 	.short	0x0000


	//----- nvinfo : EIATTR_MAXREG_COUNT
	.align		4
        /*003c*/ 	.byte	0x03, 0x1b
        /*003e*/ 	.short	0x00ff


	//----- nvinfo : EIATTR_NUM_BARRIERS
	.align		4
        /*0040*/ 	.byte	0x02, 0x4c
        /*0042*/ 	.byte	0x01
	.zero		1


	//----- nvinfo : EIATTR_MERCURY_ISA_VERSION
	.align		4
        /*0044*/ 	.byte	0x03, 0x5f
        /*0046*/ 	.short	0x0101


	//----- nvinfo : EIATTR_COOP_GROUP_MASK_REGIDS
	.align		4
        /*0048*/ 	.byte	0x04, 0x29
        /*004a*/ 	.short	(.L_581 - .L_580)


	//   ....[0]....
.L_580:
        /*004c*/ 	.word	0xffffffff


	//   ....[1]....
        /*0050*/ 	.word	0xffffffff


	//   ....[2]....
        /*0054*/ 	.word	0xffffffff


	//   ....[3]....
        /*0058*/ 	.word	0xffffffff


	//   ....[4]....
        /*005c*/ 	.word	0xffffffff


	//   ....[5]....
        /*0060*/ 	.word	0xffffffff


	//   ....[6]....
        /*0064*/ 	.word	0xffffffff


	//   ....[7]....
        /*0068*/ 	.word	0xffffffff


	//   ....[8]....
        /*006c*/ 	.word	0xffffffff


	//   ....[9]....
        /*0070*/ 	.word	0xffffffff


	//   ....[10]....
        /*0074*/ 	.word	0xffffffff


	//   ....[11]....
        /*0078*/ 	.word	0xffffffff


	//   ....[12]....
        /*007c*/ 	.word	0xffffffff


	//   ....[13]....
        /*0080*/ 	.word	0xffffffff


	//   ....[14]....
        /*0084*/ 	.word	0xffffffff


	//   ....[15]....
        /*0088*/ 	.word	0xffffffff


	//   ....[16]....
        /*008c*/ 	.word	0xffffffff


	//   ....[17]....
        /*0090*/ 	.word	0xffffffff


	//   ....[18]....
        /*0094*/ 	.word	0xffffffff


	//   ....[19]....
        /*0098*/ 	.word	0xffffffff


	//   ....[20]....
        /*009c*/ 	.word	0xffffffff


	//   ....[21]....
        /*00a0*/ 	.word	0xffffffff


	//   ....[22]....
        /*00a4*/ 	.word	0xffffffff


	//   ....[23]....
        /*00a8*/ 	.word	0xffffffff


	//   ....[24]....
        /*00ac*/ 	.word	0xffffffff


	//   ....[25]....
        /*00b0*/ 	.word	0xffffffff


	//   ....[26]....
        /*00b4*/ 	.word	0xffffffff


	//   ....[27]....
        /*00b8*/ 	.word	0xffffffff


	//   ....[28]....
        /*00bc*/ 	.word	0xffffffff


	//   ....[29]....
        /*00c0*/ 	.word	0xffffffff


	//   ....[30]....
        /*00c4*/ 	.word	0xffffffff


	//   ....[31]....
        /*00c8*/ 	.word	0xffffffff


	//   ....[32]....
        /*00cc*/ 	.word	0xffffffff


	//   ....[33]....
        /*00d0*/ 	.word	0xffffffff


	//   ....[34]....
        /*00d4*/ 	.word	0xffffffff


	//   ....[35]....
        /*00d8*/ 	.word	0xffffffff


	//   ....[36]....
        /*00dc*/ 	.word	0xffffffff


	//   ....[37]....
        /*00e0*/ 	.word	0xffffffff


	//   ....[38]....
        /*00e4*/ 	.word	0xffffffff


	//   ....[39]....
        /*00e8*/ 	.word	0xffffffff


	//   ....[40]....
        /*00ec*/ 	.word	0xffffffff


	//   ....[41]....
        /*00f0*/ 	.word	0xffffffff


	//   ....[42]....
        /*00f4*/ 	.word	0xffffffff


	//   ....[43]....
        /*00f8*/ 	.word	0xffffffff


	//   ....[44]....
        /*00fc*/ 	.word	0xffffffff


	//   ....[45]....
        /*0100*/ 	.word	0xffffffff


	//   ....[46]....
        /*0104*/ 	.word	0xffffffff


	//   ....[47]....
        /*0108*/ 	.word	0xffffffff


	//   ....[48]....
        /*010c*/ 	.word	0xffffffff


	//   ....[49]....
        /*0110*/ 	.word	0xffffffff


	//   ....[50]....
        /*0114*/ 	.word	0xffffffff


	//   ....[51]....
        /*0118*/ 	.word	0xffffffff


	//   ....[52]....
        /*011c*/ 	.word	0xffffffff


	//   ....[53]....
        /*0120*/ 	.word	0xffffffff


	//   ....[54]....
        /*0124*/ 	.word	0xffffffff


	//   ....[55]....
        /*0128*/ 	.word	0xffffffff


	//   ....[56]....
        /*012c*/ 	.word	0xffffffff


	//   ....[57]....
        /*0130*/ 	.word	0xffffffff


	//   ....[58]....
        /*0134*/ 	.word	0xffffffff


	//   ....[59]....
        /*0138*/ 	.word	0xffffffff


	//   ....[60]....
        /*013c*/ 	.word	0xffffffff


	//   ....[61]....
        /*0140*/ 	.word	0xffffffff


	//   ....[62]....
        /*0144*/ 	.word	0xffffffff


	//   ....[63]....
        /*0148*/ 	.word	0xffffffff


	//   ....[64]....
        /*014c*/ 	.word	0xffffffff


	//   ....[65]....
        /*0150*/ 	.word	0xffffffff


	//   ....[66]....
        /*0154*/ 	.word	0xffffffff


	//   ....[67]....
        /*0158*/ 	.word	0xffffffff


	//   ....[68]....
        /*015c*/ 	.word	0xffffffff


	//   ....[69]....
        /*0160*/ 	.word	0xffffffff


	//   ....[70]....
        /*0164*/ 	.word	0xffffffff


	//   ....[71]....
        /*0168*/ 	.word	0xffffffff


	//   ....[72]....
        /*016c*/ 	.word	0xffffffff


	//   ....[73]....
        /*0170*/ 	.word	0xffffffff


	//   ....[74]....
        /*0174*/ 	.word	0xffffffff


	//   ....[75]....
        /*0178*/ 	.word	0xffffffff


	//   ....[76]....
        /*017c*/ 	.word	0xffffffff


	//   ....[77]....
        /*0180*/ 	.word	0xffffffff


	//   ....[78]....
        /*0184*/ 	.word	0xffffffff


	//   ....[79]....
        /*0188*/ 	.word	0xffffffff


	//----- nvinfo : EIATTR_COOP_GROUP_INSTR_OFFSETS
	.align		4
.L_581:
        /*018c*/ 	.byte	0x04, 0x28
        /*018e*/ 	.short	(.L_583 - .L_582)


	//   ....[0]....
.L_582:
        /*0190*/ 	.word	0x00007fb0


	//   ....[1]....
        /*0194*/ 	.word	0x000080f0


	//   ....[2]....
        /*0198*/ 	.word	0x00008380


	//   ....[3]....
        /*019c*/ 	.word	0x000085b0


	//   ....[4]....
        /*01a0*/ 	.word	0x00008670


	//   ....[5]....
        /*01a4*/ 	.word	0x00008770


	//   ....[6]....
        /*01a8*/ 	.word	0x00008890


	//   ....[7]....
        /*01ac*/ 	.word	0x00009ab0


	//   ....[8]....
        /*01b0*/ 	.word	0x00009ac0


	//   ....[9]....
        /*01b4*/ 	.word	0x00009ad0


	//   ....[10]....
        /*01b8*/ 	.word	0x00009ae0


	//   ....[11]....
        /*01bc*/ 	.word	0x00009af0


	//   ....[12]....
        /*01c0*/ 	.word	0x00009b00


	//   ....[13]....
        /*01c4*/ 	.word	0x00009b10


	//   ....[14]....
        /*01c8*/ 	.word	0x00009b20


	//   ....[15]....
        /*01cc*/ 	.word	0x00009b30


	//   ....[16]....
        /*01d0*/ 	.word	0x00009b40


	//   ....[17]....
        /*01d4*/ 	.word	0x00009b50


	//   ....[18]....
        /*01d8*/ 	.word	0x00009b60


	//   ....[19]....
        /*01dc*/ 	.word	0x00009b70


	//   ....[20]....
        /*01e0*/ 	.word	0x00009b80


	//   ....[21]....
        /*01e4*/ 	.word	0x00009c70


	//   ....[22]....
        /*01e8*/ 	.word	0x00009c80


	//   ....[23]....
        /*01ec*/ 	.word	0x00009c90


	//   ....[24]....
        /*01f0*/ 	.word	0x00009ca0


	//   ....[25]....
        /*01f4*/ 	.word	0x00009cb0


	//   ....[26]....
        /*01f8*/ 	.word	0x00009cc0


	//   ....[27]....
        /*01fc*/ 	.word	0x00009cd0


	//   ....[28]....
        /*0200*/ 	.word	0x00009ce0


	//   ....[29]....
        /*0204*/ 	.word	0x00009cf0


	//   ....[30]....
        /*0208*/ 	.word	0x00009d00


	//   ....[31]....
        /*020c*/ 	.word	0x00009d10


	//   ....[32]....
        /*0210*/ 	.word	0x00009d20


	//   ....[33]....
        /*0214*/ 	.word	0x00009d30


	//   ....[34]....
        /*0218*/ 	.word	0x00009d40


	//   ....[35]....
        /*021c*/ 	.word	0x00009d50


	//   ....[36]....
        /*0220*/ 	.word	0x00009e40


	//   ....[37]....
        /*0224*/ 	.word	0x00009e60


	//   ....[38]....
        /*0228*/ 	.word	0x00009e70


	//   ....[39]....
        /*022c*/ 	.word	0x00009e80


	//   ....[40]....
        /*0230*/ 	.word	0x00009e90


	//   ....[41]....
        /*0234*/ 	.word	0x00009ea0


	//   ....[42]....
        /*0238*/ 	.word	0x00009eb0


	//   ....[43]....
        /*023c*/ 	.word	0x00009ec0


	//   ....[44]....
        /*0240*/ 	.word	0x00009ed0


	//   ....[45]....
        /*0244*/ 	.word	0x00009ee0


	//   ....[46]....
        /*0248*/ 	.word	0x00009ef0


	//   ....[47]....
        /*024c*/ 	.word	0x00009f00


	//   ....[48]....
        /*0250*/ 	.word	0x00009f10


	//   ....[49]....
        /*0254*/ 	.word	0x00009f20


	//   ....[50]....
        /*0258*/ 	.word	0x00009f30


	//   ....[51]....
        /*025c*/ 	.word	0x0000a020


	//   ....[52]....
        /*0260*/ 	.word	0x0000a040


	//   ....[53]....
        /*0264*/ 	.word	0x0000a050


	//   ....[54]....
        /*0268*/ 	.word	0x0000a060


	//   ....[55]....
        /*026c*/ 	.word	0x0000a070


	//   ....[56]....
        /*0270*/ 	.word	0x0000a080


	//   ....[57]....
        /*0274*/ 	.word	0x0000a090


	//   ....[58]....
        /*0278*/ 	.word	0x0000a0a0


	//   ....[59]....
        /*027c*/ 	.word	0x0000a0b0


	//   ....[60]....
        /*0280*/ 	.word	0x0000a0c0


	//   ....[61]....
        /*0284*/ 	.word	0x0000a0d0


	//   ....[62]....
        /*0288*/ 	.word	0x0000a0e0


	//   ....[63]....
        /*028c*/ 	.word	0x0000a0f0


	//   ....[64]....
        /*0290*/ 	.word	0x0000a100


	//   ....[65]....
        /*0294*/ 	.word	0x0000a110


	//   ....[66]....
        /*0298*/ 	.word	0x0000a210


	//   ....[67]....
        /*029c*/ 	.word	0x0000a230


	//   ....[68]....
        /*02a0*/ 	.word	0x0000a240


	//   ....[69]....
        /*02a4*/ 	.word	0x0000a250


	//   ....[70]....
        /*02a8*/ 	.word	0x0000a260


	//   ....[71]....
        /*02ac*/ 	.word	0x0000a270


	//   ....[72]....
        /*02b0*/ 	.word	0x0000a280


	//   ....[73]....
        /*02b4*/ 	.word	0x0000a290


	//   ....[74]....
        /*02b8*/ 	.word	0x0000a2a0


	//   ....[75]....
        /*02bc*/ 	.word	0x0000a2b0


	//   ....[76]....
        /*02c0*/ 	.word	0x0000a2c0


	//   ....[77]....
        /*02c4*/ 	.word	0x0000a2d0


	//   ....[78]....
        /*02c8*/ 	.word	0x0000a2e0


	//   ....[79]....
        /*02cc*/ 	.word	0x0000a2f0


	//----- nvinfo : EIATTR_EXIT_INSTR_OFFSETS
	.align		4
.L_583:
        /*02d0*/ 	.byte	0x04, 0x1c
        /*02d2*/ 	.short	(.L_585 - .L_584)


	//   ....[0]....
.L_584:
        /*02d4*/ 	.word	0x0000acf0


	//----- nvinfo : EIATTR_MAX_THREADS
	.align		4
.L_585:
        /*02d8*/ 	.byte	0x04, 0x05
        /*02da*/ 	.short	(.L_587 - .L_586)
.L_586:
        /*02dc*/ 	.word	0x00000080
        /*02e0*/ 	.word	0x00000001
        /*02e4*/ 	.word	0x00000001


	//----- nvinfo : EIATTR_CRS_STACK_SIZE
	.align		4
.L_587:
        /*02e8*/ 	.byte	0x04, 0x1e
        /*02ea*/ 	.short	(.L_589 - .L_588)
.L_588:
        /*02ec*/ 	.word	0x00000000


	//----- nvinfo : EIATTR_CBANK_PARAM_SIZE
	.align		4
.L_589:
        /*02f0*/ 	.byte	0x03, 0x19
        /*02f2*/ 	.short	0x0018


	//----- nvinfo : EIATTR_PARAM_CBANK
	.align		4
        /*02f4*/ 	.byte	0x04, 0x0a
        /*02f6*/ 	.short	(.L_591 - .L_590)
	.align		4
.L_590:
        /*02f8*/ 	.word	index@(.nv.constant0._Z30router_gemm_kernel_bf16_outputI13__nv_bfloat16Li128ELi8ELi16ELi256ELi7168EEvPS0_PKT_S4_)
        /*02fc*/ 	.short	0x0210
        /*02fe*/ 	.short	0x0018


	//----- nvinfo : EIATTR_SW_WAR
	.align		4
.L_591:
        /*0300*/ 	.byte	0x04, 0x36
        /*0302*/ 	.short	(.L_593 - .L_592)
.L_592:
        /*0304*/ 	.word	0x00000008
.L_593:


//--------------------- .nv.info._Z30router_gemm_kernel_bf16_outputI13__nv_bfloat16Li128ELi8ELi15ELi256ELi7168EEvPS0_PKT_S4_ --------------------------
	.section	.nv.info._Z30router_gemm_kernel_bf16_outputI13__nv_bfloat16Li128ELi8ELi15ELi256ELi7168EEvPS0_PKT_S4_,"",@"SHT_CUDA_INFO"
	.sectionflags	@""
	.align	4


	//----- nvinfo : EIATTR_CUDA_API_VERSION
	.align		4
        /*0000*/ 	.byte	0x04, 0x37
        /*0002*/ 	.short	(.L_595 - .L_594)
.L_594:
        /*0004*/ 	.word	0x00000082


	//----- nvinfo : EIATTR_KPARAM_INFO
	.align		4
.L_595:
        /*0008*/ 	.byte	0x04, 0x17
        /*000a*/ 	.short	(.L_597 - .L_596)
.L_596:
        /*000c*/ 	.word	0x00000000
        /*0010*/ 	.short	0x0002
        /*0012*/ 	.short	0x0010
        /*0014*/ 	.byte	0x00, 0xf0, 0x21, 0x00


	//----- nvinfo : EIATTR_KPARAM_INFO
	.align		4
.L_597:
        /*0018*/ 	.byte	0x04, 0x17
        /*001a*/ 	.short	(.L_599 - .L_598)
.L_598:
        /*001c*/ 	.word	0x00000000
        /*0020*/ 	.short	0x0001
        /*0022*/ 	.short	0x0008
        /*0024*/ 	.byte	0x00, 0xf0, 0x21, 0x00


	//----- nvinfo : EIATTR_KPARAM_INFO
	.align		4
.L_599:
        /*0028*/ 	.byte	0x04, 0x17
        /*002a*/ 	.short	(.L_601 - .L_600)
.L_600:
        /*002c*/ 	.word	0x00000000
        /*0030*/ 	.short	0x0000
        /*0032*/ 	.short	0x0000
        /*0034*/ 	.byte	0x00, 0xf0, 0x21, 0x00


	//----- nvinfo : EIATTR_SPARSE_MMA_MASK
	.align		4
.L_601:
        /*0038*/ 	.byte	0x03, 0x50
        /*003a*/ 	.short	0x0000


	//----- nvinfo : EIATTR_MAXREG_COUNT
	.align		4
        /*003c*/ 	.byte	0x03, 0x1b
        /*003e*/ 	.short	0x00ff


	//----- nvinfo : EIATTR_NUM_BARRIERS
	.align		4
        /*0040*/ 	.byte	0x02, 0x4c
        /*0042*/ 	.byte	0x01
	.zero		1


	//----- nvinfo : EIATTR_MERCURY_ISA_VERSION
	.align		4
        /*0044*/ 	.byte	0x03, 0x5f
        /*0046*/ 	.short	0x0101


	//----- nvinfo : EIATTR_COOP_GROUP_MASK_REGIDS
	.align		4
        /*0048*/ 	.byte	0x04, 0x29
        /*004a*/ 	.short	(.L_603 - .L_602)


	//   ....[0]....
.L_602:
        /*004c*/ 	.word	0xffffffff


	//   ....[1]....
        /*0050*/ 	.word	0xffffffff


	//   ....[2]....
        /*0054*/ 	.word	0xffffffff


	//   ....[3]....
        /*0058*/ 	.word	0xffffffff


	//   ....[4]....
        /*005c*/ 	.word	0xffffffff


	//   ....[5]....
        /*0060*/ 	.word	0xffffffff


	//   ....[6]....
        /*0064*/ 	.word	0xffffffff


	//   ....[7]....
        /*0068*/ 	.word	0xffffffff


	//   ....[8]....
        /*006c*/ 	.word	0xffffffff


	//   ....[9]....
        /*0070*/ 	.word	0xffffffff


	//   ....[10]....
        /*0074*/ 	.word	0xffffffff


	//   ....[11]....
        /*0078*/ 	.word	0xffffffff


	//   ....[12]....
        /*007c*/ 	.word	0xffffffff


	//   ....[13]....
        /*0080*/ 	.word	0xffffffff


	//   ....[14]....
        /*0084*/ 	.word	0xffffffff


	//   ....[15]....
        /*0088*/ 	.word	0xffffffff


	//   ....[16]....
        /*008c*/ 	.word	0xffffffff


	//   ....[17]....
        /*0090*/ 	.word	0xffffffff


	//   ....[18]....
        /*0094*/ 	.word	0xffffffff


	//   ....[19]....
        /*0098*/ 	.word	0xffffffff


	//   ....[20]....
        /*009c*/ 	.word	0xffffffff


	//   ....[21]....
        /*00a0*/ 	.word	0xffffffff


	//   ....[22]....
        /*00a4*/ 	.word	0xffffffff


	//   ....[23]....
        /*00a8*/ 	.word	0xffffffff


	//   ....[24]....
        /*00ac*/ 	.word	0xffffffff


	//   ....[25]....
        /*00b0*/ 	.word	0xffffffff


	//   ....[26]....
        /*00b4*/ 	.word	0xffffffff


	//   ....[27]....
        /*00b8*/ 	.word	0xffffffff


	//   ....[28]....
        /*00bc*/ 	.word	0xffffffff


	//   ....[29]....
        /*00c0*/ 	.word	0xffffffff


	//   ....[30]....
        /*00c4*/ 	.word	0xffffffff


	//   ....[31]....
        /*00c8*/ 	.word	0xffffffff


	//   ....[32]....
        /*00cc*/ 	.word	0xffffffff


	//   ....[33]....
        /*00d0*/ 	.word	0xffffffff


	//   ....[34]....
        /*00d4*/ 	.word	0xffffffff


	//   ....[35]....
        /*00d8*/ 	.word	0xffffffff


	//   ....[36]....
        /*00dc*/ 	.word	0xffffffff


	//   ....[37]....
        /*00e0*/ 	.word	0xffffffff


	//   ....[38]....
        /*00e4*/ 	.word	0xffffffff


	//   ....[39]....
        /*00e8*/ 	.word	0xffffffff


	//   ....[40]....
        /*00ec*/ 	.word	0xffffffff


	//   ....[41]....
        /*00f0*/ 	.word	0xffffffff


	//   ....[42]....
        /*00f4*/ 	.word	0xffffffff


	//   ....[43]....
        /*00f8*/ 	.word	0xffffffff


	//   ....[44]....
        /*00fc*/ 	.word	0xffffffff


	//   ....[45]....
        /*0100*/ 	.word	0xffffffff


	//   ....[46]....
        /*0104*/ 	.word	0xffffffff


	//   ....[47]....
        /*0108*/ 	.word	0xffffffff


	//   ....[48]....
        /*010c*/ 	.word	0xffffffff


	//   ....[49]....
        /*0110*/ 	.word	0xffffffff


	//   ....[50]....
        /*0114*/ 	.word	0xffffffff


	//   ....[51]....
        /*0118*/ 	.word	0xffffffff


	//   ....[52]....
        /*011c*/ 	.word	0xffffffff


	//   ....[53]....
        /*0120*/ 	.word	0xffffffff


	//   ....[54]....
        /*0124*/ 	.word	0xffffffff


	//   ....[55]....
        /*0128*/ 	.word	0xffffffff


	//   ....[56]....
        /*012c*/ 	.word	0xffffffff


	//   ....[57]....
        /*0130*/ 	.word	0xffffffff


	//   ....[58]....
        /*0134*/ 	.word	0xffffffff


	//   ....[59]....
        /*0138*/ 	.word	0xffffffff


	//   ....[60]....
        /*013c*/ 	.word	0xffffffff


	//   ....[61]....
        /*0140*/ 	.word	0xffffffff


	//   ....[62]....
        /*0144*/ 	.word	0xffffffff


	//   ....[63]....
        /*0148*/ 	.word	0xffffffff


	//   ....[64]....
        /*014c*/ 	.word	0xffffffff


	//   ....[65]....
        /*0150*/ 	.word	0xffffffff


	//   ....[66]....
        /*0154*/ 	.word	0xffffffff


	//   ....[67]....
        /*0158*/ 	.word	0xffffffff


	//   ....[68]....
        /*015c*/ 	.word	0xffffffff


	//   ....[69]....
        /*0160*/ 	.word	0xffffffff


	//   ....[70]....
        /*0164*/ 	.word	0xffffffff


	//   ....[71]....
        /*0168*/ 	.word	0xffffffff


	//   ....[72]....
        /*016c*/ 	.word	0xffffffff


	//   ....[73]....
        /*0170*/ 	.word	0xffffffff


	//   ....[74]....
        /*0174*/ 	.word	0xffffffff


	//----- nvinfo : EIATTR_COOP_GROUP_INSTR_OFFSETS
	.align		4
.L_603:
        /*0178*/ 	.byte	0x04, 0x28
        /*017a*/ 	.short	(.L_605 - .L_604)


	//   ....[0]....
.L_604:
        /*017c*/ 	.word	0x000080e0


	//   ....[1]....
        /*0180*/ 	.word	0x00008600


	//   ....[2]....
        /*0184*/ 	.word	0x00008840


	//   ....[3]....
        /*0188*/ 	.word	0x000088a0


	//   ....[4]....
        /*018c*/ 	.word	0x000088d0


	//   ....[5]....
        /*0190*/ 	.word	0x00008910


	//   ....[6]....
        /*0194*/ 	.word	0x00008a30


	//   ....[7]....
        /*0198*/ 	.word	0x00008d50


	//   ....[8]....
        /*019c*/ 	.word	0x00009000


	//   ....[9]....
        /*01a0*/ 	.word	0x00009040


	//   ....[10]....
        /*01a4*/ 	.word	0x000091b0


	//   ....[11]....
        /*01a8*/ 	.word	0x000091c0


	//   ....[12]....
        /*01ac*/ 	.word	0x000091d0


	//   ....[13]....
        /*01b0*/ 	.word	0x000091e0


	//   ....[14]....
        /*01b4*/ 	.word	0x000091f0


	//   ....[15]....
        /*01b8*/ 	.word	0x00009200


	//   ....[16]....
        /*01bc*/ 	.word	0x00009210


	//   ....[17]....
        /*01c0*/ 	.word	0x00009220


	//   ....[18]....
        /*01c4*/ 	.word	0x00009230


	//   ....[19]....
        /*01c8*/ 	.word	0x000092a0


	//   ....[20]....
        /*01cc*/ 	.word	0x000092c0


	//   ....[21]....
        /*01d0*/ 	.word	0x000092e0


	//   ....[22]....
        /*01d4*/ 	.word	0x00009300


	//   ....[23]....
        /*01d8*/ 	.word	0x00009310


	//   ....[24]....
        /*01dc*/ 	.word	0x00009320


	//   ....[25]....
        /*01e0*/ 	.word	0x00009330


	//   ....[26]....
        /*01e4*/ 	.word	0x00009340


	//   ....[27]....
        /*01e8*/ 	.word	0x00009350


	//   ....[28]....
        /*01ec*/ 	.word	0x00009360


	//   ....[29]....
        /*01f0*/ 	.word	0x00009370


	//   ....[30]....
        /*01f4*/ 	.word	0x00009380


	//   ....[31]....
        /*01f8*/ 	.word	0x00009390


	//   ....[32]....
        /*01fc*/ 	.word	0x000093a0


	//   ....[33]....
        /*0200*/ 	.word	0x00009460


	//   ....[34]....
        /*0204*/ 	.word	0x00009480


	//   ....[35]....
        /*0208*/ 	.word	0x000094a0


	//   ....[36]....
        /*020c*/ 	.word	0x000094b0


	//   ....[37]....
        /*0210*/ 	.word	0x000094c0


	//   ....[38]....
        /*0214*/ 	.word	0x000094d0


	//   ....[39]....
        /*0218*/ 	.word	0x000094e0


	//   ....[40]....
        /*021c*/ 	.word	0x000094f0


	//   ....[41]....
        /*0220*/ 	.word	0x00009500


	//   ....[42]....
        /*0224*/ 	.word	0x00009510


	//   ....[43]....
        /*0228*/ 	.word	0x00009520


	//   ....[44]....
        /*022c*/ 	.word	0x00009530


	//   ....[45]....
        /*0230*/ 	.word	0x00009550


	//   ....[46]....
        /*0234*/ 	.word	0x00009620


	//   ....[47]....
        /*0238*/ 	.word	0x00009630


	//   ....[48]....
        /*023c*/ 	.word	0x00009640


	//   ....[49]....
        /*0240*/ 	.word	0x00009650


	//   ....[50]....
        /*0244*/ 	.word	0x00009660


	//   ....[51]....
        /*0248*/ 	.word	0x00009670


	//   ....[52]....
        /*024c*/ 	.word	0x00009680


	//   ....[53]....
        /*0250*/ 	.word	0x00009690


	//   ....[54]....
        /*0254*/ 	.word	0x000096a0


	//   ....[55]....
        /*0258*/ 	.word	0x000096b0


	//   ....[56]....
        /*025c*/ 	.word	0x000096c0


	//   ....[57]....
        /*0260*/ 	.word	0x000096d0


	//   ....[58]....
        /*0264*/ 	.word	0x000096e0


	//   ....[59]....
        /*0268*/ 	.word	0x000096f0


	//   ....[60]....
        /*026c*/ 	.word	0x00009710


	//   ....[61]....
        /*0270*/ 	.word	0x00009820


	//   ....[62]....
        /*0274*/ 	.word	0x00009830


	//   ....[63]....
        /*0278*/ 	.word	0x00009840


	//   ....[64]....
        /*027c*/ 	.word	0x00009850


	//   ....[65]....
        /*0280*/ 	.word	0x00009860


	//   ....[66]....
        /*0284*/ 	.word	0x00009870


	//   ....[67]....
        /*0288*/ 	.word	0x00009880


	//   ....[68]....
        /*028c*/ 	.word	0x00009890


	//   ....[69]....
        /*0290*/ 	.word	0x000098a0


	//   ....[70]....
        /*0294*/ 	.word	0x000098b0


	//   ....[71]....
        /*0298*/ 	.word	0x000098c0


	//   ....[72]....
        /*029c*/ 	.word	0x000098d0


	//   ....[73]....
        /*02a0*/ 	.word	0x000098e0


	//   ....[74]....
        /*02a4*/ 	.word	0x000098f0


	//----- nvinfo : EIATTR_EXIT_INSTR_OFFSETS
	.align		4
.L_605:
        /*02a8*/ 	.byte	0x04, 0x1c
        /*02aa*/ 	.short	(.L_607 - .L_606)


	//   ....[0]....
.L_606:
        /*02ac*/ 	.word	0x0000a280


	//----- nvinfo : EIATTR_MAX_THREADS
	.align		4
.L_607:
        /*02b0*/ 	.byte	0x04, 0x05
        /*02b2*/ 	.short	(.L_609 - .L_608)
.L_608:
        /*02b4*/ 	.word	0x00000080
        /*02b8*/ 	.word	0x00000001
        /*02bc*/ 	.word	0x00000001


	//----- nvinfo : EIATTR_CRS_STACK_SIZE
	.align		4
.L_609:
        /*02c0*/ 	.byte	0x04, 0x1e
        /*02c2*/ 	.short	(.L_611 - .L_610)
.L_610:
        /*02c4*/ 	.word	0x00000000


	//----- nvinfo : EIATTR_CBANK_PARAM_SIZE
	.align		4
.L_611:
        /*02c8*/ 	.byte	0x03, 0x19
        /*02ca*/ 	.short	0x0018


	//----- nvinfo : EIATTR_PARAM_CBANK
	.align		4
        /*02cc*/ 	.byte	0x04, 0x0a
        /*02ce*/ 	.short	(.L_613 - .L_612)
	.align		4
.L_612:
        /*02d0*/ 	.word	index@(.nv.constant0._Z30router_gemm_kernel_bf16_outputI13__nv_bfloat16Li128ELi8ELi15ELi256ELi7168EEvPS0_PKT_S4_)
        /*02d4*/ 	.short	0x0210
        /*02d6*/ 	.short	0x0018


	//----- nvinfo : EIATTR_SW_WAR
	.align		4
.L_613:
        /*02d8*/ 	.byte	0x04, 0x36
        /*02da*/ 	.short	(.L_615 - .L_614)
.L_614:
        /*02dc*/ 	.word	0x00000008
.L_615:


//--------------------- .nv.info._Z30router_gemm_kernel_bf16_outputI13__nv_bfloat16Li128ELi8ELi14ELi256ELi7168EEvPS0_PKT_S4_ --------------------------
	.section	.nv.info._Z30router_gemm_kernel_bf16_outputI13__nv_bfloat16Li128ELi8ELi14ELi256ELi7168EEvPS0_PKT_S4_,"",@"SHT_CUDA_INFO"
	.sectionflags	@""
	.align	4


	//----- nvinfo : EIATTR_CUDA_API_VERSION
	.align		4
        /*0000*/ 	.byte	0x04, 0x37
        /*0002*/ 	.short	(.L_617 - .L_616)
.L_616:
        /*0004*/ 	.word	0x00000082


	//----- nvinfo : EIATTR_KPARAM_INFO
	.align		4
.L_617:
        /*0008*/ 	.byte	0x04, 0x17
        /*000a*/ 	.short	(.L_619 - .L_618)
.L_618:
        /*000c*/ 	.word	0x00000000
        /*0010*/ 	.short	0x0002
        /*0012*/ 	.short	0x0010
        /*0014*/ 	.byte	0x00, 0xf0, 0x21, 0x00


	//----- nvinfo : EIATTR_KPARAM_INFO
	.align		4
.L_619:
        /*0018*/ 	.byte	0x04, 0x17
        /*001a*/ 	.short	(.L_621 - .L_620)
.L_620:
        /*001c*/ 	.word	0x00000000
        /*0020*/ 	.short	0x0001
        /*0022*/ 	.short	0x0008
        /*0024*/ 	.byte	0x00, 0xf0, 0x21, 0x00


	//----- nvinfo : EIATTR_KPARAM_INFO
	.align		4
.L_621:
        /*0028*/ 	.byte	0x04, 0x17
        /*002a*/ 	.short	(.L_623 - .L_622)
.L_622:
        /*002c*/ 	.word	0x00000000
        /*0030*/ 	.short	0x0000
        /*0032*/ 	.short	0x0000
        /*0034*/ 	.byte	0x00, 0xf0, 0x21, 0x00


	//----- nvinfo : EIATTR_SPARSE_MMA_MASK
	.align		4
.L_623:
        /*0038*/ 	.byte	0x03, 0x50
        /*003a*/ 	.short	0x0000


	//----- nvinfo : EIATTR_MAXREG_COUNT
	.align		4
        /*003c*/ 	.byte	0x03, 0x1b
        /*003e*/ 	.short	0x00ff


	//----- nvinfo : EIATTR_NUM_BARRIERS
	.align		4
        /*0040*/ 	.byte	0x02, 0x4c
        /*0042*/ 	.byte	0x01
	.zero		1


	//----- nvinfo : EIATTR_MERCURY_ISA_VERSION
	.align		4
        /*0044*/ 	.byte	0x03, 0x5f
        /*0046*/ 	.short	0x0101


	//----- nvinfo : EIATTR_COOP_GROUP_MASK_REGIDS
	.align		4
        /*0048*/ 	.byte	0x04, 0x29
        /*004a*/ 	.short	(.L_625 - .L_624)


	//   ....[0]....
.L_624:
        /*004c*/ 	.word	0xffffffff


	//   ....[1]....
        /*0050*/ 	.word	0xffffffff


	//   ....[2]....
        /*0054*/ 	.word	0xffffffff


	//   ....[3]....
        /*0058*/ 	.word	0xffffffff


	//   ....[4]....
        /*005c*/ 	.word	0xffffffff


	//   ....[5]....
        /*0060*/ 	.word	0xffffffff


	//   ....[6]....
        /*0064*/ 	.word	0xffffffff


	//   ....[7]....
        /*0068*/ 	.word	0xffffffff


	//   ....[8]....
        /*006c*/ 	.word	0xffffffff


	//   ....[9]....
        /*0070*/ 	.word	0xffffffff


	//   ....[10]....
        /*0074*/ 	.word	0xffffffff


	//   ....[11]....
        /*0078*/ 	.word	0xffffffff


	//   ....[12]....
        /*007c*/ 	.word	0xffffffff


	//   ....[13]....
        /*0080*/ 	.word	0xffffffff


	//   ....[14]....
        /*0084*/ 	.word	0xffffffff


	//   ....[15]....
        /*0088*/ 	.word	0xffffffff


	//   ....[16]....
        /*008c*/ 	.word	0xffffffff


	//   ....[17]....
        /*0090*/ 	.word	0xffffffff


	//   ....[18]....
        /*0094*/ 	.word	0xffffffff


	//   ....[19]....
        /*0098*/ 	.word	0xffffffff


	//   ....[20]....
        /*009c*/ 	.word	0xffffffff


	//   ....[21]....
        /*00a0*/ 	.word	0xffffffff


	//   ....[22]....
        /*00a4*/ 	.word	0xffffffff


	//   ....[23]....
        /*00a8*/ 	.word	0xffffffff


	//   ....[24]....
        /*00ac*/ 	.word	0xffffffff


	//   ....[25]....
        /*00b0*/ 	.word	0xffffffff


	//   ....[26]....
        /*00b4*/ 	.word	0xffffffff


	//   ....[27]....
        /*00b8*/ 	.word	0xffffffff


	//   ....[28]....
        /*00bc*/ 	.word	0xffffffff


	//   ....[29]....
        /*00c0*/ 	.word	0xffffffff


	//   ....[30]....
        /*00c4*/ 	.word	0xffffffff


	//   ....[31]....
        /*00c8*/ 	.word	0xffffffff


	//   ....[32]....
        /*00cc*/ 	.word	0xffffffff


	//   ....[33]....
        /*00d0*/ 	.word	0xffffffff


	//   ....[34]....
        /*00d4*/ 	.word	0xffffffff


	//   ....[35]....
        /*00d8*/ 	.word	0xffffffff


	//   ....[36]....
        /*00dc*/ 	.word	0xffffffff


	//   ....[37]....
        /*00e0*/ 	.word	0xffffffff


	//   ....[38]....
        /*00e4*/ 	.word	0xffffffff


	//   ....[39]....
        /*00e8*/ 	.word	0xffffffff


	//   ....[40]....
        /*00ec*/ 	.word	0xffffffff


	//   ....[41]....
        /*00f0*/ 	.word	0xffffffff


	//   ....[42]....
        /*00f4*/ 	.word	0xffffffff


	//   ....[43]....
        /*00f8*/ 	.word	0xffffffff


	//   ....[44]....
        /*00fc*/ 	.word	0xffffffff


	//   ....[45]....
        /*0100*/ 	.word	0xffffffff


	//   ....[46]....
        /*0104*/ 	.word	0xffffffff


	//   ....[47]....
        /*0108*/ 	.word	0xffffffff


	//   ....[48]....
        /*010c*/ 	.word	0xffffffff


	//   ....[49]....
        /*0110*/ 	.word	0xffffffff


	//   ....[50]....
        /*0114*/ 	.word	0xffffffff


	//   ....[51]....
        /*0118*/ 	.word	0xffffffff


	//   ....[52]....
        /*011c*/ 	.word	0xffffffff


	//   ....[53]....
        /*0120*/ 	.word	0xffffffff


	//   ....[54]....
        /*0124*/ 	.word	0xffffffff


	//   ....[55]....
        /*0128*/ 	.word	0xffffffff


	//   ....[56]....
        /*012c*/ 	.word	0xffffffff


	//   ....[57]....
        /*0130*/ 	.word	0xffffffff


	//   ....[58]....
        /*0134*/ 	.word	0xffffffff


	//   ....[59]....
        /*0138*/ 	.word	0xffffffff


	//   ....[60]....
        /*013c*/ 	.word	0xffffffff


	//   ....[61]....
        /*0140*/ 	.word	0xffffffff


	//   ....[62]....
        /*0144*/ 	.word	0xffffffff


	//   ....[63]....
        /*0148*/ 	.word	0xffffffff


	//   ....[64]....
        /*014c*/ 	.word	0xffffffff


	//   ....[65]....
        /*0150*/ 	.word	0xffffffff


	//   ....[66]....
        /*0154*/ 	.word	0xffffffff


	//   ....[67]....
        /*0158*/ 	.word	0xffffffff


	//   ....[68]....
        /*015c*/ 	.word	0xffffffff


	//   ....[69]....
        /*0160*/ 	.word	0xffffffff


	//----- nvinfo : EIATTR_COOP_GROUP_INSTR_OFFSETS
	.align		4
.L_625:
        /*0164*/ 	.byte	0x04, 0x28
        /*0166*/ 	.short	(.L_627 - .L_626)


	//   ....[0]....
.L_626:
        /*0168*/ 	.word	0x00007620


	//   ....[1]....
        /*016c*/ 	.word	0x00007ee0


	//   ....[2]....
        /*0170*/ 	.word	0x00007f30


	//   ....[3]....
        /*0174*/ 	.word	0x00007f40


	//   ....[4]....
        /*0178*/ 	.word	0x00007f70


	//   ....[5]....
        /*017c*/ 	.word	0x00007f80


	//   ....[6]....
        /*0180*/ 	.word	0x00007fb0


	//   ....[7]....
        /*0184*/ 	.word	0x00008820


	//   ....[8]....
        /*0188*/ 	.word	0x00008830


	//   ....[9]....
        /*018c*/ 	.word	0x00008840


	//   ....[10]....
        /*0190*/ 	.word	0x00008850


	//   ....[11]....
        /*0194*/ 	.word	0x00008860


	//   ....[12]....
        /*0198*/ 	.word	0x00008870


	//   ....[13]....
        /*019c*/ 	.word	0x00008880


	//   ....[14]....
        /*01a0*/ 	.word	0x00008890


	//   ....[15]....
        /*01a4*/ 	.word	0x000088a0


	//   ....[16]....
        /*01a8*/ 	.word	0x00008930


	//   ....[17]....
        /*01ac*/ 	.word	0x00008950


	//   ....[18]....
        /*01b0*/ 	.word	0x00008960


	//   ....[19]....
        /*01b4*/ 	.word	0x00008970


	//   ....[20]....
        /*01b8*/ 	.word	0x00008980


	//   ....[21]....
        /*01bc*/ 	.word	0x00008990


	//   ....[22]....
        /*01c0*/ 	.word	0x000089a0


	//   ....[23]....
        /*01c4*/ 	.word	0x000089b0


	//   ....[24]....
        /*01c8*/ 	.word	0x000089c0


	//   ....[25]....
        /*01cc*/ 	.word	0x000089d0


	//   ....[26]....
        /*01d0*/ 	.word	0x000089e0


	//   ....[27]....
        /*01d4*/ 	.word	0x000089f0


	//   ....[28]....
        /*01d8*/ 	.word	0x00008a00


	//   ....[29]....
        /*01dc*/ 	.word	0x00008ad0


	//   ....[30]....
        /*01e0*/ 	.word	0x00008af0


	//   ....[31]....
        /*01e4*/ 	.word	0x00008b00


	//   ....[32]....
        /*01e8*/ 	.word	0x00008b10


	//   ....[33]....
        /*01ec*/ 	.word	0x00008b20


	//   ....[34]....
        /*01f0*/ 	.word	0x00008b30


	//   ....[35]....
        /*01f4*/ 	.word	0x00008b40


	//   ....[36]....
        /*01f8*/ 	.word	0x00008b50


	//   ....[37]....
        /*01fc*/ 	.word	0x00008b60


	//   ....[38]....
        /*0200*/ 	.word	0x00008b70


	//   ....[39]....
        /*0204*/ 	.word	0x00008b80


	//   ....[40]....
        /*0208*/ 	.word	0x00008b90


	//   ....[41]....
        /*020c*/ 	.word	0x00008ba0


	//   ....[42]....
        /*0210*/ 	.word	0x00008bb0


	//   ....[43]....
        /*0214*/ 	.word	0x00008c90


	//   ....[44]....
        /*0218*/ 	.word	0x00008cb0


	//   ....[45]....
        /*021c*/ 	.word	0x00008cc0


	//   ....[46]....
        /*0220*/ 	.word	0x00008cd0


	//   ....[47]....
        /*0224*/ 	.word	0x00008ce0


	//   ....[48]....
        /*0228*/ 	.word	0x00008cf0


	//   ....[49]....
        /*022c*/ 	.word	0x00008d00


	//   ....[50]....
        /*0230*/ 	.word	0x00008d10


	//   ....[51]....
        /*0234*/ 	.word	0x00008d20


	//   ....[52]....
        /*0238*/ 	.word	0x00008d30


	//   ....[53]....
        /*023c*/ 	.word	0x00008d40


	//   ....[54]....
        /*0240*/ 	.word	0x00008d50


	//   ....[55]....
        /*0244*/ 	.word	0x00008d60


	//   ....[56]....
        /*0248*/ 	.word	0x00008d70


	//   ....[57]....
        /*024c*/ 	.word	0x00008e70


	//   ....[58]....
        /*0250*/ 	.word	0x00008e80


	//   ....[59]....
        /*0254*/ 	.word	0x00008e90


	//   ....[60]....
        /*0258*/ 	.word	0x00008ea0


	//   ....[61]....
        /*025c*/ 	.word	0x00008eb0


	//   ....[62]....
        /*0260*/ 	.word	0x00008ec0


	//   ....[63]....
        /*0264*/ 	.word	0x00008ed0


	//   ....[64]....
        /*0268*/ 	.word	0x00008ee0


	//   ....[65]....
        /*026c*/ 	.word	0x00008ef0


	//   ....[66]....
        /*0270*/ 	.word	0x00008f00


	//   ....[67]....
        /*0274*/ 	.word	0x00008f10


	//   ....[68]....
        /*0278*/ 	.word	0x00008f20


	//   ....[69]....
        /*027c*/ 	.word	0x00008f30


	//----- nvinfo : EIATTR_EXIT_INSTR_OFFSETS
	.align		4
.L_627:
        /*0280*/ 	.byte	0x04, 0x1c
        /*0282*/ 	.short	(.L_629 - .L_628)


	//   ....[0]....
.L_628:
        /*0284*/ 	.word	0x00009830


	//----- nvinfo : EIATTR_MAX_THREADS
	.align		4
.L_629:
        /*0288*/ 	.byte	0x04, 0x05
        /*028a*/ 	.short	(.L_631 - .L_630)
.L_630:
        /*028c*/ 	.word	0x00000080
        /*0290*/ 	.word	0x00000001
        /*0294*/ 	.word	0x00000001


	//----- nvinfo : EIATTR_CRS_STACK_SIZE
	.align		4
.L_631:
        /*0298*/ 	.byte	0x04, 0x1e
        /*029a*/ 	.short	(.L_633 - .L_632)
.L_632:
        /*029c*/ 	.word	0x00000000


	//----- nvinfo : EIATTR_CBANK_PARAM_SIZE
	.align		4
.L_633:
        /*02a0*/ 	.byte	0x03, 0x19
        /*02a2*/ 	.short	0x0018


	//----- nvinfo : EIATTR_PARAM_CBANK
	.align		4
        /*02a4*/ 	.byte	0x04, 0x0a
        /*02a6*/ 	.short	(.L_635 - .L_634)
	.align		4
.L_634:
        /*02a8*/ 	.word	index@(.nv.constant0._Z30router_gemm_kernel_bf16_outputI13__nv_bfloat16Li128ELi8ELi14ELi256ELi7168EEvPS0_PKT_S4_)
        /*02ac*/ 	.short	0x0210
        /*02ae*/ 	.short	0x0018


	//----- nvinfo : EIATTR_SW_WAR
	.align		4
.L_635:
        /*02b0*/ 	.byte	0x04, 0x36
        /*02b2*/ 	.short	(.L_637 - .L_636)
.L_636:
        /*02b4*/ 	.word	0x00000008
.L_637:


//--------------------- .nv.info._Z30router_gemm_kernel_bf16_outputI13__nv_bfloat16Li128ELi8ELi13ELi256ELi7168EEvPS0_PKT_S4_ --------------------------
	.section	.nv.info._Z30router_gemm_kernel_bf16_outputI13__nv_bfloat16Li128ELi8ELi13ELi256ELi7168EEvPS0_PKT_S4_,"",@"SHT_CUDA_INFO"
	.sectionflags	@""
	.align	4


	//----- nvinfo : EIATTR_CUDA_API_VERSION
	.align		4
        /*0000*/ 	.byte	0x04, 0x37
        /*0002*/ 	.short	(.L_639 - .L_638)
.L_638:
        /*0004*/ 	.word	0x00000082


	//----- nvinfo : EIATTR_KPARAM_INFO
	.align		4
.L_639:
        /*0008*/ 	.byte	0x04, 0x17
        /*000a*/ 	.short	(.L_641 - .L_640)
.L_640:
        /*000c*/ 	.word	0x00000000
        /*0010*/ 	.short	0x0002
        /*0012*/ 	.short	0x0010
        /*0014*/ 	.byte	0x00, 0xf0, 0x21, 0x00


	//----- nvinfo : EIATTR_KPARAM_INFO
	.align		4
.L_641:
        /*0018*/ 	.byte	0x04, 0x17
        /*001a*/ 	.short	(.L_643 - .L_642)
.L_642:
        /*001c*/ 	.word	0x00000000
        /*0020*/ 	.short	0x0001
        /*0022*/ 	.short	0x0008
        /*0024*/ 	.byte	0x00, 0xf0, 0x21, 0x00


	//----- nvinfo : EIATTR_KPARAM_INFO
	.align		4
.L_643:
        /*0028*/ 	.byte	0x04, 0x17
        /*002a*/ 	.short	(.L_645 - .L_644)
.L_644:
        /*002c*/ 	.word	0x00000000
        /*0030*/ 	.short	0x0000
        /*0032*/ 	.short	0x0000
        /*0034*/ 	.byte	0x00, 0xf0, 0x21, 0x00


	//----- nvinfo : EIATTR_SPARSE_MMA_MASK
	.align		4
.L_645:
        /*0038*/ 	.byte	0x03, 0x50
        /*003a*/ 	.short	0x0000


	//----- nvinfo : EIATTR_MAXREG_COUNT
	.align		4
        /*003c*/ 	.byte	0x03, 0x1b
        /*003e*/ 	.short	0x00ff


	//----- nvinfo : EIATTR_NUM_BARRIERS
	.align		4
        /*0040*/ 	.byte	0x02, 0x4c
        /*0042*/ 	.byte	0x01
	.zero		1


	//----- nvinfo : EIATTR_MERCURY_ISA_VERSION
	.align		4
        /*0044*/ 	.byte	0x03, 0x5f
        /*0046*/ 	.short	0x0101


	//----- nvinfo : EIATTR_COOP_GROUP_MASK_REGIDS
	.align		4
        /*0048*/ 	.byte	0x04, 0x29
        /*004a*/ 	.short	(.L_647 - .L_646)


	//   ....[0]....
.L_646:
        /*004c*/ 	.word	0xffffffff


	//   ....[1]....
        /*0050*/ 	.word	0xffffffff


	//   ....[2]....
        /*0054*/ 	.word	0xffffffff


	//   ....[3]....
        /*0058*/ 	.word	0xffffffff


	//   ....[4]....
        /*005c*/ 	.word	0xffffffff


	//   ....[5]....
        /*0060*/ 	.word	0xffffffff


	//   ....[6]....
        /*0064*/ 	.word	0xffffffff


	//   ....[7]....
        /*0068*/ 	.word	0xffffffff


	//   ....[8]....
        /*006c*/ 	.word	0xffffffff


	//   ....[9]....
        /*0070*/ 	.word	0xffffffff


	//   ....[10]....
        /*0074*/ 	.word	0xffffffff


	//   ....[11]....
        /*0078*/ 	.word	0xffffffff


	//   ....[12]....
        /*007c*/ 	.word	0xffffffff


	//   ....[13]....
        /*0080*/ 	.word	0xffffffff


	//   ....[14]....
        /*0084*/ 	.word	0xffffffff


	//   ....[15]....
        /*0088*/ 	.word	0xffffffff


	//   ....[16]....
        /*008c*/ 	.word	0xffffffff


	//   ....[17]....
        /*0090*/ 	.word	0xffffffff


	//   ....[18]....
        /*0094*/ 	.word	0xffffffff


	//   ....[19]....
        /*0098*/ 	.word	0xffffffff


	//   ....[20]....
        /*009c*/ 	.word	0xffffffff


	//   ....[21]....
        /*00a0*/ 	.word	0xffffffff


	//   ....[22]....
        /*00a4*/ 	.word	0xffffffff


	//   ....[23]....
        /*00a8*/ 	.word	0xffffffff


	//   ....[24]....
        /*00ac*/ 	.word	0xffffffff


	//   ....[25]....
        /*00b0*/ 	.word	0xffffffff


	//   ....[26]....
        /*00b4*/ 	.word	0xffffffff


	//   ....[27]....
        /*00b8*/ 	.word	0xffffffff


	//   ....[28]....
        /*00bc*/ 	.word	0xffffffff


	//   ....[29]....
        /*00c0*/ 	.word	0xffffffff


	//   ....[30]....
        /*00c4*/ 	.word	0xffffffff


	//   ....[31]....
        /*00c8*/ 	.word	0xffffffff


	//   ....[32]....
        /*00cc*/ 	.word	0xffffffff


	//   ....[33]....
        /*00d0*/ 	.word	0xffffffff


	//   ....[34]....
        /*00d4*/ 	.word	0xffffffff


	//   ....[35]....
        /*00d8*/ 	.word	0xffffffff


	//   ....[36]....
        /*00dc*/ 	.word	0xffffffff


	//   ....[37]....
        /*00e0*/ 	.word	0xffffffff


	//   ....[38]....
        /*00e4*/ 	.word	0xffffffff


	//   ....[39]....
        /*00e8*/ 	.word	0xffffffff


	//   ....[40]....
        /*00ec*/ 	.word	0xffffffff


	//   ....[41]....
        /*00f0*/ 	.word	0xffffffff


	//   ....[42]....
        /*00f4*/ 	.word	0xffffffff


	//   ....[43]....
        /*00f8*/ 	.word	0xffffffff


	//   ....[44]....
        /*00fc*/ 	.word	0xffffffff


	//   ....[45]....
        /*0100*/ 	.word	0xffffffff


	//   ....[46]....
        /*0104*/ 	.word	0xffffffff


	//   ....[47]....
        /*0108*/ 	.word	0xffffffff


	//   ....[48]....
        /*010c*/ 	.word	0xffffffff


	//   ....[49]....
        /*0110*/ 	.word	0xffffffff


	//   ....[50]....
        /*0114*/ 	.word	0xffffffff


	//   ....[51]....
        /*0118*/ 	.word	0xffffffff


	//   ....[52]....
        /*011c*/ 	.word	0xffffffff


	//   ....[53]....
        /*0120*/ 	.word	0xffffffff


	//   ....[54]....
        /*0124*/ 	.word	0xffffffff


	//   ....[55]....
        /*0128*/ 	.word	0xffffffff


	//   ....[56]....
        /*012c*/ 	.word	0xffffffff


	//   ....[57]....
        /*0130*/ 	.word	0xffffffff


	//   ....[58]....
        /*0134*/ 	.word	0xffffffff


	//   ....[59]....
        /*0138*/ 	.word	0xffffffff


	//   ....[60]....
        /*013c*/ 	.word	0xffffffff


	//   ....[61]....
        /*0140*/ 	.word	0xffffffff


	//   ....[62]....
        /*0144*/ 	.word	0xffffffff


	//   ....[63]....
        /*0148*/ 	.word	0xffffffff


	//   ....[64]....
        /*014c*/ 	.word	0xffffffff


	//----- nvinfo : EIATTR_COOP_GROUP_INSTR_OFFSETS
	.align		4
.L_647:
        /*0150*/ 	.byte	0x04, 0x28
        /*0152*/ 	.short	(.L_649 - .L_648)


	//   ....[0]....
.L_648:
        /*0154*/ 	.word	0x000075e0


	//   ....[1]....
        /*0158*/ 	.word	0x00007630


	//   ....[2]....
        /*015c*/ 	.word	0x00007670


	//   ....[3]....
        /*0160*/ 	.word	0x00007730


	//   ....[4]....
        /*0164*/ 	.word	0x00007770


	//   ....[5]....
        /*0168*/ 	.word	0x00007cd0


	//   ....[6]....
        /*016c*/ 	.word	0x00007db0


	//   ....[7]....
        /*0170*/ 	.word	0x00007ed0


	//   ....[8]....
        /*0174*/ 	.word	0x00007f00


	//   ....[9]....
        /*0178*/ 	.word	0x00007f10


	//   ....[10]....
        /*017c*/ 	.word	0x00007f20


	//   ....[11]....
        /*0180*/ 	.word	0x00007f30


	//   ....[12]....
        /*0184*/ 	.word	0x00007f40


	//   ....[13]....
        /*0188*/ 	.word	0x00007f50


	//   ....[14]....
        /*018c*/ 	.word	0x00007fc0


	//   ....[15]....
        /*0190*/ 	.word	0x00007fe0


	//   ....[16]....
        /*0194*/ 	.word	0x00007ff0


	//   ....[17]....
        /*0198*/ 	.word	0x00008000


	//   ....[18]....
        /*019c*/ 	.word	0x00008010


	//   ....[19]....
        /*01a0*/ 	.word	0x00008020


	//   ....[20]....
        /*01a4*/ 	.word	0x00008030


	//   ....[21]....
        /*01a8*/ 	.word	0x00008040


	//   ....[22]....
        /*01ac*/ 	.word	0x00008050


	//   ....[23]....
        /*01b0*/ 	.word	0x00008060


	//   ....[24]....
        /*01b4*/ 	.word	0x00008070


	//   ....[25]....
        /*01b8*/ 	.word	0x00008080


	//   ....[26]....
        /*01bc*/ 	.word	0x00008150


	//   ....[27]....
        /*01c0*/ 	.word	0x00008160


	//   ....[28]....
        /*01c4*/ 	.word	0x00008170


	//   ....[29]....
        /*01c8*/ 	.word	0x00008180


	//   ....[30]....
        /*01cc*/ 	.word	0x00008190


	//   ....[31]....
        /*01d0*/ 	.word	0x000081a0


	//   ....[32]....
        /*01d4*/ 	.word	0x000081b0


	//   ....[33]....
        /*01d8*/ 	.word	0x000081c0


	//   ....[34]....
        /*01dc*/ 	.word	0x000081d0


	//   ....[35]....
        /*01e0*/ 	.word	0x000081e0


	//   ....[36]....
        /*01e4*/ 	.word	0x000081f0


	//   ....[37]....
        /*01e8*/ 	.word	0x00008200


	//   ....[38]....
        /*01ec*/ 	.word	0x00008210


	//   ....[39]....
        /*01f0*/ 	.word	0x000082f0


	//   ....[40]....
        /*01f4*/ 	.word	0x00008300


	//   ....[41]....
        /*01f8*/ 	.word	0x00008310


	//   ....[42]....
        /*01fc*/ 	.word	0x00008320


	//   ....[43]....
        /*0200*/ 	.word	0x00008330


	//   ....[44]....
        /*0204*/ 	.word	0x00008340


	//   ....[45]....
        /*0208*/ 	.word	0x00008350


	//   ....[46]....
        /*020c*/ 	.word	0x00008360


	//   ....[47]....
        /*0210*/ 	.word	0x00008370


	//   ....[48]....
        /*0214*/ 	.word	0x00008380


	//   ....[49]....
        /*0218*/ 	.word	0x00008390


	//   ....[50]....
        /*021c*/ 	.word	0x000083a0


	//   ....[51]....
        /*0220*/ 	.word	0x000083b0


	//   ....[52]....
        /*0224*/ 	.word	0x000084a0


	//   ....[53]....
        /*0228*/ 	.word	0x000084b0


	//   ....[54]....
        /*022c*/ 	.word	0x000084c0


	//   ....[55]....
        /*0230*/ 	.word	0x000084d0


	//   ....[56]....
        /*0234*/ 	.word	0x000084e0


	//   ....[57]....
        /*0238*/ 	.word	0x000084f0


	//   ....[58]....
        /*023c*/ 	.word	0x00008500


	//   ....[59]....
        /*0240*/ 	.word	0x00008510


	//   ....[60]....
        /*0244*/ 	.word	0x00008520


	//   ....[61]....
        /*0248*/ 	.word	0x00008530


	//   ....[62]....
        /*024c*/ 	.word	0x00008540


	//   ....[63]....
        /*0250*/ 	.word	0x00008550


	//   ....[64]....
        /*0254*/ 	.word	0x00008560


	//----- nvinfo : EIATTR_EXIT_INSTR_OFFSETS
	.align		4
.L_649:
        /*0258*/ 	.byte	0x04, 0x1c
        /*025a*/ 	.short	(.L_651 - .L_650)


	//   ....[0]....
.L_650:
        /*025c*/ 	.word	0x00008dd0


	//----- nvinfo : EIATTR_MAX_THREADS
	.align		4
.L_651:
        /*0260*/ 	.byte	0x04, 0x05
        /*0262*/ 	.short	(.L_653 - .L_652)
.L_652:
        /*0264*/ 	.word	0x00000080
        /*0268*/ 	.word	0x00000001
        /*026c*/ 	.word	0x00000001


	//----- nvinfo : EIATTR_CRS_STACK_SIZE
	.align		4
.L_653:
        /*0270*/ 	.byte	0x04, 0x1e
        /*0272*/ 	.short	(.L_655 - .L_654)
.L_654:
        /*0274*/ 	.word	0x00000000


	//----- nvinfo : EIATTR_CBANK_PARAM_SIZE
	.align		4
.L_655:
        /*0278*/ 	.byte	0x03, 0x19
        /*027a*/ 	.short	0x0018


	//----- nvinfo : EIATTR_PARAM_CBANK
	.align		4
        /*027c*/ 	.byte	0x04, 0x0a
        /*027e*/ 	.short	(.L_657 - .L_656)
	.align		4
.L_656:
        /*0280*/ 	.word	index@(.nv.constant0._Z30router_gemm_kernel_bf16_outputI13__nv_bfloat16Li128ELi8ELi13ELi256ELi7168EEvPS0_PKT_S4_)
        /*0284*/ 	.short	0x0210
        /*0286*/ 	.short	0x0018


	//----- nvinfo : EIATTR_SW_WAR
	.align		4
.L_657:
        /*0288*/ 	.byte	0x04, 0x36
        /*028a*/ 	.short	(.L_659 - .L_658)
.L_658:
        /*028c*/ 	.word	0x00000008
.L_659:


//--------------------- .nv.info._Z30router_gemm_kernel_bf16_outputI13__nv_bfloat16Li128ELi8ELi12ELi256ELi7168EEvPS0_PKT_S4_ --------------------------
	.section	.nv.info._Z30router_gemm_kernel_bf16_outputI13__nv_bfloat16Li128ELi8ELi12ELi256ELi7168EEvPS0_PKT_S4_,"",@"SHT_CUDA_INFO"
	.sectionflags	@""
	.align	4


	//----- nvinfo : EIATTR_CUDA_API_VERSION
	.align		4
        /*0000*/ 	.byte	0x04, 0x37
        /*0002*/ 	.short	(.L_661 - .L_660)
.L_660:
        /*0004*/ 	.word	0x00000082


	//----- nvinfo : EIATTR_KPARAM_INFO
	.align		4
.L_661:
        /*0008*/ 	.byte	0x04, 0x17
        /*000a*/ 	.short	(.L_663 - .L_662)
.L_662:
        /*000c*/ 	.word	0x00000000
        /*0010*/ 	.short	0x0002
        /*0012*/ 	.short	0x0010
        /*0014*/ 	.byte	0x00, 0xf0, 0x21, 0x00


	//----- nvinfo : EIATTR_KPARAM_INFO
	.align		4
.L_663:
        /*0018*/ 	.byte	0x04, 0x17
        /*001a*/ 	.short	(.L_665 - .L_664)
.L_664:
        /*001c*/ 	.word	0x00000000
        /*0020*/ 	.short	0x0001
        /*0022*/ 	.short	0x0008
        /*0024*/ 	.byte	0x00, 0xf0, 0x21, 0x00


	//----- nvinfo : EIATTR_KPARAM_INFO
	.align		4
.L_665:
        /*0028*/ 	.byte	0x04, 0x17
        /*002a*/ 	.short	(.L_667 - .L_666)
.L_666:
        /*002c*/ 	.word	0x00000000
        /*0030*/ 	.short	0x0000
        /*0032*/ 	.short	0x0000
        /*0034*/ 	.byte	0x00, 0xf0, 0x21, 0x00


	//----- nvinfo : EIATTR_SPARSE_MMA_MASK
	.align		4
.L_667:
        /*0038*/ 	.byte	0x03, 0x50
        /*003a*/ 	.short	0x0000


	//----- nvinfo : EIATTR_MAXREG_COUNT
	.align		4
        /*003c*/ 	.byte	0x03, 0x1b
        /*003e*/ 	.short	0x00ff


	//----- nvinfo : EIATTR_NUM_BARRIERS
	.align		4
        /*0040*/ 	.byte	0x02, 0x4c
        /*0042*/ 	.byte	0x01
	.zero		1


	//----- nvinfo : EIATTR_MERCURY_ISA_VERSION
	.align		4
        /*0044*/ 	.byte	0x03, 0x5f
        /*0046*/ 	.short	0x0101


	//----- nvinfo : EIATTR_COOP_GROUP_MASK_REGIDS
	.align		4
        /*0048*/ 	.byte	0x04, 0x29
        /*004a*/ 	.short	(.L_669 - .L_668)


	//   ....[0]....
.L_668:
        /*004c*/ 	.word	0xffffffff


	//   ....[1]....
        /*0050*/ 	.word	0xffffffff


	//   ....[2]....
        /*0054*/ 	.word	0xffffffff


	//   ....[3]....
        /*0058*/ 	.word	0xffffffff


	//   ....[4]....
        /*005c*/ 	.word	0xffffffff


	//   ....[5]....
        /*0060*/ 	.word	0xffffffff


	//   ....[6]....
        /*0064*/ 	.word	0xffffffff


	//   ....[7]....
        /*0068*/ 	.word	0xffffffff


	//   ....[8]....
        /*006c*/ 	.word	0xffffffff


	//   ....[9]....
        /*0070*/ 	.word	0xffffffff


	//   ....[10]....
        /*0074*/ 	.word	0xffffffff


	//   ....[11]....
        /*0078*/ 	.word	0xffffffff


	//   ....[12]....
        /*007c*/ 	.word	0xffffffff


	//   ....[13]....
        /*0080*/ 	.word	0xffffffff


	//   ....[14]....
        /*0084*/ 	.word	0xffffffff


	//   ....[15]....
        /*0088*/ 	.word	0xffffffff


	//   ....[16]....
        /*008c*/ 	.word	0xffffffff


	//   ....[17]....
        /*0090*/ 	.word	0xffffffff


	//   ....[18]....
        /*0094*/ 	.word	0xffffffff


	//   ....[19]....
        /*0098*/ 	.word	0xffffffff


	//   ....[20]....
        /*009c*/ 	.word	0xffffffff


	//   ....[21]....
        /*00a0*/ 	.word	0xffffffff


	//   ....[22]....
        /*00a4*/ 	.word	0xffffffff


	//   ....[23]....
        /*00a8*/ 	.word	0xffffffff


	//   ....[24]....
        /*00ac*/ 	.word	0xffffffff


	//   ....[25]....
        /*00b0*/ 	.word	0xffffffff


	//   ....[26]....
        /*00b4*/ 	.word	0xffffffff


	//   ....[27]....
        /*00b8*/ 	.word	0xffffffff


	//   ....[28]....
        /*00bc*/ 	.word	0xffffffff


	//   ....[29]....
        /*00c0*/ 	.word	0xffffffff


	//   ....[30]....
        /*00c4*/ 	.word	0xffffffff


	//   ....[31]....
        /*00c8*/ 	.word	0xffffffff


	//   ....[32]....
        /*00cc*/ 	.word	0xffffffff


	//   ....[33]....
        /*00d0*/ 	.word	0xffffffff


	//   ....[34]....
        /*00d4*/ 	.word	0xffffffff


	//   ....[35]....
        /*00d8*/ 	.word	0xffffffff


	//   ....[36]....
        /*00dc*/ 	.word	0xffffffff


	//   ....[37]....
        /*00e0*/ 	.word	0xffffffff


	//   ....[38]....
        /*00e4*/ 	.word	0xffffffff


	//   ....[39]....
        /*00e8*/ 	.word	0xffffffff


	//   ....[40]....
        /*00ec*/ 	.word	0xffffffff


	//   ....[41]....
        /*00f0*/ 	.word	0xffffffff


	//   ....[42]....
        /*00f4*/ 	.word	0xffffffff


	//   ....[43]....
        /*00f8*/ 	.word	0xffffffff


	//   ....[44]....
        /*00fc*/ 	.word	0xffffffff


	//   ....[45]....
        /*0100*/ 	.word	0xffffffff


	//   ....[46]....
        /*0104*/ 	.word	0xffffffff


	//   ....[47]....
        /*0108*/ 	.word	0xffffffff


	//   ....[48]....
        /*010c*/ 	.word	0xffffffff


	//   ....[49]....
        /*0110*/ 	.word	0xffffffff


	//   ....[50]....
        /*0114*/ 	.word	0xffffffff


	//   ....[51]....
        /*0118*/ 	.word	0xffffffff


	//   ....[52]....
        /*011c*/ 	.word	0xffffffff


	//   ....[53]....
        /*0120*/ 	.word	0xffffffff


	//   ....[54]....
        /*0124*/ 	.word	0xffffffff


	//   ....[55]....
        /*0128*/ 	.word	0xffffffff


	//   ....[56]....
        /*012c*/ 	.word	0xffffffff


	//   ....[57]....
        /*0130*/ 	.word	0xffffffff


	//   ....[58]....
        /*0134*/ 	.word	0xffffffff


	//   ....[59]....
        /*0138*/ 	.word	0xffffffff


	//----- nvinfo : EIATTR_COOP_GROUP_INSTR_OFFSETS
	.align		4
.L_669:
        /*013c*/ 	.byte	0x04, 0x28
        /*013e*/ 	.short	(.L_671 - .L_670)


	//   ....[0]....
.L_670:
        /*0140*/ 	.word	0x00006c90


	//   ....[1]....
        /*0144*/ 	.word	0x00006cc0


	//   ....[2]....
        /*0148*/ 	.word	0x00006d00


	//   ....[3]....
        /*014c*/ 	.word	0x00006da0


	//   ....[4]....
        /*0150*/ 	.word	0x00007420


	//   ....[5]....
        /*0154*/ 	.word	0x00007580


	//   ....[6]....
        /*0158*/ 	.word	0x00007590


	//   ....[7]....
        /*015c*/ 	.word	0x000075a0


	//   ....[8]....
        /*0160*/ 	.word	0x000075b0


	//   ....[9]....
        /*0164*/ 	.word	0x000075c0


	//   ....[10]....
        /*0168*/ 	.word	0x000075d0


	//   ....[11]....
        /*016c*/ 	.word	0x000075e0


	//   ....[12]....
        /*0170*/ 	.word	0x000075f0


	//   ....[13]....
        /*0174*/ 	.word	0x00007670


	//   ....[14]....
        /*0178*/ 	.word	0x00007690


	//   ....[15]....
        /*017c*/ 	.word	0x000076a0


	//   ....[16]....
        /*0180*/ 	.word	0x000076b0


	//   ....[17]....
        /*0184*/ 	.word	0x000076c0


	//   ....[18]....
        /*0188*/ 	.word	0x000076d0


	//   ....[19]....
        /*018c*/ 	.word	0x000076e0


	//   ....[20]....
        /*0190*/ 	.word	0x000076f0


	//   ....[21]....
        /*0194*/ 	.word	0x00007700


	//   ....[22]....
        /*0198*/ 	.word	0x00007710


	//   ....[23]....
        /*019c*/ 	.word	0x00007720


	//   ....[24]....
        /*01a0*/ 	.word	0x000077e0


	//   ....[25]....
        /*01a4*/ 	.word	0x000077f0


	//   ....[26]....
        /*01a8*/ 	.word	0x00007800


	//   ....[27]....
        /*01ac*/ 	.word	0x00007810


	//   ....[28]....
        /*01b0*/ 	.word	0x00007820


	//   ....[29]....
        /*01b4*/ 	.word	0x00007830


	//   ....[30]....
        /*01b8*/ 	.word	0x00007840


	//   ....[31]....
        /*01bc*/ 	.word	0x00007850


	//   ....[32]....
        /*01c0*/ 	.word	0x00007860


	//   ....[33]....
        /*01c4*/ 	.word	0x00007870


	//   ....[34]....
        /*01c8*/ 	.word	0x00007880


	//   ....[35]....
        /*01cc*/ 	.word	0x00007890


	//   ....[36]....
        /*01d0*/ 	.word	0x00007960


	//   ....[37]....
        /*01d4*/ 	.word	0x00007970


	//   ....[38]....
        /*01d8*/ 	.word	0x00007980


	//   ....[39]....
        /*01dc*/ 	.word	0x00007990


	//   ....[40]....
        /*01e0*/ 	.word	0x000079a0


	//   ....[41]....
        /*01e4*/ 	.word	0x000079b0


	//   ....[42]....
        /*01e8*/ 	.word	0x000079c0


	//   ....[43]....
        /*01ec*/ 	.word	0x000079d0


	//   ....[44]....
        /*01f0*/ 	.word	0x000079e0


	//   ....[45]....
        /*01f4*/ 	.word	0x000079f0


	//   ....[46]....
        /*01f8*/ 	.word	0x00007a00


	//   ....[47]....
        /*01fc*/ 	.word	0x00007a10


	//   ....[48]....
        /*0200*/ 	.word	0x00007af0


	//   ....[49]....
        /*0204*/ 	.word	0x00007b00


	//   ....[50]....
        /*0208*/ 	.word	0x00007b10


	//   ....[51]....
        /*020c*/ 	.word	0x00007b20


	//   ....[52]....
        /*0210*/ 	.word	0x00007b30


	//   ....[53]....
        /*0214*/ 	.word	0x00007b40


	//   ....[54]....
        /*0218*/ 	.word	0x00007b50


	//   ....[55]....
        /*021c*/ 	.word	0x00007b60


	//   ....[56]....
        /*0220*/ 	.word	0x00007b70


	//   ....[57]....
        /*0224*/ 	.word	0x00007b80


	//   ....[58]....
        /*0228*/ 	.word	0x00007b90


	//   ....[59]....
        /*022c*/ 	.word	0x00007ba0


	//----- nvinfo : EIATTR_EXIT_INSTR_OFFSETS
	.align		4
.L_671:
        /*0230*/ 	.byte	0x04, 0x1c
        /*0232*/ 	.short	(.L_673 - .L_672)


	//   ....[0]....
.L_672:
        /*0234*/ 	.word	0x00008370


	//----- nvinfo : EIATTR_MAX_THREADS
	.align		4
.L_673:
        /*0238*/ 	.byte	0x04, 0x05
        /*023a*/ 	.short	(.L_675 - .L_674)
.L_674:
        /*023c*/ 	.word	0x00000080
        /*0240*/ 	.word	0x00000001
        /*0244*/ 	.word	0x00000001


	//----- nvinfo : EIATTR_CRS_STACK_SIZE
	.align		4
.L_675:
        /*0248*/ 	.byte	0x04, 0x1e
        /*024a*/ 	.short	(.L_677 - .L_676)
.L_676:
        /*024c*/ 	.word	0x00000000


	//----- nvinfo : EIATTR_CBANK_PARAM_SIZE
	.align		4
.L_677:
        /*0250*/ 	.byte	0x03, 0x19
        /*0252*/ 	.short	0x0018


	//----- nvinfo : EIATTR_PARAM_CBANK
	.align		4
        /*0254*/ 	.byte	0x04, 0x0a
        /*0256*/ 	.short	(.L_679 - .L_678)
	.align		4
.L_678:
        /*0258*/ 	.word	index@(.nv.constant0._Z30router_gemm_kernel_bf16_outputI13__nv_bfloat16Li128ELi8ELi12ELi256ELi7168EEvPS0_PKT_S4_)
        /*025c*/ 	.short	0x0210
        /*025e*/ 	.short	0x0018


	//----- nvinfo : EIATTR_SW_WAR
	.align		4
.L_679:
        /*0260*/ 	.byte	0x04, 0x36
        /*0262*/ 	.short	(.L_681 - .L_680)
.L_680:
        /*0264*/ 	.word	0x00000008
.L_681:


//--------------------- .nv.info._Z30router_gemm_kernel_bf16_outputI13__nv_bfloat16Li128ELi8ELi11ELi256ELi7168EEvPS0_PKT_S4_ --------------------------
	.section	.nv.info._Z30router_gemm_kernel_bf16_outputI13__nv_bfloat16Li128ELi8ELi11ELi256ELi7168EEvPS0_PKT_S4_,"",@"SHT_CUDA_INFO"
	.sectionflags	@""
	.align	4


	//----- nvinfo : EIATTR_CUDA_API_VERSION
	.align		4
        /*0000*/ 	.byte	0x04, 0x37
        /*0002*/ 	.short	(.L_683 - .L_682)
.L_682:
        /*0004*/ 	.word	0x00000082


	//----- nvinfo : EIATTR_KPARAM_INFO
	.align		4
.L_683:
        /*0008*/ 	.byte	0x04, 0x17
        /*000a*/ 	.short	(.L_685 - .L_684)
.L_684:
        /*000c*/ 	.word	0x00000000
        /*0010*/ 	.short	0x0002
        /*0012*/ 	.short	0x0010
        /*0014*/ 	.byte	0x00, 0xf0, 0x21, 0x00


	//----- nvinfo : EIATTR_KPARAM_INFO
	.align		4
.L_685:
        /*0018*/ 	.byte	0x04, 0x17
        /*001a*/ 	.short	(.L_687 - .L_686)
.L_686:
        /*001c*/ 	.word	0x00000000
        /*0020*/ 	.short	0x0001
        /*0022*/ 	.short	0x0008
        /*0024*/ 	.byte	0x00, 0xf0, 0x21, 0x00


	//----- nvinfo : EIATTR_KPARAM_INFO
	.align		4
.L_687:
        /*0028*/ 	.byte	0x04, 0x17
        /*002a*/ 	.short	(.L_689 - .L_688)
.L_688:
        /*002c*/ 	.word	0x00000000
        /*0030*/ 	.short	0x0000
        /*0032*/ 	.short	0x0000
        /*0034*/ 	.byte	0x00, 0xf0, 0x21, 0x00


	//----- nvinfo : EIATTR_SPARSE_MMA_MASK
	.align		4
.L_689:
        /*0038*/ 	.byte	0x03, 0x50
        /*003a*/ 	.short	0x0000


	//----- nvinfo : EIATTR_MAXREG_COUNT
	.align		4
        /*003c*/ 	.byte	0x03, 0x1b
        /*003e*/ 	.short	0x00ff


	//----- nvinfo : EIATTR_NUM_BARRIERS
	.align		4
        /*0040*/ 	.byte	0x02, 0x4c
        /*0042*/ 	.byte	0x01
	.zero		1


	//----- nvinfo : EIATTR_MERCURY_ISA_VERSION
	.align		4
        /*0044*/ 	.byte	0x03, 0x5f
        /*0046*/ 	.short	0x0101


	//----- nvinfo : EIATTR_COOP_GROUP_MASK_REGIDS
	.align		4
        /*0048*/ 	.byte	0x04, 0x29
        /*004a*/ 	.short	(.L_691 - .L_690)


	//   ....[0]....
.L_690:
        /*004c*/ 	.word	0xffffffff


	//   ....[1]....
        /*0050*/ 	.word	0xffffffff


	//   ....[2]....
        /*0054*/ 	.word	0xffffffff


	//   ....[3]....
        /*0058*/ 	.word	0xffffffff


	//   ....[4]....
        /*005c*/ 	.word	0xffffffff


	//   ....[5]....
        /*0060*/ 	.word	0xffffffff


	//   ....[6]....
        /*0064*/ 	.word	0xffffffff


	//   ....[7]....
        /*0068*/ 	.word	0xffffffff


	//   ....[8]....
        /*006c*/ 	.word	0xffffffff


	//   ....[9]....
        /*0070*/ 	.word	0xffffffff


	//   ....[10]....
        /*0074*/ 	.word	0xffffffff


	//   ....[11]....
        /*0078*/ 	.word	0xffffffff


	//   ....[12]....
        /*007c*/ 	.word	0xffffffff


	//   ....[13]....
        /*0080*/ 	.word	0xffffffff


	//   ....[14]....
        /*0084*/ 	.word	0xffffffff


	//   ....[15]....
        /*0088*/ 	.word	0xffffffff


	//   ....[16]....
        /*008c*/ 	.word	0xffffffff


	//   ....[17]....
        /*0090*/ 	.word	0xffffffff


	//   ....[18]....
        /*0094*/ 	.word	0xffffffff


	//   ....[19]....
        /*0098*/ 	.word	0xffffffff


	//   ....[20]....
        /*009c*/ 	.word	0xffffffff


	//   ....[21]....
        /*00a0*/ 	.word	0xffffffff


	//   ....[22]....
        /*00a4*/ 	.word	0xffffffff


	//   ....[23]....
        /*00a8*/ 	.word	0xffffffff


	//   ....[24]....
        /*00ac*/ 	.word	0xffffffff


	//   ....[25]....
        /*00b0*/ 	.word	0xffffffff


	//   ....[26]....
        /*00b4*/ 	.word	0xffffffff


	//   ....[27]....
        /*00b8*/ 	.word	0xffffffff


	//   ....[28]....
        /*00bc*/ 	.word	0xffffffff


	//   ....[29]....
        /*00c0*/ 	.word	0xffffffff


	//   ....[30]....
        /*00c4*/ 	.word	0xffffffff


	//   ....[31]....
        /*00c8*/ 	.word	0xffffffff


	//   ....[32]....
        /*00cc*/ 	.word	0xffffffff


	//   ....[33]....
        /*00d0*/ 	.word	0xffffffff


	//   ....[34]....
        /*00d4*/ 	.word	0xffffffff


	//   ....[35]....
        /*00d8*/ 	.word	0xffffffff


	//   ....[36]....
        /*00dc*/ 	.word	0xffffffff


	//   ....[37]....
        /*00e0*/ 	.word	0xffffffff


	//   ....[38]....
        /*00e4*/ 	.word	0xffffffff


	//   ....[39]....
        /*00e8*/ 	.word	0xffffffff


	//   ....[40]....
        /*00ec*/ 	.word	0xffffffff


	//   ....[41]....
        /*00f0*/ 	.word	0xffffffff


	//   ....[42]....
        /*00f4*/ 	.word	0xffffffff


	//   ....[43]....
        /*00f8*/ 	.word	0xffffffff


	//   ....[44]....
        /*00fc*/ 	.word	0xffffffff


	//   ....[45]....
        /*0100*/ 	.word	0xffffffff


	//   ....[46]....
        /*0104*/ 	.word	0xffffffff


	//   ....[47]....
        /*0108*/ 	.word	0xffffffff


	//   ....[48]....
        /*010c*/ 	.word	0xffffffff


	//   ....[49]....
        /*0110*/ 	.word	0xffffffff


	//   ....[50]....
        /*0114*/ 	.word	0xffffffff


	//   ....[51]....
        /*0118*/ 	.word	0xffffffff


	//   ....[52]....
        /*011c*/ 	.word	0xffffffff


	//   ....[53]....
        /*0120*/ 	.word	0xffffffff


	//   ....[54]....
        /*0124*/ 	.word	0xffffffff


	//----- nvinfo : EIATTR_COOP_GROUP_INSTR_OFFSETS
	.align		4
.L_691:
        /*0128*/ 	.byte	0x04, 0x28
        /*012a*/ 	.short	(.L_693 - .L_692)


	//   ....[0]....
.L_692:
        /*012c*/ 	.word	0x00006960


	//   ....[1]....
        /*0130*/ 	.word	0x00006a10


	//   ....[2]....
        /*0134*/ 	.word	0x00006a40


	//   ....[3]....
        /*0138*/ 	.word	0x00006ae0


	//   ....[4]....
        /*013c*/ 	.word	0x00006c20


	//   ....[5]....
        /*0140*/ 	.word	0x00006c40


	//   ....[6]....
        /*0144*/ 	.word	0x00006c50


	//   ....[7]....
        /*0148*/ 	.word	0x00006c60


	//   ....[8]....
        /*014c*/ 	.word	0x00006c70


	//   ....[9]....
        /*0150*/ 	.word	0x00006c80


	//   ....[10]....
        /*0154*/ 	.word	0x00006c90


	//   ....[11]....
        /*0158*/ 	.word	0x00006ca0


	//   ....[12]....
        /*015c*/ 	.word	0x00006d20


	//   ....[13]....
        /*0160*/ 	.word	0x00006d40


	//   ....[14]....
        /*0164*/ 	.word	0x00006d50


	//   ....[15]....
        /*0168*/ 	.word	0x00006d60


	//   ....[16]....
        /*016c*/ 	.word	0x00006d70


	//   ....[17]....
        /*0170*/ 	.word	0x00006d80


	//   ....[18]....
        /*0174*/ 	.word	0x00006d90


	//   ....[19]....
        /*0178*/ 	.word	0x00006da0


	//   ....[20]....
        /*017c*/ 	.word	0x00006db0


	//   ....[21]....
        /*0180*/ 	.word	0x00006dc0


	//   ....[22]....
        /*0184*/ 	.word	0x00006e70


	//   ....[23]....
        /*0188*/ 	.word	0x00006e80


	//   ....[24]....
        /*018c*/ 	.word	0x00006e90


	//   ....[25]....
        /*0190*/ 	.word	0x00006ea0


	//   ....[26]....
        /*0194*/ 	.word	0x00006eb0


	//   ....[27]....
        /*0198*/ 	.word	0x00006ec0


	//   ....[28]....
        /*019c*/ 	.word	0x00006ed0


	//   ....[29]....
        /*01a0*/ 	.word	0x00006ee0


	//   ....[30]....
        /*01a4*/ 	.word	0x00006ef0


	//   ....[31]....
        /*01a8*/ 	.word	0x00006f00


	//   ....[32]....
        /*01ac*/ 	.word	0x00006f10


	//   ....[33]....
        /*01b0*/ 	.word	0x00006fd0


	//   ....[34]....
        /*01b4*/ 	.word	0x00006fe0


	//   ....[35]....
        /*01b8*/ 	.word	0x00006ff0


	//   ....[36]....
        /*01bc*/ 	.word	0x00007000


	//   ....[37]....
        /*01c0*/ 	.word	0x00007010


	//   ....[38]....
        /*01c4*/ 	.word	0x00007020


	//   ....[39]....
        /*01c8*/ 	.word	0x00007030


	//   ....[40]....
        /*01cc*/ 	.word	0x00007040


	//   ....[41]....
        /*01d0*/ 	.word	0x00007050


	//   ....[42]....
        /*01d4*/ 	.word	0x00007060


	//   ....[43]....
        /*01d8*/ 	.word	0x00007070


	//   ....[44]....
        /*01dc*/ 	.word	0x00007140


	//   ....[45]....
        /*01e0*/ 	.word	0x00007150


	//   ....[46]....
        /*01e4*/ 	.word	0x00007160


	//   ....[47]....
        /*01e8*/ 	.word	0x00007170


	//   ....[48]....
        /*01ec*/ 	.word	0x00007180


	//   ....[49]....
        /*01f0*/ 	.word	0x00007190


	//   ....[50]....
        /*01f4*/ 	.word	0x000071a0


	//   ....[51]....
        /*01f8*/ 	.word	0x000071b0


	//   ....[52]....
        /*01fc*/ 	.word	0x000071c0


	//   ....[53]....
        /*0200*/ 	.word	0x000071d0


	//   ....[54]....
        /*0204*/ 	.word	0x000071e0


	//----- nvinfo : EIATTR_EXIT_INSTR_OFFSETS
	.align		4
.L_693:
        /*0208*/ 	.byte	0x04, 0x1c
        /*020a*/ 	.short	(.L_695 - .L_694)


	//   ....[0]....
.L_694:
        /*020c*/ 	.word	0x00007910


	//----- nvinfo : EIATTR_MAX_THREADS
	.align		4
.L_695:
        /*0210*/ 	.byte	0x04, 0x05
        /*0212*/ 	.short	(.L_697 - .L_696)
.L_696:
        /*0214*/ 	.word	0x00000080
        /*0218*/ 	.word	0x00000001
        /*021c*/ 	.word	0x00000001


	//----- nvinfo : EIATTR_CRS_STACK_SIZE
	.align		4
.L_697:
        /*0220*/ 	.byte	0x04, 0x1e
        /*0222*/ 	.short	(.L_699 - .L_698)
.L_698:
        /*0224*/ 	.word	0x00000000


	//----- nvinfo : EIATTR_CBANK_PARAM_SIZE
	.align		4
.L_699:
        /*0228*/ 	.byte	0x03, 0x19
        /*022a*/ 	.short	0x0018


	//----- nvinfo : EIATTR_PARAM_CBANK
	.align		4
        /*022c*/ 	.byte	0x04, 0x0a
        /*022e*/ 	.short	(.L_701 - .L_700)
	.align		4
.L_700:
        /*0230*/ 	.word	index@(.nv.constant0._Z30router_gemm_kernel_bf16_outputI13__nv_bfloat16Li128ELi8ELi11ELi256ELi7168EEvPS0_PKT_S4_)
        /*0234*/ 	.short	0x0210
        /*0236*/ 	.short	0x0018


	//----- nvinfo : EIATTR_SW_WAR
	.align		4
.L_701:
        /*0238*/ 	.byte	0x04, 0x36
        /*023a*/ 	.short	(.L_703 - .L_702)
.L_702:
        /*023c*/ 	.word	0x00000008
.L_703:


//--------------------- .nv.info._Z30router_gemm_kernel_bf16_outputI13__nv_bfloat16Li128ELi8ELi10ELi256ELi7168EEvPS0_PKT_S4_ --------------------------
	.section	.nv.info._Z30router_gemm_kernel_bf16_outputI13__nv_bfloat16Li128ELi8ELi10ELi256ELi7168EEvPS0_PKT_S4_,"",@"SHT_CUDA_INFO"
	.sectionflags	@""
	.align	4


	//----- nvinfo : EIATTR_CUDA_API_VERSION
	.align		4
        /*0000*/ 	.byte	0x04, 0x37
        /*0002*/ 	.short	(.L_705 - .L_704)
.L_704:
        /*0004*/ 	.word	0x00000082


	//----- nvinfo : EIATTR_KPARAM_INFO
	.align		4
.L_705:
        /*0008*/ 	.byte	0x04, 0x17
        /*000a*/ 	.short	(.L_707 - .L_706)
.L_706:
        /*000c*/ 	.word	0x00000000
        /*0010*/ 	.short	0x0002
        /*0012*/ 	.short	0x0010
        /*0014*/ 	.byte	0x00, 0xf0, 0x21, 0x00


	//----- nvinfo : EIATTR_KPARAM_INFO
	.align		4
.L_707:
        /*0018*/ 	.byte	0x04, 0x17
        /*001a*/ 	.short	(.L_709 - .L_708)
.L_708:
        /*001c*/ 	.word	0x00000000
        /*0020*/ 	.short	0x0001
        /*0022*/ 	.short	0x0008
        /*0024*/ 	.byte	0x00, 0xf0, 0x21, 0x00


	//----- nvinfo : EIATTR_KPARAM_INFO
	.align		4
.L_709:
        /*0028*/ 	.byte	0x04, 0x17
        /*002a*/ 	.short	(.L_711 - .L_710)
.L_710:
        /*002c*/ 	.word	0x00000000
        /*0030*/ 	.short	0x0000
        /*0032*/ 	.short	0x0000
        /*0034*/ 	.byte	0x00, 0xf0, 0x21, 0x00


	//----- nvinfo : EIATTR_SPARSE_MMA_MASK
	.align		4
.L_711:
        /*0038*/ 	.byte	0x03, 0x50
        /*003a*/ 	.short	0x0000


	//----- nvinfo : EIATTR_MAXREG_COUNT
	.align		4
        /*003c*/ 	.byte	0x03, 0x1b
        /*003e*/ 	.short	0x00ff


	//----- nvinfo : EIATTR_NUM_BARRIERS
	.align		4
        /*0040*/ 	.byte	0x02, 0x4c
        /*0042*/ 	.byte	0x01
	.zero		1


	//----- nvinfo : EIATTR_MERCURY_ISA_VERSION
	.align		4
        /*0044*/ 	.byte	0x03, 0x5f
        /*0046*/ 	.short	0x0101


	//----- nvinfo : EIATTR_COOP_GROUP_MASK_REGIDS
	.align		4
        /*0048*/ 	.byte	0x04, 0x29
        /*004a*/ 	.short	(.L_713 - .L_712)


	//   ....[0]....
.L_712:
        /*004c*/ 	.word	0xffffffff


	//   ....[1]....
        /*0050*/ 	.word	0xffffffff


	//   ....[2]....
        /*0054*/ 	.word	0xffffffff


	//   ....[3]....
        /*0058*/ 	.word	0xffffffff


	//   ....[4]....
        /*005c*/ 	.word	0xffffffff


	//   ....[5]....
        /*0060*/ 	.word	0xffffffff


	//   ....[6]....
        /*0064*/ 	.word	0xffffffff


	//   ....[7]....
        /*0068*/ 	.word	0xffffffff


	//   ....[8]....
        /*006c*/ 	.word	0xffffffff


	//   ....[9]....
        /*0070*/ 	.word	0xffffffff


	//   ....[10]....
        /*0074*/ 	.word	0xffffffff


	//   ....[11]....
        /*0078*/ 	.word	0xffffffff


	//   ....[12]....
        /*007c*/ 	.word	0xffffffff


	//   ....[13]....
        /*0080*/ 	.word	0xffffffff


	//   ....[14]....
        /*0084*/ 	.word	0xffffffff


	//   ....[15]....
        /*0088*/ 	.word	0xffffffff


	//   ....[16]....
        /*008c*/ 	.word	0xffffffff


	//   ....[17]....
        /*0090*/ 	.word	0xffffffff


	//   ....[18]....
        /*0094*/ 	.word	0xffffffff


	//   ....[19]....
        /*0098*/ 	.word	0xffffffff


	//   ....[20]....
        /*009c*/ 	.word	0xffffffff


	//   ....[21]....
        /*00a0*/ 	.word	0xffffffff


	//   ....[22]....
        /*00a4*/ 	.word	0xffffffff


	//   ....[23]....
        /*00a8*/ 	.word	0xffffffff


	//   ....[24]....
        /*00ac*/ 	.word	0xffffffff


	//   ....[25]....
        /*00b0*/ 	.word	0xffffffff


	//   ....[26]....
        /*00b4*/ 	.word	0xffffffff


	//   ....[27]....
        /*00b8*/ 	.word	0xffffffff


	//   ....[28]....
        /*00bc*/ 	.word	0xffffffff


	//   ....[29]....
        /*00c0*/ 	.word	0xffffffff


	//   ....[30]....
        /*00c4*/ 	.word	0xffffffff


	//   ....[31]....
        /*00c8*/ 	.word	0xffffffff


	//   ....[32]....
        /*00cc*/ 	.word	0xffffffff


	//   ....[33]....
        /*00d0*/ 	.word	0xffffffff


	//   ....[34]....
        /*00d4*/ 	.word	0xffffffff


	//   ....[35]....
        /*00d8*/ 	.word	0xffffffff


	//   ....[36]....
        /*00dc*/ 	.word	0xffffffff


	//   ....[37]....
        /*00e0*/ 	.word	0xffffffff


	//   ....[38]....
        /*00e4*/ 	.word	0xffffffff


	//   ....[39]....
        /*00e8*/ 	.word	0xffffffff


	//   ....[40]....
        /*00ec*/ 	.word	0xffffffff


	//   ....[41]....
        /*00f0*/ 	.word	0xffffffff


	//   ....[42]....
        /*00f4*/ 	.word	0xffffffff


	//   ....[43]....
        /*00f8*/ 	.word	0xffffffff


	//   ....[44]....
        /*00fc*/ 	.word	0xffffffff


	//   ....[45]....
        /*0100*/ 	.word	0xffffffff


	//   ....[46]....
        /*0104*/ 	.word	0xffffffff


	//   ....[47]....
        /*0108*/ 	.word	0xffffffff


	//   ....[48]....
        /*010c*/ 	.word	0xffffffff


	//   ....[49]....
        /*0110*/ 	.word	0xffffffff


	//----- nvinfo : EIATTR_COOP_GROUP_INSTR_OFFSETS
	.align		4
.L_713:
        /*0114*/ 	.byte	0x04, 0x28
        /*0116*/ 	.short	(.L_715 - .L_714)


	//   ....[0]....
.L_714:
        /*0118*/ 	.word	0x00006280


	//   ....[1]....
        /*011c*/ 	.word	0x00006290


	//   ....[2]....
        /*0120*/ 	.word	0x000062a0


	//   ....[3]....
        /*0124*/ 	.word	0x000062b0


	//   ....[4]....
        /*0128*/ 	.word	0x000062c0


	//   ....[5]....
        /*012c*/ 	.word	0x000062d0


	//   ....[6]....
        /*0130*/ 	.word	0x000062e0


	//   ....[7]....
        /*0134*/ 	.word	0x000062f0


	//   ....[8]....
        /*0138*/ 	.word	0x00006300


	//   ....[9]....
        /*013c*/ 	.word	0x00006310


	//   ....[10]....
        /*0140*/ 	.word	0x000063c0


	//   ....[11]....
        /*0144*/ 	.word	0x000063d0


	//   ....[12]....
        /*0148*/ 	.word	0x000063e0


	//   ....[13]....
        /*014c*/ 	.word	0x000063f0


	//   ....[14]....
        /*0150*/ 	.word	0x00006400


	//   ....[15]....
        /*0154*/ 	.word	0x00006410


	//   ....[16]....
        /*0158*/ 	.word	0x00006420


	//   ....[17]....
        /*015c*/ 	.word	0x00006430


	//   ....[18]....
        /*0160*/ 	.word	0x00006440


	//   ....[19]....
        /*0164*/ 	.word	0x00006450


	//   ....[20]....
        /*0168*/ 	.word	0x00006500


	//   ....[21]....
        /*016c*/ 	.word	0x00006510


	//   ....[22]....
        /*0170*/ 	.word	0x00006520


	//   ....[23]....
        /*0174*/ 	.word	0x00006530


	//   ....[24]....
        /*0178*/ 	.word	0x00006540


	//   ....[25]....
        /*017c*/ 	.word	0x00006550


	//   ....[26]....
        /*0180*/ 	.word	0x00006560


	//   ....[27]....
        /*0184*/ 	.word	0x00006570


	//   ....[28]....
        /*0188*/ 	.word	0x00006580


	//   ....[29]....
        /*018c*/ 	.word	0x00006590


	//   ....[30]....
        /*0190*/ 	.word	0x00006640


	//   ....[31]....
        /*0194*/ 	.word	0x00006650


	//   ....[32]....
        /*0198*/ 	.word	0x00006660


	//   ....[33]....
        /*019c*/ 	.word	0x00006670


	//   ....[34]....
        /*01a0*/ 	.word	0x00006680


	//   ....[35]....
        /*01a4*/ 	.word	0x00006690


	//   ....[36]....
        /*01a8*/ 	.word	0x000066a0


	//   ....[37]....
        /*01ac*/ 	.word	0x000066b0


	//   ....[38]....
        /*01b0*/ 	.word	0x000066c0


	//   ....[39]....
        /*01b4*/ 	.word	0x000066d0


	//   ....[40]....
        /*01b8*/ 	.word	0x00006790


	//   ....[41]....
        /*01bc*/ 	.word	0x000067a0


	//   ....[42]....
        /*01c0*/ 	.word	0x000067b0


	//   ....[43]....
        /*01c4*/ 	.word	0x000067c0


	//   ....[44]....
        /*01c8*/ 	.word	0x000067d0


	//   ....[45]....
        /*01cc*/ 	.word	0x000067e0


	//   ....[46]....
        /*01d0*/ 	.word	0x000067f0


	//   ....[47]....
        /*01d4*/ 	.word	0x00006800


	//   ....[48]....
        /*01d8*/ 	.word	0x00006810


	//   ....[49]....
        /*01dc*/ 	.word	0x00006820


	//----- nvinfo : EIATTR_EXIT_INSTR_OFFSETS
	.align		4
.L_715:
        /*01e0*/ 	.byte	0x04, 0x1c
        /*01e2*/ 	.short	(.L_717 - .L_716)


	//   ....[0]....
.L_716:
        /*01e4*/ 	.word	0x00006ec0


	//----- nvinfo : EIATTR_MAX_THREADS
	.align		4
.L_717:
        /*01e8*/ 	.byte	0x04, 0x05
        /*01ea*/ 	.short	(.L_719 - .L_718)
.L_718:
        /*01ec*/ 	.word	0x00000080
        /*01f0*/ 	.word	0x00000001
        /*01f4*/ 	.word	0x00000001


	//----- nvinfo : EIATTR_CRS_STACK_SIZE
	.align		4
.L_719:
        /*01f8*/ 	.byte	0x04, 0x1e
        /*01fa*/ 	.short	(.L_721 - .L_720)
.L_720:
        /*01fc*/ 	.word	0x00000000


	//----- nvinfo : EIATTR_CBANK_PARAM_SIZE
	.align		4
.L_721:
        /*0200*/ 	.byte	0x03, 0x19
        /*0202*/ 	.short	0x0018


	//----- nvinfo : EIATTR_PARAM_CBANK
	.align		4
        /*0204*/ 	.byte	0x04, 0x0a
        /*0206*/ 	.short	(.L_723 - .L_722)
	.align		4
.L_722:
        /*0208*/ 	.word	index@(.nv.constant0._Z30router_gemm_kernel_bf16_outputI13__nv_bfloat16Li128ELi8ELi10ELi256ELi7168EEvPS0_PKT_S4_)
        /*020c*/ 	.short	0x0210
        /*020e*/ 	.short	0x0018


	//----- nvinfo : EIATTR_SW_WAR
	.align		4
.L_723:
        /*0210*/ 	.byte	0x04, 0x36
        /*0212*/ 	.short	(.L_725 - .L_724)
.L_724:
        /*0214*/ 	.word	0x00000008
.L_725:


//--------------------- .nv.info._Z30router_gemm_kernel_bf16_outputI13__nv_bfloat16Li128ELi8ELi9ELi256ELi7168EEvPS0_PKT_S4_ --------------------------
	.section	.nv.info._Z30router_gemm_kernel_bf16_outputI13__nv_bfloat16Li128ELi8ELi9ELi256ELi7168EEvPS0_PKT_S4_,"",@"SHT_CUDA_INFO"
	.sectionflags	@""
	.align	4


	//----- nvinfo : EIATTR_CUDA_API_VERSION
	.align		4
        /*0000*/ 	.byte	0x04, 0x37
        /*0002*/ 	.short	(.L_727 - .L_726)
.L_726:
        /*0004*/ 	.word	0x00000082


	//----- nvinfo : EIATTR_KPARAM_INFO
	.align		4
.L_727:
        /*0008*/ 	.byte	0x04, 0x17
        /*000a*/ 	.short	(.L_729 - .L_728)
.L_728:
        /*000c*/ 	.word	0x00000000
        /*0010*/ 	.short	0x0002
        /*0012*/ 	.short	0x0010
        /*0014*/ 	.byte	0x00, 0xf0, 0x21, 0x00


	//----- nvinfo : EIATTR_KPARAM_INFO
	.align		4
.L_729:
        /*0018*/ 	.byte	0x04, 0x17
        /*001a*/ 	.short	(.L_731 - .L_730)
.L_730:
        /*001c*/ 	.word	0x00000000
        /*0020*/ 	.short	0x0001
        /*0022*/ 	.short	0x0008
        /*0024*/ 	.byte	0x00, 0xf0, 0x21, 0x00


	//----- nvinfo : EIATTR_KPARAM_INFO
	.align		4
.L_731:
        /*0028*/ 	.byte	0x04, 0x17
        /*002a*/ 	.short	(.L_733 - .L_732)
.L_732:
        /*002c*/ 	.word	0x00000000
        /*0030*/ 	.short	0x0000
        /*0032*/ 	.short	0x0000
        /*0034*/ 	.byte	0x00, 0xf0, 0x21, 0x00


	//----- nvinfo : EIATTR_SPARSE_MMA_MASK
	.align		4
.L_733:
        /*0038*/ 	.byte	0x03, 0x50
        /*003a*/ 	.short	0x0000


	//----- nvinfo : EIATTR_MAXREG_COUNT
	.align		4
        /*003c*/ 	.byte	0x03, 0x1b
        /*003e*/ 	.short	0x00ff


	//----- nvinfo : EIATTR_NUM_BARRIERS
	.align		4
        /*0040*/ 	.byte	0x02, 0x4c
        /*0042*/ 	.byte	0x01
	.zero		1


	//----- nvinfo : EIATTR_MERCURY_ISA_VERSION
	.align		4
        /*0044*/ 	.byte	0x03, 0x5f
        /*0046*/ 	.short	0x0101


	//----- nvinfo : EIATTR_COOP_GROUP_MASK_REGIDS
	.align		4
        /*0048*/ 	.byte	0x04, 0x29
        /*004a*/ 	.short	(.L_735 - .L_734)


	//   ....[0]....
.L_734:
        /*004c*/ 	.word	0xffffffff


	//   ....[1]....
        /*0050*/ 	.word	0xffffffff


	//   ....[2]....
        /*0054*/ 	.word	0xffffffff


	//   ....[3]....
        /*0058*/ 	.word	0xffffffff


	//   ....[4]....
        /*005c*/ 	.word	0xffffffff


	//   ....[5]....
        /*0060*/ 	.word	0xffffffff


	//   ....[6]....
        /*0064*/ 	.word	0xffffffff


	//   ....[7]....
        /*0068*/ 	.word	0xffffffff


	//   ....[8]....
        /*006c*/ 	.word	0xffffffff


	//   ....[9]....
        /*0070*/ 	.word	0xffffffff


	//   ....[10]....
        /*0074*/ 	.word	0xffffffff


	//   ....[11]....
        /*0078*/ 	.word	0xffffffff


	//   ....[12]....
        /*007c*/ 	.word	0xffffffff


	//   ....[13]....
        /*0080*/ 	.word	0xffffffff


	//   ....[14]....
        /*0084*/ 	.word	0xffffffff


	//   ....[15]....
        /*0088*/ 	.word	0xffffffff


	//   ....[16]....
        /*008c*/ 	.word	0xffffffff


	//   ....[17]....
        /*0090*/ 	.word	0xffffffff


	//   ....[18]....
        /*0094*/ 	.word	0xffffffff


	//   ....[19]....
        /*0098*/ 	.word	0xffffffff


	//   ....[20]....
        /*009c*/ 	.word	0xffffffff


	//   ....[21]....
        /*00a0*/ 	.word	0xffffffff


	//   ....[22]....
        /*00a4*/ 	.word	0xffffffff


	//   ....[23]....
        /*00a8*/ 	.word	0xffffffff


	//   ....[24]....
        /*00ac*/ 	.word	0xffffffff


	//   ....[25]....
        /*00b0*/ 	.word	0xffffffff


	//   ....[26]....
        /*00b4*/ 	.word	0xffffffff


	//   ....[27]....
        /*00b8*/ 	.word	0xffffffff


	//   ....[28]....
        /*00bc*/ 	.word	0xffffffff


	//   ....[29]....
        /*00c0*/ 	.word	0xffffffff


	//   ....[30]....
        /*00c4*/ 	.word	0xffffffff


	//   ....[31]....
        /*00c8*/ 	.word	0xffffffff


	//   ....[32]....
        /*00cc*/ 	.word	0xffffffff


	//   ....[33]....
        /*00d0*/ 	.word	0xffffffff


	//   ....[34]....
        /*00d4*/ 	.word	0xffffffff


	//   ....[35]....
        /*00d8*/ 	.word	0xffffffff


	//   ....[36]....
        /*00dc*/ 	.word	0xffffffff


	//   ....[37]....
        /*00e0*/ 	.word	0xffffffff


	//   ....[38]....
        /*00e4*/ 	.word	0xffffffff


	//   ....[39]....
        /*00e8*/ 	.word	0xffffffff


	//   ....[40]....
        /*00ec*/ 	.word	0xffffffff


	//   ....[41]....
        /*00f0*/ 	.word	0xffffffff


	//   ....[42]....
        /*00f4*/ 	.word	0xffffffff


	//   ....[43]....
        /*00f8*/ 	.word	0xffffffff


	//   ....[44]....
        /*00fc*/ 	.word	0xffffffff


	//----- nvinfo : EIATTR_COOP_GROUP_INSTR_OFFSETS
	.align		4
.L_735:
        /*0100*/ 	.byte	0x04, 0x28
        /*0102*/ 	.short	(.L_737 - .L_736)


	//   ....[0]....
.L_736:
        /*0104*/ 	.word	0x00005950


	//   ....[1]....
        /*0108*/ 	.word	0x00005960


	//   ....[2]....
        /*010c*/ 	.word	0x00005970


	//   ....[3]....
        /*0110*/ 	.word	0x00005980


	//   ....[4]....
        /*0114*/ 	.word	0x00005990


	//   ....[5]....
        /*0118*/ 	.word	0x000059a0


	//   ....[6]....
        /*011c*/ 	.word	0x000059b0


	//   ....[7]....
        /*0120*/ 	.word	0x000059c0


	//   ....[8]....
        /*0124*/ 	.word	0x000059d0


	//   ....[9]....
        /*0128*/ 	.word	0x00005a70


	//   ....[10]....
        /*012c*/ 	.word	0x00005a80


	//   ....[11]....
        /*0130*/ 	.word	0x00005a90


	//   ....[12]....
        /*0134*/ 	.word	0x00005aa0


	//   ....[13]....
        /*0138*/ 	.word	0x00005ab0


	//   ....[14]....
        /*013c*/ 	.word	0x00005ac0


	//   ....[15]....
        /*0140*/ 	.word	0x00005ad0


	//   ....[16]....
        /*0144*/ 	.word	0x00005ae0


	//   ....[17]....
        /*0148*/ 	.word	0x00005af0


	//   ....[18]....
        /*014c*/ 	.word	0x00005b90


	//   ....[19]....
        /*0150*/ 	.word	0x00005ba0


	//   ....[20]....
        /*0154*/ 	.word	0x00005bb0


	//   ....[21]....
        /*0158*/ 	.word	0x00005bc0


	//   ....[22]....
        /*015c*/ 	.word	0x00005bd0


	//   ....[23]....
        /*0160*/ 	.word	0x00005be0


	//   ....[24]....
        /*0164*/ 	.word	0x00005bf0


	//   ....[25]....
        /*0168*/ 	.word	0x00005c00


	//   ....[26]....
        /*016c*/ 	.word	0x00005c10


	//   ....[27]....
        /*0170*/ 	.word	0x00005cb0


	//   ....[28]....
        /*0174*/ 	.word	0x00005cc0


	//   ....[29]....
        /*0178*/ 	.word	0x00005cd0


	//   ....[30]....
        /*017c*/ 	.word	0x00005ce0


	//   ....[31]....
        /*0180*/ 	.word	0x00005cf0


	//   ....[32]....
        /*0184*/ 	.word	0x00005d00


	//   ....[33]....
        /*0188*/ 	.word	0x00005d10


	//   ....[34]....
        /*018c*/ 	.word	0x00005d20


	//   ....[35]....
        /*0190*/ 	.word	0x00005d30


	//   ....[36]....
        /*0194*/ 	.word	0x00005de0


	//   ....[37]....
        /*0198*/ 	.word	0x00005df0


	//   ....[38]....
        /*019c*/ 	.word	0x00005e00


	//   ....[39]....
        /*01a0*/ 	.word	0x00005e10


	//   ....[40]....
        /*01a4*/ 	.word	0x00005e20


	//   ....[41]....
        /*01a8*/ 	.word	0x00005e30


	//   ....[42]....
        /*01ac*/ 	.word	0x00005e40


	//   ....[43]....
        /*01b0*/ 	.word	0x00005e50


	//   ....[44]....
        /*01b4*/ 	.word	0x00005e60


	//----- nvinfo : EIATTR_EXIT_INSTR_OFFSETS
	.align		4
.L_737:
        /*01b8*/ 	.byte	0x04, 0x1c
        /*01ba*/ 	.short	(.L_739 - .L_738)


	//   ....[0]....
.L_738:
        /*01bc*/ 	.word	0x00006470


	//----- nvinfo : EIATTR_MAX_THREADS
	.align		4
.L_739:
        /*01c0*/ 	.byte	0x04, 0x05
        /*01c2*/ 	.short	(.L_741 - .L_740)
.L_740:
        /*01c4*/ 	.word	0x00000080
        /*01c8*/ 	.word	0x00000001
        /*01cc*/ 	.word	0x00000001


	//----- nvinfo : EIATTR_CRS_STACK_SIZE
	.align		4
.L_741:
        /*01d0*/ 	.byte	0x04, 0x1e
        /*01d2*/ 	.short	(.L_743 - .L_742)
.L_742:
        /*01d4*/ 	.word	0x00000000


	//----- nvinfo : EIATTR_CBANK_PARAM_SIZE
	.align		4
.L_743:
        /*01d8*/ 	.byte	0x03, 0x19
        /*01da*/ 	.short	0x0018


	//----- nvinfo : EIATTR_PARAM_CBANK
	.align		4
        /*01dc*/ 	.byte	0x04, 0x0a
        /*01de*/ 	.short	(.L_745 - .L_744)
	.align		4
.L_744:
        /*01e0*/ 	.word	index@(.nv.constant0._Z30router_gemm_kernel_bf16_outputI13__nv_bfloat16Li128ELi8ELi9ELi256ELi7168EEvPS0_PKT_S4_)
        /*01e4*/ 	.short	0x0210
        /*01e6*/ 	.short	0x0018


	//----- nvinfo : EIATTR_SW_WAR
	.align		4
.L_745:
        /*01e8*/ 	.byte	0x04, 0x36
        /*01ea*/ 	.short	(.L_747 - .L_746)
.L_746:
        /*01ec*/ 	.word	0x00000008
.L_747:


//--------------------- .nv.info._Z30router_gemm_kernel_bf16_outputI13__nv_bfloat16Li128ELi8ELi8ELi256ELi7168EEvPS0_PKT_S4_ --------------------------
	.section	.nv.info._Z30router_gemm_kernel_bf16_outputI13__nv_bfloat16Li128ELi8ELi8ELi256ELi7168EEvPS0_PKT_S4_,"",@"SHT_CUDA_INFO"
	.sectionflags	@""
	.align	4


	//----- nvinfo : EIATTR_CUDA_API_VERSION
	.align		4
        /*0000*/ 	.byte	0x04, 0x37
        /*0002*/ 	.short	(.L_749 - .L_748)
.L_748:
        /*0004*/ 	.word	0x00000082


	//----- nvinfo : EIATTR_KPARAM_INFO
	.align		4
.L_749:
        /*0008*/ 	.byte	0x04, 0x17
        /*000a*/ 	.short	(.L_751 - .L_750)
.L_750:
        /*000c*/ 	.word	0x00000000
        /*0010*/ 	.short	0x0002
        /*0012*/ 	.short	0x0010
        /*0014*/ 	.byte	0x00, 0xf0, 0x21, 0x00


	//----- nvinfo : EIATTR_KPARAM_INFO
	.align		4
.L_751:
        /*0018*/ 	.byte	0x04, 0x17
        /*001a*/ 	.short	(.L_753 - .L_752)
.L_752:
        /*001c*/ 	.word	0x00000000
        /*0020*/ 	.short	0x0001
        /*0022*/ 	.short	0x0008
        /*0024*/ 	.byte	0x00, 0xf0, 0x21, 0x00


	//----- nvinfo : EIATTR_KPARAM_INFO
	.align		4
.L_753:
        /*0028*/ 	.byte	0x04, 0x17
        /*002a*/ 	.short	(.L_755 - .L_754)
.L_754:
        /*002c*/ 	.word	0x00000000
        /*0030*/ 	.short	0x0000
        /*0032*/ 	.short	0x0000
        /*0034*/ 	.byte	0x00, 0xf0, 0x21, 0x00


	//----- nvinfo : EIATTR_SPARSE_MMA_MASK
	.align		4
.L_755:
        /*0038*/ 	.byte	0x03, 0x50
        /*003a*/ 	.short	0x0000


	//----- nvinfo : EIATTR_MAXREG_COUNT
	.align		4
        /*003c*/ 	.byte	0x03, 0x1b
        /*003e*/ 	.short	0x00ff


	//----- nvinfo : EIATTR_NUM_BARRIERS
	.align		4
        /*0040*/ 	.byte	0x02, 0x4c
        /*0042*/ 	.byte	0x01
	.zero		1


	//----- nvinfo : EIATTR_MERCURY_ISA_VERSION
	.align		4
        /*0044*/ 	.byte	0x03, 0x5f
        /*0046*/ 	.short	0x0101


	//----- nvinfo : EIATTR_COOP_GROUP_MASK_REGIDS
	.align		4
        /*0048*/ 	.byte	0x04, 0x29
        /*004a*/ 	.short	(.L_757 - .L_756)


	//   ....[0]....
.L_756:
        /*004c*/ 	.word	0xffffffff


	//   ....[1]....
        /*0050*/ 	.word	0xffffffff


	//   ....[2]....
        /*0054*/ 	.word	0xffffffff


	//   ....[3]....
        /*0058*/ 	.word	0xffffffff


	//   ....[4]....
        /*005c*/ 	.word	0xffffffff


	//   ....[5]....
        /*0060*/ 	.word	0xffffffff


	//   ....[6]....
        /*0064*/ 	.word	0xffffffff


	//   ....[7]....
        /*0068*/ 	.word	0xffffffff


	//   ....[8]....
        /*006c*/ 	.word	0xffffffff


	//   ....[9]....
        /*0070*/ 	.word	0xffffffff


	//   ....[10]....
        /*0074*/ 	.word	0xffffffff


	//   ....[11]....
        /*0078*/ 	.word	0xffffffff


	//   ....[12]....
        /*007c*/ 	.word	0xffffffff


	//   ....[13]....
        /*0080*/ 	.word	0xffffffff


	//   ....[14]....
        /*0084*/ 	.word	0xffffffff


	//   ....[15]....
        /*0088*/ 	.word	0xffffffff


	//   ....[16]....
        /*008c*/ 	.word	0xffffffff


	//   ....[17]....
        /*0090*/ 	.word	0xffffffff


	//   ....[18]....
        /*0094*/ 	.word	0xffffffff


	//   ....[19]....
        /*0098*/ 	.word	0xffffffff


	//   ....[20]....
        /*009c*/ 	.word	0xffffffff


	//   ....[21]....
        /*00a0*/ 	.word	0xffffffff


	//   ....[22]....
        /*00a4*/ 	.word	0xffffffff


	//   ....[23]....
        /*00a8*/ 	.word	0xffffffff


	//   ....[24]....
        /*00ac*/ 	.word	0xffffffff


	//   ....[25]....
        /*00b0*/ 	.word	0xffffffff


	//   ....[26]....
        /*00b4*/ 	.word	0xffffffff


	//   ....[27]....
        /*00b8*/ 	.word	0xffffffff


	//   ....[28]....
        /*00bc*/ 	.word	0xffffffff


	//   ....[29]....
        /*00c0*/ 	.word	0xffffffff


	//   ....[30]....
        /*00c4*/ 	.word	0xffffffff


	//   ....[31]....
        /*00c8*/ 	.word	0xffffffff


	//   ....[32]....
        /*00cc*/ 	.word	0xffffffff


	//   ....[33]....
        /*00d0*/ 	.word	0xffffffff


	//   ....[34]....
        /*00d4*/ 	.word	0xffffffff


	//   ....[35]....
        /*00d8*/ 	.word	0xffffffff


	//   ....[36]....
        /*00dc*/ 	.word	0xffffffff


	//   ....[37]....
        /*00e0*/ 	.word	0xffffffff


	//   ....[38]....
        /*00e4*/ 	.word	0xffffffff


	//   ....[39]....
        /*00e8*/ 	.word	0xffffffff


	//----- nvinfo : EIATTR_COOP_GROUP_INSTR_OFFSETS
	.align		4
.L_757:
        /*00ec*/ 	.byte	0x04, 0x28
        /*00ee*/ 	.short	(.L_759 - .L_758)


	//   ....[0]....
.L_758:
        /*00f0*/ 	.word	0x00005020


	//   ....[1]....
        /*00f4*/ 	.word	0x00005030


	//   ....[2]....
        /*00f8*/ 	.word	0x00005040


	//   ....[3]....
        /*00fc*/ 	.word	0x00005050


	//   ....[4]....
        /*0100*/ 	.word	0x00005060


	//   ....[5]....
        /*0104*/ 	.word	0x00005070


	//   ....[6]....
        /*0108*/ 	.word	0x00005080


	//   ....[7]....
        /*010c*/ 	.word	0x00005090


	//   ....[8]....
        /*0110*/ 	.word	0x00005120


	//   ....[9]....
        /*0114*/ 	.word	0x00005130


	//   ....[10]....
        /*0118*/ 	.word	0x00005140


	//   ....[11]....
        /*011c*/ 	.word	0x00005150


	//   ....[12]....
        /*0120*/ 	.word	0x00005160


	//   ....[13]....
        /*0124*/ 	.word	0x00005170


	//   ....[14]....
        /*0128*/ 	.word	0x00005180


	//   ....[15]....
        /*012c*/ 	.word	0x00005190


	//   ....[16]....
        /*0130*/ 	.word	0x00005220


	//   ....[17]....
        /*0134*/ 	.word	0x00005230


	//   ....[18]....
        /*0138*/ 	.word	0x00005240


	//   ....[19]....
        /*013c*/ 	.word	0x00005250


	//   ....[20]....
        /*0140*/ 	.word	0x00005260


	//   ....[21]....
        /*0144*/ 	.word	0x00005270


	//   ....[22]....
        /*0148*/ 	.word	0x00005280


	//   ....[23]....
        /*014c*/ 	.word	0x00005290


	//   ....[24]....
        /*0150*/ 	.word	0x00005320


	//   ....[25]....
        /*0154*/ 	.word	0x00005330


	//   ....[26]....
        /*0158*/ 	.word	0x00005340


	//   ....[27]....
        /*015c*/ 	.word	0x00005350


	//   ....[28]....
        /*0160*/ 	.word	0x00005360


	//   ....[29]....
        /*0164*/ 	.word	0x00005370


	//   ....[30]....
        /*0168*/ 	.word	0x00005380


	//   ....[31]....
        /*016c*/ 	.word	0x00005390


	//   ....[32]....
        /*0170*/ 	.word	0x00005430


	//   ....[33]....
        /*0174*/ 	.word	0x00005440


	//   ....[34]....
        /*0178*/ 	.word	0x00005450


	//   ....[35]....
        /*017c*/ 	.word	0x00005460


	//   ....[36]....
        /*0180*/ 	.word	0x00005470


	//   ....[37]....
        /*0184*/ 	.word	0x00005480


	//   ....[38]....
        /*0188*/ 	.word	0x00005490


	//   ....[39]....
        /*018c*/ 	.word	0x000054a0


	//----- nvinfo : EIATTR_EXIT_INSTR_OFFSETS
	.align		4
.L_759:
        /*0190*/ 	.byte	0x04, 0x1c
        /*0192*/ 	.short	(.L_761 - .L_760)


	//   ....[0]....
.L_760:
        /*0194*/ 	.word	0x00005a20


	//----- nvinfo : EIATTR_MAX_THREADS
	.align		4
.L_761:
        /*0198*/ 	.byte	0x04, 0x05
        /*019a*/ 	.short	(.L_763 - .L_762)
.L_762:
        /*019c*/ 	.word	0x00000080
        /*01a0*/ 	.word	0x00000001
        /*01a4*/ 	.word	0x00000001


	//----- nvinfo : EIATTR_CRS_STACK_SIZE
	.align		4
.L_763:
        /*01a8*/ 	.byte	0x04, 0x1e
        /*01aa*/ 	.short	(.L_765 - .L_764)
.L_764:
        /*01ac*/ 	.word	0x00000000


	//----- nvinfo : EIATTR_CBANK_PARAM_SIZE
	.align		4
.L_765:
        /*01b0*/ 	.byte	0x03, 0x19
        /*01b2*/ 	.short	0x0018


	//----- nvinfo : EIATTR_PARAM_CBANK
	.align		4
        /*01b4*/ 	.byte	0x04, 0x0a
        /*01b6*/ 	.short	(.L_767 - .L_766)
	.align		4
.L_766:
        /*01b8*/ 	.word	index@(.nv.constant0._Z30router_gemm_kernel_bf16_outputI13__nv_bfloat16Li128ELi8ELi8ELi256ELi7168EEvPS0_PKT_S4_)
        /*01bc*/ 	.short	0x0210
        /*01be*/ 	.short	0x0018


	//----- nvinfo : EIATTR_SW_WAR
	.align		4
.L_767:
        /*01c0*/ 	.byte	0x04, 0x36
        /*01c2*/ 	.short	(.L_769 - .L_768)
.L_768:
        /*01c4*/ 	.word	0x00000008
.L_769:


//--------------------- .nv.info._Z30router_gemm_kernel_bf16_outputI13__nv_bfloat16Li128ELi8ELi7ELi256ELi7168EEvPS0_PKT_S4_ --------------------------
	.section	.nv.info._Z30router_gemm_kernel_bf16_outputI13__nv_bfloat16Li128ELi8ELi7ELi256ELi7168EEvPS0_PKT_S4_,"",@"SHT_CUDA_INFO"
	.sectionflags	@""
	.align	4


	//----- nvinfo : EIATTR_CUDA_API_VERSION
	.align		4
        /*0000*/ 	.byte	0x04, 0x37
        /*0002*/ 	.short	(.L_771 - .L_770)
.L_770:
        /*0004*/ 	.word	0x00000082


	//----- nvinfo : EIATTR_KPARAM_INFO
	.align		4
.L_771:
        /*0008*/ 	.byte	0x04, 0x17
        /*000a*/ 	.short	(.L_773 - .L_772)
.L_772:
        /*000c*/ 	.word	0x00000000
        /*0010*/ 	.short	0x0002
        /*0012*/ 	.short	0x0010
        /*0014*/ 	.byte	0x00, 0xf0, 0x21, 0x00


	//----- nvinfo : EIATTR_KPARAM_INFO
	.align		4
.L_773:
        /*0018*/ 	.byte	0x04, 0x17
        /*001a*/ 	.short	(.L_775 - .L_774)
.L_774:
        /*001c*/ 	.word	0x00000000
        /*0020*/ 	.short	0x0001
        /*0022*/ 	.short	0x0008
        /*0024*/ 	.byte	0x00, 0xf0, 0x21, 0x00


	//----- nvinfo : EIATTR_KPARAM_INFO
	.align		4
.L_775:
        /*0028*/ 	.byte	0x04, 0x17
        /*002a*/ 	.short	(.L_777 - .L_776)
.L_776:
        /*002c*/ 	.word	0x00000000
        /*0030*/ 	.short	0x0000
        /*0032*/ 	.short	0x0000
        /*0034*/ 	.byte	0x00, 0xf0, 0x21, 0x00


	//----- nvinfo : EIATTR_SPARSE_MMA_MASK
	.align		4
.L_777:
        /*0038*/ 	.byte	0x03, 0x50
        /*003a*/ 	.short	0x0000


	//----- nvinfo : EIATTR_MAXREG_COUNT
	.align		4
        /*003c*/ 	.byte	0x03, 0x1b
        /*003e*/ 	.short	0x00ff


	//----- nvinfo : EIATTR_NUM_BARRIERS
	.align		4
        /*0040*/ 	.byte	0x02, 0x4c
        /*0042*/ 	.byte	0x01
	.zero		1


	//----- nvinfo : EIATTR_MERCURY_ISA_VERSION
	.align		4
        /*0044*/ 	.byte	0x03, 0x5f
        /*0046*/ 	.short	0x0101


	//----- nvinfo : EIATTR_COOP_GROUP_MASK_REGIDS
	.align		4
        /*0048*/ 	.byte	0x04, 0x29
        /*004a*/ 	.short	(.L_779 - .L_778)


	//   ....[0]....
.L_778:
        /*004c*/ 	.word	0xffffffff


	//   ....[1]....
        /*0050*/ 	.word	0xffffffff


	//   ....[2]....
        /*0054*/ 	.word	0xffffffff


	//   ....[3]....
        /*0058*/ 	.word	0xffffffff


	//   ....[4]....
        /*005c*/ 	.word	0xffffffff


	//   ....[5]....
        /*0060*/ 	.word	0xffffffff


	//   ....[6]....
        /*0064*/ 	.word	0xffffffff


	//   ....[7]....
        /*0068*/ 	.word	0xffffffff


	//   ....[8]....
        /*006c*/ 	.word	0xffffffff


	//   ....[9]....
        /*0070*/ 	.word	0xffffffff


	//   ....[10]....
        /*0074*/ 	.word	0xffffffff


	//   ....[11]....
        /*0078*/ 	.word	0xffffffff


	//   ....[12]....
        /*007c*/ 	.word	0xffffffff


	//   ....[13]....
        /*0080*/ 	.word	0xffffffff


	//   ....[14]....
        /*0084*/ 	.word	0xffffffff


	//   ....[15]....
        /*0088*/ 	.word	0xffffffff


	//   ....[16]....
        /*008c*/ 	.word	0xffffffff


	//   ....[17]....
        /*0090*/ 	.word	0xffffffff


	//   ....[18]....
        /*0094*/ 	.word	0xffffffff


	//   ....[19]....
        /*0098*/ 	.word	0xffffffff


	//   ....[20]....
        /*009c*/ 	.word	0xffffffff


	//   ....[21]....
        /*00a0*/ 	.word	0xffffffff


	//   ....[22]....
        /*00a4*/ 	.word	0xffffffff


	//   ....[23]....
        /*00a8*/ 	.word	0xffffffff


	//   ....[24]....
        /*00ac*/ 	.word	0xffffffff


	//   ....[25]....
        /*00b0*/ 	.word	0xffffffff


	//   ....[26]....
        /*00b4*/ 	.word	0xffffffff


	//   ....[27]....
        /*00b8*/ 	.word	0xffffffff


	//   ....[28]....
        /*00bc*/ 	.word	0xffffffff


	//   ....[29]....
        /*00c0*/ 	.word	0xffffffff


	//   ....[30]....
        /*00c4*/ 	.word	0xffffffff


	//   ....[31]....
        /*00c8*/ 	.word	0xffffffff


	//   ....[32]....
        /*00cc*/ 	.word	0xffffffff


	//   ....[33]....
        /*00d0*/ 	.word	0xffffffff


	//   ....[34]....
        /*00d4*/ 	.word	0xffffffff


	//----- nvinfo : EIATTR_COOP_GROUP_INSTR_OFFSETS
	.align		4
.L_779:
        /*00d8*/ 	.byte	0x04, 0x28
        /*00da*/ 	.short	(.L_781 - .L_780)


	//   ....[0]....
.L_780:
        /*00dc*/ 	.word	0x000046f0


	//   ....[1]....
        /*00e0*/ 	.word	0x00004700


	//   ....[2]....
        /*00e4*/ 	.word	0x00004710


	//   ....[3]....
        /*00e8*/ 	.word	0x00004720


	//   ....[4]....
        /*00ec*/ 	.word	0x00004730


	//   ....[5]....
        /*00f0*/ 	.word	0x00004740


	//   ....[6]....
        /*00f4*/ 	.word	0x00004750


	//   ....[7]....
        /*00f8*/ 	.word	0x000047d0


	//   ....[8]....
        /*00fc*/ 	.word	0x000047e0


	//   ....[9]....
        /*0100*/ 	.word	0x000047f0


	//   ....[10]....
        /*0104*/ 	.word	0x00004800


	//   ....[11]....
        /*0108*/ 	.word	0x00004810


	//   ....[12]....
        /*010c*/ 	.word	0x00004820


	//   ....[13]....
        /*0110*/ 	.word	0x00004830


	//   ....[14]....
        /*0114*/ 	.word	0x000048b0


	//   ....[15]....
        /*0118*/ 	.word	0x000048c0


	//   ....[16]....
        /*011c*/ 	.word	0x000048d0


	//   ....[17]....
        /*0120*/ 	.word	0x000048e0


	//   ....[18]....
        /*0124*/ 	.word	0x000048f0


	//   ....[19]....
        /*0128*/ 	.word	0x00004900


	//   ....[20]....
        /*012c*/ 	.word	0x00004910


	//   ....[21]....
        /*0130*/ 	.word	0x00004990


	//   ....[22]....
        /*0134*/ 	.word	0x000049a0


	//   ....[23]....
        /*0138*/ 	.word	0x000049b0


	//   ....[24]....
        /*013c*/ 	.word	0x000049c0


	//   ....[25]....
        /*0140*/ 	.word	0x000049d0


	//   ....[26]....
        /*0144*/ 	.word	0x000049e0


	//   ....[27]....
        /*0148*/ 	.word	0x000049f0


	//   ....[28]....
        /*014c*/ 	.word	0x00004a80


	//   ....[29]....
        /*0150*/ 	.word	0x00004a90


	//   ....[30]....
        /*0154*/ 	.word	0x00004aa0


	//   ....[31]....
        /*0158*/ 	.word	0x00004ab0


	//   ....[32]....
        /*015c*/ 	.word	0x00004ac0


	//   ....[33]....
        /*0160*/ 	.word	0x00004ad0


	//   ....[34]....
        /*0164*/ 	.word	0x00004ae0


	//----- nvinfo : EIATTR_EXIT_INSTR_OFFSETS
	.align		4
.L_781:
        /*0168*/ 	.byte	0x04, 0x1c
        /*016a*/ 	.short	(.L_783 - .L_782)


	//   ....[0]....
.L_782:
        /*016c*/ 	.word	0x00004fd0


	//----- nvinfo : EIATTR_MAX_THREADS
	.align		4
.L_783:
        /*0170*/ 	.byte	0x04, 0x05
        /*0172*/ 	.short	(.L_785 - .L_784)
.L_784:
        /*0174*/ 	.word	0x00000080
        /*0178*/ 	.word	0x00000001
        /*017c*/ 	.word	0x00000001


	//----- nvinfo : EIATTR_CRS_STACK_SIZE
	.align		4
.L_785:
        /*0180*/ 	.byte	0x04, 0x1e
        /*0182*/ 	.short	(.L_787 - .L_786)
.L_786:
        /*0184*/ 	.word	0x00000000


	//----- nvinfo : EIATTR_CBANK_PARAM_SIZE
	.align		4
.L_787:
        /*0188*/ 	.byte	0x03, 0x19
        /*018a*/ 	.short	0x0018


	//----- nvinfo : EIATTR_PARAM_CBANK
	.align		4
        /*018c*/ 	.byte	0x04, 0x0a
        /*018e*/ 	.short	(.L_789 - .L_788)
	.align		4
.L_788:
        /*0190*/ 	.word	index@(.nv.constant0._Z30router_gemm_kernel_bf16_outputI13__nv_bfloat16Li128ELi8ELi7ELi256ELi7168EEvPS0_PKT_S4_)
        /*0194*/ 	.short	0x0210
        /*0196*/ 	.short	0x0018


	//----- nvinfo : EIATTR_SW_WAR
	.align		4
.L_789:
        /*0198*/ 	.byte	0x04, 0x36
        /*019a*/ 	.short	(.L_791 - .L_790)
.L_790:
        /*019c*/ 	.word	0x00000008
.L_791:


//--------------------- .nv.info._Z30router_gemm_kernel_bf16_outputI13__nv_bfloat16Li128ELi8ELi6ELi256ELi7168EEvPS0_PKT_S4_ --------------------------
	.section	.nv.info._Z30router_gemm_kernel_bf16_outputI13__nv_bfloat16Li128ELi8ELi6ELi256ELi7168EEvPS0_PKT_S4_,"",@"SHT_CUDA_INFO"
	.sectionflags	@""
	.align	4


	//----- nvinfo : EIATTR_CUDA_API_VERSION
	.align		4
        /*0000*/ 	.byte	0x04, 0x37
        /*0002*/ 	.short	(.L_793 - .L_792)
.L_792:
        /*0004*/ 	.word	0x00000082


	//----- nvinfo : EIATTR_KPARAM_INFO
	.align		4
.L_793:
        /*0008*/ 	.byte	0x04, 0x17
        /*000a*/ 	.short	(.L_795 - .L_794)
.L_794:
        /*000c*/ 	.word	0x00000000
        /*0010*/ 	.short	0x0002
        /*0012*/ 	.short	0x0010
        /*0014*/ 	.byte	0x00, 0xf0, 0x21, 0x00


	//----- nvinfo : EIATTR_KPARAM_INFO
	.align		4
.L_795:
        /*0018*/ 	.byte	0x04, 0x17
        /*001a*/ 	.short	(.L_797 - .L_796)
.L_796:
        /*001c*/ 	.word	0x00000000
        /*0020*/ 	.short	0x0001
        /*0022*/ 	.short	0x0008
        /*0024*/ 	.byte	0x00, 0xf0, 0x21, 0x00


	//----- nvinfo : EIATTR_KPARAM_INFO
	.align		4
.L_797:
        /*0028*/ 	.byte	0x04, 0x17
        /*002a*/ 	.short	(.L_799 - .L_798)
.L_798:
        /*002c*/ 	.word	0x00000000
        /*0030*/ 	.short	0x0000
        /*0032*/ 	.short	0x0000
        /*0034*/ 	.byte	0x00, 0xf0, 0x21, 0x00


	//----- nvinfo : EIATTR_SPARSE_MMA_MASK
	.align		4
.L_799:
        /*0038*/ 	.byte	0x03, 0x50
        /*003a*/ 	.short	0x0000


	//----- nvinfo : EIATTR_MAXREG_COUNT
	.align		4
        /*003c*/ 	.byte	0x03, 0x1b
        /*003e*/ 	.short	0x00ff


	//----- nvinfo : EIATTR_NUM_BARRIERS
	.align		4
        /*0040*/ 	.byte	0x02, 0x4c
        /*0042*/ 	.byte	0x01
	.zero		1


	//----- nvinfo : EIATTR_MERCURY_ISA_VERSION
	.align		4
        /*0044*/ 	.byte	0x03, 0x5f
        /*0046*/ 	.short	0x0101


	//----- nvinfo : EIATTR_COOP_GROUP_MASK_REGIDS
	.align		4
        /*0048*/ 	.byte	0x04, 0x29
        /*004a*/ 	.short	(.L_801 - .L_800)


	//   ....[0]....
.L_800:
        /*004c*/ 	.word	0xffffffff


	//   ....[1]....
        /*0050*/ 	.word	0xffffffff


	//   ....[2]....
        /*0054*/ 	.word	0xffffffff


	//   ....[3]....
        /*0058*/ 	.word	0xffffffff


	//   ....[4]....
        /*005c*/ 	.word	0xffffffff


	//   ....[5]....
        /*0060*/ 	.word	0xffffffff


	//   ....[6]....
        /*0064*/ 	.word	0xffffffff


	//   ....[7]....
        /*0068*/ 	.word	0xffffffff


	//   ....[8]....
        /*006c*/ 	.word	0xffffffff


	//   ....[9]....
        /*0070*/ 	.word	0xffffffff


	//   ....[10]....
        /*0074*/ 	.word	0xffffffff


	//   ....[11]....
        /*0078*/ 	.word	0xffffffff


	//   ....[12]....
        /*007c*/ 	.word	0xffffffff


	//   ....[13]....
        /*0080*/ 	.word	0xffffffff


	//   ....[14]....
        /*0084*/ 	.word	0xffffffff


	//   ....[15]....
        /*0088*/ 	.word	0xffffffff


	//   ....[16]....
        /*008c*/ 	.word	0xffffffff


	//   ....[17]....
        /*0090*/ 	.word	0xffffffff


	//   ....[18]....
        /*0094*/ 	.word	0xffffffff


	//   ....[19]....
        /*0098*/ 	.word	0xffffffff


	//   ....[20]....
        /*009c*/ 	.word	0xffffffff


	//   ....[21]....
        /*00a0*/ 	.word	0xffffffff


	//   ....[22]....
        /*00a4*/ 	.word	0xffffffff


	//   ....[23]....
        /*00a8*/ 	.word	0xffffffff


	//   ....[24]....
        /*00ac*/ 	.word	0xffffffff


	//   ....[25]....
        /*00b0*/ 	.word	0xffffffff


	//   ....[26]....
        /*00b4*/ 	.word	0xffffffff


	//   ....[27]....
        /*00b8*/ 	.word	0xffffffff


	//   ....[28]....
        /*00bc*/ 	.word	0xffffffff


	//   ....[29]....
        /*00c0*/ 	.word	0xffffffff


	//----- nvinfo : EIATTR_COOP_GROUP_INSTR_OFFSETS
	.align		4
.L_801:
        /*00c4*/ 	.byte	0x04, 0x28
        /*00c6*/ 	.short	(.L_803 - .L_802)


	//   ....[0]....
.L_802:
        /*00c8*/ 	.word	0x00003dc0


	//   ....[1]....
        /*00cc*/ 	.word	0x00003dd0


	//   ....[2]....
        /*00d0*/ 	.word	0x00003de0


	//   ....[3]....
        /*00d4*/ 	.word	0x00003df0


	//   ....[4]....
        /*00d8*/ 	.word	0x00003e00


	//   ....[5]....
        /*00dc*/ 	.word	0x00003e10


	//   ....[6]....
        /*00e0*/ 	.word	0x00003e80


	//   ....[7]....
        /*00e4*/ 	.word	0x00003e90


	//   ....[8]....
        /*00e8*/ 	.word	0x00003ea0


	//   ....[9]....
        /*00ec*/ 	.word	0x00003eb0


	//   ....[10]....
        /*00f0*/ 	.word	0x00003ec0


	//   ....[11]....
        /*00f4*/ 	.word	0x00003ed0


	//   ....[12]....
        /*00f8*/ 	.word	0x00003f40


	//   ....[13]....
        /*00fc*/ 	.word	0x00003f50


	//   ....[14]....
        /*0100*/ 	.word	0x00003f60


	//   ....[15]....
        /*0104*/ 	.word	0x00003f70


	//   ....[16]....
        /*0108*/ 	.word	0x00003f80


	//   ....[17]....
        /*010c*/ 	.word	0x00003f90


	//   ....[18]....
        /*0110*/ 	.word	0x00004000


	//   ....[19]....
        /*0114*/ 	.word	0x00004010


	//   ....[20]....
        /*0118*/ 	.word	0x00004020


	//   ....[21]....
        /*011c*/ 	.word	0x00004030


	//   ....[22]....
        /*0120*/ 	.word	0x00004040


	//   ....[23]....
        /*0124*/ 	.word	0x00004050


	//   ....[24]....
        /*0128*/ 	.word	0x000040d0


	//   ....[25]....
        /*012c*/ 	.word	0x000040e0


	//   ....[26]....
        /*0130*/ 	.word	0x000040f0


	//   ....[27]....
        /*0134*/ 	.word	0x00004100


	//   ....[28]....
        /*0138*/ 	.word	0x00004110


	//   ....[29]....
        /*013c*/ 	.word	0x00004120


	//----- nvinfo : EIATTR_EXIT_INSTR_OFFSETS
	.align		4
.L_803:
        /*0140*/ 	.byte	0x04, 0x1c
        /*0142*/ 	.short	(.L_805 - .L_804)


	//   ....[0]....
.L_804:
        /*0144*/ 	.word	0x00004580


	//----- nvinfo : EIATTR_MAX_THREADS
	.align		4
.L_805:
        /*0148*/ 	.byte	0x04, 0x05
        /*014a*/ 	.short	(.L_807 - .L_806)
.L_806:
        /*014c*/ 	.word	0x00000080
        /*0150*/ 	.word	0x00000001
        /*0154*/ 	.word	0x00000001


	//----- nvinfo : EIATTR_CRS_STACK_SIZE
	.align		4
.L_807:
        /*0158*/ 	.byte	0x04, 0x1e
        /*015a*/ 	.short	(.L_809 - .L_808)
.L_808:
        /*015c*/ 	.word	0x00000000


	//----- nvinfo : EIATTR_CBANK_PARAM_SIZE
	.align		4
.L_809:
        /*0160*/ 	.byte	0x03, 0x19
        /*0162*/ 	.short	0x0018


	//----- nvinfo : EIATTR_PARAM_CBANK
	.align		4
        /*0164*/ 	.byte	0x04, 0x0a
        /*0166*/ 	.short	(.L_811 - .L_810)
	.align		4
.L_810:
        /*0168*/ 	.word	index@(.nv.constant0._Z30router_gemm_kernel_bf16_outputI13__nv_bfloat16Li128ELi8ELi6ELi256ELi7168EEvPS0_PKT_S4_)
        /*016c*/ 	.short	0x0210
        /*016e*/ 	.short	0x0018


	//----- nvinfo : EIATTR_SW_WAR
	.align		4
.L_811:
        /*0170*/ 	.byte	0x04, 0x36
        /*0172*/ 	.short	(.L_813 - .L_812)
.L_812:
        /*0174*/ 	.word	0x00000008
.L_813:


//--------------------- .nv.info._Z30router_gemm_kernel_bf16_outputI13__nv_bfloat16Li128ELi8ELi5ELi256ELi7168EEvPS0_PKT_S4_ --------------------------
	.section	.nv.info._Z30router_gemm_kernel_bf16_outputI13__nv_bfloat16Li128ELi8ELi5ELi256ELi7168EEvPS0_PKT_S4_,"",@"SHT_CUDA_INFO"
	.sectionflags	@""
	.align	4


	//----- nvinfo : EIATTR_CUDA_API_VERSION
	.align		4
        /*0000*/ 	.byte	0x04, 0x37
        /*0002*/ 	.short	(.L_815 - .L_814)
.L_814:
        /*0004*/ 	.word	0x00000082


	//----- nvinfo : EIATTR_KPARAM_INFO
	.align		4
.L_815:
        /*0008*/ 	.byte	0x04, 0x17
        /*000a*/ 	.short	(.L_817 - .L_816)
.L_816:
        /*000c*/ 	.word	0x00000000
        /*0010*/ 	.short	0x0002
        /*0012*/ 	.short	0x0010
        /*0014*/ 	.byte	0x00, 0xf0, 0x21, 0x00


	//----- nvinfo : EIATTR_KPARAM_INFO
	.align		4
.L_817:
        /*0018*/ 	.byte	0x04, 0x17
        /*001a*/ 	.short	(.L_819 - .L_818)
.L_818:
        /*001c*/ 	.word	0x00000000
        /*0020*/ 	.short	0x0001
        /*0022*/ 	.short	0x0008
        /*0024*/ 	.byte	0x00, 0xf0, 0x21, 0x00


	//----- nvinfo : EIATTR_KPARAM_INFO
	.align		4
.L_819:
        /*0028*/ 	.byte	0x04, 0x17
        /*002a*/ 	.short	(.L_821 - .L_820)
.L_820:
        /*002c*/ 	.word	0x00000000
        /*0030*/ 	.short	0x0000
        /*0032*/ 	.short	0x0000
        /*0034*/ 	.byte	0x00, 0xf0, 0x21, 0x00


	//----- nvinfo : EIATTR_SPARSE_MMA_MASK
	.align		4
.L_821:
        /*0038*/ 	.byte	0x03, 0x50
        /*003a*/ 	.short	0x0000


	//----- nvinfo : EIATTR_MAXREG_COUNT
	.align		4
        /*003c*/ 	.byte	0x03, 0x1b
        /*003e*/ 	.short	0x00ff


	//----- nvinfo : EIATTR_NUM_BARRIERS
	.align		4
        /*0040*/ 	.byte	0x02, 0x4c
        /*0042*/ 	.byte	0x01
	.zero		1


	//----- nvinfo : EIATTR_MERCURY_ISA_VERSION
	.align		4
        /*0044*/ 	.byte	0x03, 0x5f
        /*0046*/ 	.short	0x0101


	//----- nvinfo : EIATTR_COOP_GROUP_MASK_REGIDS
	.align		4
        /*0048*/ 	.byte	0x04, 0x29
        /*004a*/ 	.short	(.L_823 - .L_822)


	//   ....[0]....
.L_822:
        /*004c*/ 	.word	0xffffffff


	//   ....[1]....
        /*0050*/ 	.word	0xffffffff


	//   ....[2]....
        /*0054*/ 	.word	0xffffffff


	//   ....[3]....
        /*0058*/ 	.word	0xffffffff


	//   ....[4]....
        /*005c*/ 	.word	0xffffffff


	//   ....[5]....
        /*0060*/ 	.word	0xffffffff


	//   ....[6]....
        /*0064*/ 	.word	0xffffffff


	//   ....[7]....
        /*0068*/ 	.word	0xffffffff


	//   ....[8]....
        /*006c*/ 	.word	0xffffffff


	//   ....[9]....
        /*0070*/ 	.word	0xffffffff


	//   ....[10]....
        /*0074*/ 	.word	0xffffffff


	//   ....[11]....
        /*0078*/ 	.word	0xffffffff


	//   ....[12]....
        /*007c*/ 	.word	0xffffffff


	//   ....[13]....
        /*0080*/ 	.word	0xffffffff


	//   ....[14]....
        /*0084*/ 	.word	0xffffffff


	//   ....[15]....
        /*0088*/ 	.word	0xffffffff


	//   ....[16]....
        /*008c*/ 	.word	0xffffffff


	//   ....[17]....
        /*0090*/ 	.word	0xffffffff


	//   ....[18]....
        /*0094*/ 	.word	0xffffffff


	//   ....[19]....
        /*0098*/ 	.word	0xffffffff


	//   ....[20]....
        /*009c*/ 	.word	0xffffffff


	//   ....[21]....
        /*00a0*/ 	.word	0xffffffff


	//   ....[22]....
        /*00a4*/ 	.word	0xffffffff


	//   ....[23]....
        /*00a8*/ 	.word	0xffffffff


	//   ....[24]....
        /*00ac*/ 	.word	0xffffffff


	//----- nvinfo : EIATTR_COOP_GROUP_INSTR_OFFSETS
	.align		4
.L_823:
        /*00b0*/ 	.byte	0x04, 0x28
        /*00b2*/ 	.short	(.L_825 - .L_824)


	//   ....[0]....
.L_824:
        /*00b4*/ 	.word	0x00003490


	//   ....[1]....
        /*00b8*/ 	.word	0x000034a0


	//   ....[2]....
        /*00bc*/ 	.word	0x000034b0


	//   ....[3]....
        /*00c0*/ 	.word	0x000034c0


	//   ....[4]....
        /*00c4*/ 	.word	0x000034d0


	//   ....[5]....
        /*00c8*/ 	.word	0x00003530


	//   ....[6]....
        /*00cc*/ 	.word	0x00003540


	//   ....[7]....
        /*00d0*/ 	.word	0x00003550


	//   ....[8]....
        /*00d4*/ 	.word	0x00003560


	//   ....[9]....
        /*00d8*/ 	.word	0x00003570


	//   ....[10]....
        /*00dc*/ 	.word	0x000035d0


	//   ....[11]....
        /*00e0*/ 	.word	0x000035e0


	//   ....[12]....
        /*00e4*/ 	.word	0x000035f0


	//   ....[13]....
        /*00e8*/ 	.word	0x00003600


	//   ....[14]....
        /*00ec*/ 	.word	0x00003610


	//   ....[15]....
        /*00f0*/ 	.word	0x00003670


	//   ....[16]....
        /*00f4*/ 	.word	0x00003680


	//   ....[17]....
        /*00f8*/ 	.word	0x00003690


	//   ....[18]....
        /*00fc*/ 	.word	0x000036a0


	//   ....[19]....
        /*0100*/ 	.word	0x000036b0


	//   ....[20]....
        /*0104*/ 	.word	0x00003720


	//   ....[21]....
        /*0108*/ 	.word	0x00003730


	//   ....[22]....
        /*010c*/ 	.word	0x00003740


	//   ....[23]....
        /*0110*/ 	.word	0x00003750


	//   ....[24]....
        /*0114*/ 	.word	0x00003760


	//----- nvinfo : EIATTR_EXIT_INSTR_OFFSETS
	.align		4
.L_825:
        /*0118*/ 	.byte	0x04, 0x1c
        /*011a*/ 	.short	(.L_827 - .L_826)


	//   ....[0]....
.L_826:
        /*011c*/ 	.word	0x00003b30


	//----- nvinfo : EIATTR_MAX_THREADS
	.align		4
.L_827:
        /*0120*/ 	.byte	0x04, 0x05
        /*0122*/ 	.short	(.L_829 - .L_828)
.L_828:
        /*0124*/ 	.word	0x00000080
        /*0128*/ 	.word	0x00000001
        /*012c*/ 	.word	0x00000001


	//----- nvinfo : EIATTR_CRS_STACK_SIZE
	.align		4
.L_829:
        /*0130*/ 	.byte	0x04, 0x1e
        /*0132*/ 	.short	(.L_831 - .L_830)
.L_830:
        /*0134*/ 	.word	0x00000000


	//----- nvinfo : EIATTR_CBANK_PARAM_SIZE
	.align		4
.L_831:
        /*0138*/ 	.byte	0x03, 0x19
        /*013a*/ 	.short	0x0018


	//----- nvinfo : EIATTR_PARAM_CBANK
	.align		4
        /*013c*/ 	.byte	0x04, 0x0a
        /*013e*/ 	.short	(.L_833 - .L_832)
	.align		4
.L_832:
        /*0140*/ 	.word	index@(.nv.constant0._Z30router_gemm_kernel_bf16_outputI13__nv_bfloat16Li128ELi8ELi5ELi256ELi7168EEvPS0_PKT_S4_)
        /*0144*/ 	.short	0x0210
        /*0146*/ 	.short	0x0018


	//----- nvinfo : EIATTR_SW_WAR
	.align		4
.L_833:
        /*0148*/ 	.byte	0x04, 0x36
        /*014a*/ 	.short	(.L_835 - .L_834)
.L_834:
        /*014c*/ 	.word	0x00000008
.L_835:


//--------------------- .nv.info._Z30router_gemm_kernel_bf16_outputI13__nv_bfloat16Li128ELi8ELi4ELi256ELi7168EEvPS0_PKT_S4_ --------------------------
	.section	.nv.info._Z30router_gemm_kernel_bf16_outputI13__nv_bfloat16Li128ELi8ELi4ELi256ELi7168EEvPS0_PKT_S4_,"",@"SHT_CUDA_INFO"
	.sectionflags	@""
	.align	4


	//----- nvinfo : EIATTR_CUDA_API_VERSION
	.align		4
        /*0000*/ 	.byte	0x04, 0x37
        /*0002*/ 	.short	(.L_837 - .L_836)
.L_836:
        /*0004*/ 	.word	0x00000082


	//----- nvinfo : EIATTR_KPARAM_INFO
	.align		4
.L_837:
        /*0008*/ 	.byte	0x04, 0x17
        /*000a*/ 	.short	(.L_839 - .L_838)
.L_838:
        /*000c*/ 	.word	0x00000000
        /*0010*/ 	.short	0x0002
        /*0012*/ 	.short	0x0010
        /*0014*/ 	.byte	0x00, 0xf0, 0x21, 0x00


	//----- nvinfo : EIATTR_KPARAM_INFO
	.align		4
.L_839:
        /*0018*/ 	.byte	0x04, 0x17
        /*001a*/ 	.short	(.L_841 - .L_840)
.L_840:
        /*001c*/ 	.word	0x00000000
        /*0020*/ 	.short	0x0001
        /*0022*/ 	.short	0x0008
        /*0024*/ 	.byte	0x00, 0xf0, 0x21, 0x00


	//----- nvinfo : EIATTR_KPARAM_INFO
	.align		4
.L_841:
        /*0028*/ 	.byte	0x04, 0x17
        /*002a*/ 	.short	(.L_843 - .L_842)
.L_842:
        /*002c*/ 	.word	0x00000000
        /*0030*/ 	.short	0x0000
        /*0032*/ 	.short	0x0000
        /*0034*/ 	.byte	0x00, 0xf0, 0x21, 0x00


	//----- nvinfo : EIATTR_SPARSE_MMA_MASK
	.align		4
.L_843:
        /*0038*/ 	.byte	0x03, 0x50
        /*003a*/ 	.short	0x0000


	//----- nvinfo : EIATTR_MAXREG_COUNT
	.align		4
        /*003c*/ 	.byte	0x03, 0x1b
        /*003e*/ 	.short	0x00ff


	//----- nvinfo : EIATTR_NUM_BARRIERS
	.align		4
        /*0040*/ 	.byte	0x02, 0x4c
        /*0042*/ 	.byte	0x01
	.zero		1


	//----- nvinfo : EIATTR_MERCURY_ISA_VERSION
	.align		4
        /*0044*/ 	.byte	0x03, 0x5f
        /*0046*/ 	.short	0x0101


	//----- nvinfo : EIATTR_COOP_GROUP_MASK_REGIDS
	.align		4
        /*0048*/ 	.byte	0x04, 0x29
        /*004a*/ 	.short	(.L_845 - .L_844)


	//   ....[0]....
.L_844:
        /*004c*/ 	.word	0xffffffff


	//   ....[1]....
        /*0050*/ 	.word	0xffffffff


	//   ....[2]....
        /*0054*/ 	.word	0xffffffff


	//   ....[3]....
        /*0058*/ 	.word	0xffffffff


	//   ....[4]....
        /*005c*/ 	.word	0xffffffff


	//   ....[5]....
        /*0060*/ 	.word	0xffffffff


	//   ....[6]....
        /*0064*/ 	.word	0xffffffff


	//   ....[7]....
        /*0068*/ 	.word	0xffffffff


	//   ....[8]....
        /*006c*/ 	.word	0xffffffff


	//   ....[9]....
        /*0070*/ 	.word	0xffffffff


	//   ....[10]....
        /*0074*/ 	.word	0xffffffff


	//   ....[11]....
        /*0078*/ 	.word	0xffffffff


	//   ....[12]....
        /*007c*/ 	.word	0xffffffff


	//   ....[13]....
        /*0080*/ 	.word	0xffffffff


	//   ....[14]....
        /*0084*/ 	.word	0xffffffff


	//   ....[15]....
        /*0088*/ 	.word	0xffffffff


	//   ....[16]....
        /*008c*/ 	.word	0xffffffff


	//   ....[17]....
        /*0090*/ 	.word	0xffffffff


	//   ....[18]....
        /*0094*/ 	.word	0xffffffff


	//   ....[19]....
        /*0098*/ 	.word	0xffffffff


	//----- nvinfo : EIATTR_COOP_GROUP_INSTR_OFFSETS
	.align		4
.L_845:
        /*009c*/ 	.byte	0x04, 0x28
        /*009e*/ 	.short	(.L_847 - .L_846)


	//   ....[0]....
.L_846:
        /*00a0*/ 	.word	0x00002b60


	//   ....[1]....
        /*00a4*/ 	.word	0x00002b70


	//   ....[2]....
        /*00a8*/ 	.word	0x00002b80


	//   ....[3]....
        /*00ac*/ 	.word	0x00002b90


	//   ....[4]....
        /*00b0*/ 	.word	0x00002be0


	//   ....[5]....
        /*00b4*/ 	.word	0x00002bf0


	//   ....[6]....
        /*00b8*/ 	.word	0x00002c00


	//   ....[7]....
        /*00bc*/ 	.word	0x00002c10


	//   ....[8]....
        /*00c0*/ 	.word	0x00002c60


	//   ....[9]....
        /*00c4*/ 	.word	0x00002c70


	//   ....[10]....
        /*00c8*/ 	.word	0x00002c80


	//   ....[11]....
        /*00cc*/ 	.word	0x00002c90


	//   ....[12]....
        /*00d0*/ 	.word	0x00002ce0


	//   ....[13]....
        /*00d4*/ 	.word	0x00002cf0


	//   ....[14]....
        /*00d8*/ 	.word	0x00002d00


	//   ....[15]....
        /*00dc*/ 	.word	0x00002d10


	//   ....[16]....
        /*00e0*/ 	.word	0x00002d70


	//   ....[17]....
        /*00e4*/ 	.word	0x00002d80


	//   ....[18]....
        /*00e8*/ 	.word	0x00002d90


	//   ....[19]....
        /*00ec*/ 	.word	0x00002da0


	//----- nvinfo : EIATTR_EXIT_INSTR_OFFSETS
	.align		4
.L_847:
        /*00f0*/ 	.byte	0x04, 0x1c
        /*00f2*/ 	.short	(.L_849 - .L_848)


	//   ....[0]....
.L_848:
        /*00f4*/ 	.word	0x000030e0


	//----- nvinfo : EIATTR_MAX_THREADS
	.align		4
.L_849:
        /*00f8*/ 	.byte	0x04, 0x05
        /*00fa*/ 	.short	(.L_851 - .L_850)
.L_850:
        /*00fc*/ 	.word	0x00000080
        /*0100*/ 	.word	0x00000001
        /*0104*/ 	.word	0x00000001


	//----- nvinfo : EIATTR_CRS_STACK_SIZE
	.align		4
.L_851:
        /*0108*/ 	.byte	0x04, 0x1e
        /*010a*/ 	.short	(.L_853 - .L_852)
.L_852:
        /*010c*/ 	.word	0x00000000


	//----- nvinfo : EIATTR_CBANK_PARAM_SIZE
	.align		4
.L_853:
        /*0110*/ 	.byte	0x03, 0x19
        /*0112*/ 	.short	0x0018


	//----- nvinfo : EIATTR_PARAM_CBANK
	.align		4
        /*0114*/ 	.byte	0x04, 0x0a
        /*0116*/ 	.short	(.L_855 - .L_854)
	.align		4
.L_854:
        /*0118*/ 	.word	index@(.nv.constant0._Z30router_gemm_kernel_bf16_outputI13__nv_bfloat16Li128ELi8ELi4ELi256ELi7168EEvPS0_PKT_S4_)
        /*011c*/ 	.short	0x0210
        /*011e*/ 	.short	0x0018


	//----- nvinfo : EIATTR_SW_WAR
	.align		4
.L_855:
        /*0120*/ 	.byte	0x04, 0x36
        /*0122*/ 	.short	(.L_857 - .L_856)
.L_856:
        /*0124*/ 	.word	0x00000008
.L_857:


//--------------------- .nv.info._Z30router_gemm_kernel_bf16_outputI13__nv_bfloat16Li128ELi8ELi3ELi256ELi7168EEvPS0_PKT_S4_ --------------------------
	.section	.nv.info._Z30router_gemm_kernel_bf16_outputI13__nv_bfloat16Li128ELi8ELi3ELi256ELi7168EEvPS0_PKT_S4_,"",@"SHT_CUDA_INFO"
	.sectionflags	@""
	.align	4


	//----- nvinfo : EIATTR_CUDA_API_VERSION
	.align		4
        /*0000*/ 	.byte	0x04, 0x37
        /*0002*/ 	.short	(.L_859 - .L_858)
.L_858:
        /*0004*/ 	.word	0x00000082


	//----- nvinfo : EIATTR_KPARAM_INFO
	.align		4
.L_859:
        /*0008*/ 	.byte	0x04, 0x17
        /*000a*/ 	.short	(.L_861 - .L_860)
.L_860:
        /*000c*/ 	.word	0x00000000
        /*0010*/ 	.short	0x0002
        /*0012*/ 	.short	0x0010
        /*0014*/ 	.byte	0x00, 0xf0, 0x21, 0x00


	//----- nvinfo : EIATTR_KPARAM_INFO
	.align		4
.L_861:
        /*0018*/ 	.byte	0x04, 0x17
        /*001a*/ 	.short	(.L_863 - .L_862)
.L_862:
        /*001c*/ 	.word	0x00000000
        /*0020*/ 	.short	0x0001
        /*0022*/ 	.short	0x0008
        /*0024*/ 	.byte	0x00, 0xf0, 0x21, 0x00


	//----- nvinfo : EIATTR_KPARAM_INFO
	.align		4
.L_863:
        /*0028*/ 	.byte	0x04, 0x17
        /*002a*/ 	.short	(.L_865 - .L_864)
.L_864:
        /*002c*/ 	.word	0x00000000
        /*0030*/ 	.short	0x0000
        /*0032*/ 	.short	0x0000
        /*0034*/ 	.byte	0x00, 0xf0, 0x21, 0x00


	//----- nvinfo : EIATTR_SPARSE_MMA_MASK
	.align		4
.L_865:
        /*0038*/ 	.byte	0x03, 0x50
        /*003a*/ 	.short	0x0000


	//----- nvinfo : EIATTR_MAXREG_COUNT
	.align		4
        /*003c*/ 	.byte	0x03, 0x1b
        /*003e*/ 	.short	0x00ff


	//----- nvinfo : EIATTR_NUM_BARRIERS
	.align		4
        /*0040*/ 	.byte	0x02, 0x4c
        /*0042*/ 	.byte	0x01
	.zero		1


	//----- nvinfo : EIATTR_MERCURY_ISA_VERSION
	.align		4
        /*0044*/ 	.byte	0x03, 0x5f
        /*0046*/ 	.short	0x0101


	//----- nvinfo : EIATTR_COOP_GROUP_MASK_REGIDS
	.align		4
        /*0048*/ 	.byte	0x04, 0x29
        /*004a*/ 	.short	(.L_867 - .L_866)


	//   ....[0]....
.L_866:
        /*004c*/ 	.word	0xffffffff


	//   ....[1]....
        /*0050*/ 	.word	0xffffffff


	//   ....[2]....
        /*0054*/ 	.word	0xffffffff


	//   ....[3]....
        /*0058*/ 	.word	0xffffffff


	//   ....[4]....
        /*005c*/ 	.word	0xffffffff


	//   ....[5]....
        /*0060*/ 	.word	0xffffffff


	//   ....[6]....
        /*0064*/ 	.word	0xffffffff


	//   ....[7]....
        /*0068*/ 	.word	0xffffffff


	//   ....[8]....
        /*006c*/ 	.word	0xffffffff


	//   ....[9]....
        /*0070*/ 	.word	0xffffffff


	//   ....[10]....
        /*0074*/ 	.word	0xffffffff


	//   ....[11]....
        /*0078*/ 	.word	0xffffffff


	//   ....[12]....
        /*007c*/ 	.word	0xffffffff


	//   ....[13]....
        /*0080*/ 	.word	0xffffffff


	//   ....[14]....
        /*0084*/ 	.word	0xffffffff


	//----- nvinfo : EIATTR_COOP_GROUP_INSTR_OFFSETS
	.align		4
.L_867:
        /*0088*/ 	.byte	0x04, 0x28
        /*008a*/ 	.short	(.L_869 - .L_868)


	//   ....[0]....
.L_868:
        /*008c*/ 	.word	0x00002230


	//   ....[1]....
        /*0090*/ 	.word	0x00002240


	//   ....[2]....
        /*0094*/ 	.word	0x00002250


	//   ....[3]....
        /*0098*/ 	.word	0x00002290


	//   ....[4]....
        /*009c*/ 	.word	0x000022a0


	//   ....[5]....
        /*00a0*/ 	.word	0x000022b0


	//   ....[6]....
        /*00a4*/ 	.word	0x000022f0


	//   ....[7]....
        /*00a8*/ 	.word	0x00002300


	//   ....[8]....
        /*00ac*/ 	.word	0x00002310


	//   ....[9]....
        /*00b0*/ 	.word	0x00002350


	//   ....[10]....
        /*00b4*/ 	.word	0x00002360


	//   ....[11]....
        /*00b8*/ 	.word	0x00002370


	//   ....[12]....
        /*00bc*/ 	.word	0x000023c0


	//   ....[13]....
        /*00c0*/ 	.word	0x000023d0


	//   ....[14]....
        /*00c4*/ 	.word	0x000023e0


	//----- nvinfo : EIATTR_EXIT_INSTR_OFFSETS
	.align		4
.L_869:
        /*00c8*/ 	.byte	0x04, 0x1c
        /*00ca*/ 	.short	(.L_871 - .L_870)


	//   ....[0]....
.L_870:
        /*00cc*/ 	.word	0x00002690


	//----- nvinfo : EIATTR_MAX_THREADS
	.align		4
.L_871:
        /*00d0*/ 	.byte	0x04, 0x05
        /*00d2*/ 	.short	(.L_873 - .L_872)
.L_872:
        /*00d4*/ 	.word	0x00000080
        /*00d8*/ 	.word	0x00000001
        /*00dc*/ 	.word	0x00000001


	//----- nvinfo : EIATTR_CRS_STACK_SIZE
	.align		4
.L_873:
        /*00e0*/ 	.byte	0x04, 0x1e
        /*00e2*/ 	.short	(.L_875 - .L_874)
.L_874:
        /*00e4*/ 	.word	0x00000000


	//----- nvinfo : EIATTR_CBANK_PARAM_SIZE
	.align		4
.L_875:
        /*00e8*/ 	.byte	0x03, 0x19
        /*00ea*/ 	.short	0x0018


	//----- nvinfo : EIATTR_PARAM_CBANK
	.align		4
        /*00ec*/ 	.byte	0x04, 0x0a
        /*00ee*/ 	.short	(.L_877 - .L_876)
	.align		4
.L_876:
        /*00f0*/ 	.word	index@(.nv.constant0._Z30router_gemm_kernel_bf16_outputI13__nv_bfloat16Li128ELi8ELi3ELi256ELi7168EEvPS0_PKT_S4_)
        /*00f4*/ 	.short	0x0210
        /*00f6*/ 	.short	0x0018


	//----- nvinfo : EIATTR_SW_WAR
	.align		4
.L_877:
        /*00f8*/ 	.byte	0x04, 0x36
        /*00fa*/ 	.short	(.L_879 - .L_878)
.L_878:
        /*00fc*/ 	.word	0x00000008
.L_879:


//--------------------- .nv.info._Z30router_gemm_kernel_bf16_outputI13__nv_bfloat16Li128ELi8ELi2ELi256ELi7168EEvPS0_PKT_S4_ --------------------------
	.section	.nv.info._Z30router_gemm_kernel_bf16_outputI13__nv_bfloat16Li128ELi8ELi2ELi256ELi7168EEvPS0_PKT_S4_,"",@"SHT_CUDA_INFO"
	.sectionflags	@""
	.align	4


	//----- nvinfo : EIATTR_CUDA_API_VERSION
	.align		4
        /*0000*/ 	.byte	0x04, 0x37
        /*0002*/ 	.short	(.L_881 - .L_880)
.L_880:
        /*0004*/ 	.word	0x00000082


	//----- nvinfo : EIATTR_KPARAM_INFO
	.align		4
.L_881:
        /*0008*/ 	.byte	0x04, 0x17
        /*000a*/ 	.short	(.L_883 - .L_882)
.L_882:
        /*000c*/ 	.word	0x00000000
        /*0010*/ 	.short	0x0002
        /*0012*/ 	.short	0x0010
        /*0014*/ 	.byte	0x00, 0xf0, 0x21, 0x00


	//----- nvinfo : EIATTR_KPARAM_INFO
	.align		4
.L_883:
        /*0018*/ 	.byte	0x04, 0x17
        /*001a*/ 	.short	(.L_885 - .L_884)
.L_884:
        /*001c*/ 	.word	0x00000000
        /*0020*/ 	.short	0x0001
        /*0022*/ 	.short	0x0008
        /*0024*/ 	.byte	0x00, 0xf0, 0x21, 0x00


	//----- nvinfo : EIATTR_KPARAM_INFO
	.align		4
.L_885:
        /*0028*/ 	.byte	0x04, 0x17
        /*002a*/ 	.short	(.L_887 - .L_886)
.L_886:
        /*002c*/ 	.word	0x00000000
        /*0030*/ 	.short	0x0000
        /*0032*/ 	.short	0x0000
        /*0034*/ 	.byte	0x00, 0xf0, 0x21, 0x00


	//----- nvinfo : EIATTR_SPARSE_MMA_MASK
	.align		4
.L_887:
        /*0038*/ 	.byte	0x03, 0x50
        /*003a*/ 	.short	0x0000


	//----- nvinfo : EIATTR_MAXREG_COUNT
	.align		4
        /*003c*/ 	.byte	0x03, 0x1b
        /*003e*/ 	.short	0x00ff


	//----- nvinfo : EIATTR_NUM_BARRIERS
	.align		4
        /*0040*/ 	.byte	0x02, 0x4c
        /*0042*/ 	.byte	0x01
	.zero		1


	//----- nvinfo : EIATTR_MERCURY_ISA_VERSION
	.align		4
        /*0044*/ 	.byte	0x03, 0x5f
        /*0046*/ 	.short	0x0101


	//----- nvinfo : EIATTR_COOP_GROUP_MASK_REGIDS
	.align		4
        /*0048*/ 	.byte	0x04, 0x29
        /*004a*/ 	.short	(.L_889 - .L_888)


	//   ....[0]....
.L_888:
        /*004c*/ 	.word	0xffffffff


	//   ....[1]....
        /*0050*/ 	.word	0xffffffff


	//   ....[2]....
        /*0054*/ 	.word	0xffffffff


	//   ....[3]....
        /*0058*/ 	.word	0xffffffff


	//   ....[4]....
        /*005c*/ 	.word	0xffffffff


	//   ....[5]....
        /*0060*/ 	.word	0xffffffff


	//   ....[6]....
        /*0064*/ 	.word	0xffffffff


	//   ....[7]....
        /*0068*/ 	.word	0xffffffff


	//   ....[8]....
        /*006c*/ 	.word	0xffffffff


	//   ....[9]....
        /*0070*/ 	.word	0xffffffff


	//----- nvinfo : EIATTR_COOP_GROUP_INSTR_OFFSETS
	.align		4
.L_889:
        /*0074*/ 	.byte	0x04, 0x28
        /*0076*/ 	.short	(.L_891 - .L_890)


	//   ....[0]....
.L_890:
        /*0078*/ 	.word	0x00001900


	//   ....[1]....
        /*007c*/ 	.word	0x00001910


	//   ....[2]....
        /*0080*/ 	.word	0x00001940


	//   ....[3]....
        /*0084*/ 	.word	0x00001950


	//   ....[4]....
        /*0088*/ 	.word	0x00001980


	//   ....[5]....
        /*008c*/ 	.word	0x00001990


	//   ....[6]....
        /*0090*/ 	.word	0x000019c0


	//   ....[7]....
        /*0094*/ 	.word	0x000019d0


	//   ....[8]....
        /*0098*/ 	.word	0x00001a20


	//   ....[9]....
        /*009c*/ 	.word	0x00001a30


	//----- nvinfo : EIATTR_EXIT_INSTR_OFFSETS
	.align		4
.L_891:
        /*00a0*/ 	.byte	0x04, 0x1c
        /*00a2*/ 	.short	(.L_893 - .L_892)


	//   ....[0]....
.L_892:
        /*00a4*/ 	.word	0x00001c40


	//----- nvinfo : EIATTR_MAX_THREADS
	.align		4
.L_893:
        /*00a8*/ 	.byte	0x04, 0x05
        /*00aa*/ 	.short	(.L_895 - .L_894)
.L_894:
        /*00ac*/ 	.word	0x00000080
        /*00b0*/ 	.word	0x00000001
        /*00b4*/ 	.word	0x00000001


	//----- nvinfo : EIATTR_CRS_STACK_SIZE
	.align		4
.L_895:
        /*00b8*/ 	.byte	0x04, 0x1e
        /*00ba*/ 	.short	(.L_897 - .L_896)
.L_896:
        /*00bc*/ 	.word	0x00000000


	//----- nvinfo : EIATTR_CBANK_PARAM_SIZE
	.align		4
.L_897:
        /*00c0*/ 	.byte	0x03, 0x19
        /*00c2*/ 	.short	0x0018


	//----- nvinfo : EIATTR_PARAM_CBANK
	.align		4
        /*00c4*/ 	.byte	0x04, 0x0a
        /*00c6*/ 	.short	(.L_899 - .L_898)
	.align		4
.L_898:
        /*00c8*/ 	.word	index@(.nv.constant0._Z30router_gemm_kernel_bf16_outputI13__nv_bfloat16Li128ELi8ELi2ELi256ELi7168EEvPS0_PKT_S4_)
        /*00cc*/ 	.short	0x0210
        /*00ce*/ 	.short	0x0018


	//----- nvinfo : EIATTR_SW_WAR
	.align		4
.L_899:
        /*00d0*/ 	.byte	0x04, 0x36
        /*00d2*/ 	.short	(.L_901 - .L_900)
.L_900:
        /*00d4*/ 	.word	0x00000008
.L_901:


//--------------------- .nv.info._Z30router_gemm_kernel_bf16_outputI13__nv_bfloat16Li128ELi8ELi1ELi256ELi7168EEvPS0_PKT_S4_ --------------------------
	.section	.nv.info._Z30router_gemm_kernel_bf16_outputI13__nv_bfloat16Li128ELi8ELi1ELi256ELi7168EEvPS0_PKT_S4_,"",@"SHT_CUDA_INFO"
	.sectionflags	@""
	.align	4


	//----- nvinfo : EIATTR_CUDA_API_VERSION
	.align		4
        /*0000*/ 	.byte	0x04, 0x37
        /*0002*/ 	.short	(.L_903 - .L_902)
.L_902:
        /*0004*/ 	.word	0x00000082


	//----- nvinfo : EIATTR_KPARAM_INFO
	.align		4
.L_903:
        /*0008*/ 	.byte	0x04, 0x17
        /*000a*/ 	.short	(.L_905 - .L_904)
.L_904:
        /*000c*/ 	.word	0x00000000
        /*0010*/ 	.short	0x0002
        /*0012*/ 	.short	0x0010
        /*0014*/ 	.byte	0x00, 0xf0, 0x21, 0x00


	//----- nvinfo : EIATTR_KPARAM_INFO
	.align		4
.L_905:
        /*0018*/ 	.byte	0x04, 0x17
        /*001a*/ 	.short	(.L_907 - .L_906)
.L_906:
        /*001c*/ 	.word	0x00000000
        /*0020*/ 	.short	0x0001
        /*0022*/ 	.short	0x0008
        /*0024*/ 	.byte	0x00, 0xf0, 0x21, 0x00


	//----- nvinfo : EIATTR_KPARAM_INFO
	.align		4
.L_907:
        /*0028*/ 	.byte	0x04, 0x17
        /*002a*/ 	.short	(.L_909 - .L_908)
.L_908:
        /*002c*/ 	.word	0x00000000
        /*0030*/ 	.short	0x0000
        /*0032*/ 	.short	0x0000
        /*0034*/ 	.byte	0x00, 0xf0, 0x21, 0x00


	//----- nvinfo : EIATTR_SPARSE_MMA_MASK
	.align		4
.L_909:
        /*0038*/ 	.byte	0x03, 0x50
        /*003a*/ 	.short	0x0000


	//----- nvinfo : EIATTR_MAXREG_COUNT
	.align		4
        /*003c*/ 	.byte	0x03, 0x1b
        /*003e*/ 	.short	0x00ff


	//----- nvinfo : EIATTR_NUM_BARRIERS
	.align		4
        /*0040*/ 	.byte	0x02, 0x4c
        /*0042*/ 	.byte	0x01
	.zero		1


	//----- nvinfo : EIATTR_MERCURY_ISA_VERSION
	.align		4
        /*0044*/ 	.byte	0x03, 0x5f
        /*0046*/ 	.short	0x0101


	//----- nvinfo : EIATTR_COOP_GROUP_MASK_REGIDS
	.align		4
        /*0048*/ 	.byte	0x04, 0x29
        /*004a*/ 	.short	(.L_911 - .L_910)


	//   ....[0]....
.L_910:
        /*004c*/ 	.word	0xffffffff


	//   ....[1]....
        /*0050*/ 	.word	0xffffffff


	//   ....[2]....
        /*0054*/ 	.word	0xffffffff


	//   ....[3]....
        /*0058*/ 	.word	0xffffffff


	//   ....[4]....
        /*005c*/ 	.word	0xffffffff


	//----- nvinfo : EIATTR_COOP_GROUP_INSTR_OFFSETS
	.align		4
.L_911:
        /*0060*/ 	.byte	0x04, 0x28
        /*0062*/ 	.short	(.L_913 - .L_912)


	//   ....[0]....
.L_912:
        /*0064*/ 	.word	0x00000fd0


	//   ....[1]....
        /*0068*/ 	.word	0x00000ff0


	//   ....[2]....
        /*006c*/ 	.word	0x00001010


	//   ....[3]....
        /*0070*/ 	.word	0x00001040


	//   ....[4]....
        /*0074*/ 	.word	0x00001070


	//----- nvinfo : EIATTR_EXIT_INSTR_OFFSETS
	.align		4
.L_913:
        /*0078*/ 	.byte	0x04, 0x1c
        /*007a*/ 	.short	(.L_915 - .L_914)


	//   ....[0]....
.L_914:
        /*007c*/ 	.word	0x00001250


	//----- nvinfo : EIATTR_MAX_THREADS
	.align		4
.L_915:
        /*0080*/ 	.byte	0x04, 0x05
        /*0082*/ 	.short	(.L_917 - .L_916)
.L_916:
        /*0084*/ 	.word	0x00000080
        /*0088*/ 	.word	0x00000001
        /*008c*/ 	.word	0x00000001


	//----- nvinfo : EIATTR_CRS_STACK_SIZE
	.align		4
.L_917:
        /*0090*/ 	.byte	0x04, 0x1e
        /*0092*/ 	.short	(.L_919 - .L_918)
.L_918:
        /*0094*/ 	.word	0x00000000


	//----- nvinfo : EIATTR_CBANK_PARAM_SIZE
	.align		4
.L_919:
        /*0098*/ 	.byte	0x03, 0x19
        /*009a*/ 	.short	0x0018


	//----- nvinfo : EIATTR_PARAM_CBANK
	.align		4
        /*009c*/ 	.byte	0x04, 0x0a
        /*009e*/ 	.short	(.L_921 - .L_920)
	.align		4
.L_920:
        /*00a0*/ 	.word	index@(.nv.constant0._Z30router_gemm_kernel_bf16_outputI13__nv_bfloat16Li128ELi8ELi1ELi256ELi7168EEvPS0_PKT_S4_)
        /*00a4*/ 	.short	0x0210
        /*00a6*/ 	.short	0x0018


	//----- nvinfo : EIATTR_SW_WAR
	.align		4
.L_921:
        /*00a8*/ 	.byte	0x04, 0x36
        /*00aa*/ 	.short	(.L_923 - .L_922)
.L_922:
        /*00ac*/ 	.word	0x00000008
.L_923:


//--------------------- .nv.callgraph             --------------------------
	.section	.nv.callgraph,"",@"SHT_CUDA_CALLGRAPH"
	.align	4
	.sectionentsize	8
	.align		4
        /*0000*/ 	.word	0x00000000
	.align		4
        /*0004*/ 	.word	0xffffffff
	.align		4
        /*0008*/ 	.word	0x00000000
	.align		4
        /*000c*/ 	.word	0xfffffffe
	.align		4
        /*0010*/ 	.word	0x00000000
	.align		4
        /*0014*/ 	.word	0xfffffffd
	.align		4
        /*0018*/ 	.word	0x00000000
	.align		4
        /*001c*/ 	.word	0xfffffffc


//--------------------- .nv.constant4             --------------------------
	.section	.nv.constant4,"a",@progbits
	.align	8
	.align		8
.nv.constant4:
        /*0000*/ 	.dword	_ZN64_INTERNAL_f6dee865_28_dsv3_router_gemm_bf16_out_cu_a84ffcb3_31964cuda3std3__45__cpo5beginE
	.align		8
        /*0008*/ 	.dword	_ZN64_INTERNAL_f6dee865_28_dsv3_router_gemm_bf16_out_cu_a84ffcb3_31964cuda3std3__45__cpo3endE
	.align		8
        /*0010*/ 	.dword	_ZN64_INTERNAL_f6dee865_28_dsv3_router_gemm_bf16_out_cu_a84ffcb3_31964cuda3std3__45__cpo6cbeginE
	.align		8
        /*0018*/ 	.dword	_ZN64_INTERNAL_f6dee865_28_dsv3_router_gemm_bf16_out_cu_a84ffcb3_31964cuda3std3__45__cpo4cendE
	.align		8
        /*0020*/ 	.dword	_ZN64_INTERNAL_f6dee865_28_dsv3_router_gemm_bf16_out_cu_a84ffcb3_31964cuda3std3__45__cpo6rbeginE
	.align		8
        /*0028*/ 	.dword	_ZN64_INTERNAL_f6dee865_28_dsv3_router_gemm_bf16_out_cu_a84ffcb3_31964cuda3std3__45__cpo4rendE
	.align		8
        /*0030*/ 	.dword	_ZN64_INTERNAL_f6dee865_28_dsv3_router_gemm_bf16_out_cu_a84ffcb3_31964cuda3std3__45__cpo7crbeginE
	.align		8
        /*0038*/ 	.dword	_ZN64_INTERNAL_f6dee865_28_dsv3_router_gemm_bf16_out_cu_a84ffcb3_31964cuda3std3__45__cpo5crendE
	.align		8
        /*0040*/ 	.dword	_ZN64_INTERNAL_f6dee865_28_dsv3_router_gemm_bf16_out_cu_a84ffcb3_31964cuda3std3__466_GLOBAL__N__f6dee865_28_dsv3_router_gemm_bf16_out_cu_a84ffcb3_31966ignoreE
	.align		8
        /*0048*/ 	.dword	_ZN64_INTERNAL_f6dee865_28_dsv3_router_gemm_bf16_out_cu_a84ffcb3_31964cuda3std3__419piecewise_constructE
	.align		8
        /*0050*/ 	.dword	_ZN64_INTERNAL_f6dee865_28_dsv3_router_gemm_bf16_out_cu_a84ffcb3_31964cuda3std3__48in_placeE
	.align		8
        /*0058*/ 	.dword	_ZN64_INTERNAL_f6dee865_28_dsv3_router_gemm_bf16_out_cu_a84ffcb3_31964cuda3std3__420unreachable_sentinelE
	.align		8
        /*0060*/ 	.dword	_ZN64_INTERNAL_f6dee865_28_dsv3_router_gemm_bf16_out_cu_a84ffcb3_31964cuda3std6ranges3__45__cpo4swapE
	.align		8
        /*0068*/ 	.dword	_ZN64_INTERNAL_f6dee865_28_dsv3_router_gemm_bf16_out_cu_a84ffcb3_31964cuda3std6ranges3__45__cpo9iter_moveE
	.align		8
        /*0070*/ 	.dword	_ZN64_INTERNAL_f6dee865_28_dsv3_router_gemm_bf16_out_cu_a84ffcb3_31964cuda3std6ranges3__45__cpo5beginE
	.align		8
        /*0078*/ 	.dword	_ZN64_INTERNAL_f6dee865_28_dsv3_router_gemm_bf16_out_cu_a84ffcb3_31964cuda3std6ranges3__45__cpo3endE
	.align		8
        /*0080*/ 	.dword	_ZN64_INTERNAL_f6dee865_28_dsv3_router_gemm_bf16_out_cu_a84ffcb3_31964cuda3std6ranges3__45__cpo6cbeginE
	.align		8
        /*0088*/ 	.dword	_ZN64_INTERNAL_f6dee865_28_dsv3_router_gemm_bf16_out_cu_a84ffcb3_31964cuda3std6ranges3__45__cpo4cendE
	.align		8
        /*0090*/ 	.dword	_ZN64_INTERNAL_f6dee865_28_dsv3_router_gemm_bf16_out_cu_a84ffcb3_31964cuda3std6ranges3__45__cpo7advanceE
	.align		8
        /*0098*/ 	.dword	_ZN64_INTERNAL_f6dee865_28_dsv3_router_gemm_bf16_out_cu_a84ffcb3_31964cuda3std6ranges3__45__cpo9iter_swapE
	.align		8
        /*00a0*/ 	.dword	_ZN64_INTERNAL_f6dee865_28_dsv3_router_gemm_bf16_out_cu_a84ffcb3_31964cuda3std6ranges3__45__cpo4nextE
	.align		8
        /*00a8*/ 	.dword	_ZN64_INTERNAL_f6dee865_28_dsv3_router_gemm_bf16_out_cu_a84ffcb3_31964cuda3std6ranges3__45__cpo4prevE
	.align		8
        /*00b0*/ 	.dword	_ZN64_INTERNAL_f6dee865_28_dsv3_router_gemm_bf16_out_cu_a84ffcb3_31964cuda3std6ranges3__45__cpo4dataE
	.align		8
        /*00b8*/ 	.dword	_ZN64_INTERNAL_f6dee865_28_dsv3_router_gemm_bf16_out_cu_a84ffcb3_31964cuda3std6ranges3__45__cpo5cdataE
	.align		8
        /*00c0*/ 	.dword	_ZN64_INTERNAL_f6dee865_28_dsv3_router_gemm_bf16_out_cu_a84ffcb3_31964cuda3std6ranges3__45__cpo4sizeE
	.align		8
        /*00c8*/ 	.dword	_ZN64_INTERNAL_f6dee865_28_dsv3_router_gemm_bf16_out_cu_a84ffcb3_31964cuda3std6ranges3__45__cpo5ssizeE
	.align		8
        /*00d0*/ 	.dword	_ZN64_INTERNAL_f6dee865_28_dsv3_router_gemm_bf16_out_cu_a84ffcb3_31964cuda3std6ranges3__45__cpo8distanceE
	.align		8
        /*00d8*/ 	.dword	_ZN64_INTERNAL_f6dee865_28_dsv3_router_gemm_bf16_out_cu_a84ffcb3_31966thrust23THRUST_300001_SM_900_NS6system6detail10sequential3seqE


//--------------------- .text._Z30router_gemm_kernel_bf16_outputI13__nv_bfloat16Li128ELi8ELi16ELi384ELi7168EEvPS0_PKT_S4_ --------------------------
	.section	.text._Z30router_gemm_kernel_bf16_outputI13__nv_bfloat16Li128ELi8ELi16ELi384ELi7168EEvPS0_PKT_S4_,"ax",@progbits
	.align	128
        .global         _Z30router_gemm_kernel_bf16_outputI13__nv_bfloat16Li128ELi8ELi16ELi384ELi7168EEvPS0_PKT_S4_
        .type           _Z30router_gemm_kernel_bf16_outputI13__nv_bfloat16Li128ELi8ELi16ELi384ELi7168EEvPS0_PKT_S4_,@function
        .size           _Z30router_gemm_kernel_bf16_outputI13__nv_bfloat16Li128ELi8ELi16ELi384ELi7168EEvPS0_PKT_S4_,(.L_x_100 - _Z30router_gemm_kernel_bf16_outputI13__nv_bfloat16Li128ELi8ELi16ELi384ELi7168EEvPS0_PKT_S4_)
        .other          _Z30router_gemm_kernel_bf16_outputI13__nv_bfloat16Li128ELi8ELi16ELi384ELi7168EEvPS0_PKT_S4_,@"STO_CUDA_ENTRY STV_DEFAULT"
_Z30router_gemm_kernel_bf16_outputI13__nv_bfloat16Li128ELi8ELi16ELi384ELi7168EEvPS0_PKT_S4_:
.text._Z30router_gemm_kernel_bf16_outputI13__nv_bfloat16Li128ELi8ELi16ELi384ELi7168EEvPS0_PKT_S4_:
[----:B------:R-:W-:Y:S01]  /*0000*/  LDC R1, c[0x0][0x28] ;  /* 0x00000a00ff017b82 */ /* 0x000fe20000000800 */
[----:B------:R-:W0:Y:S07]  /*0010*/  S2R R0, SR_CTAID.X ;  /* 0x0000000000007919 */ /* 0x000e2e0000002500 */
[----:B------:R-:W1:Y:S01]  /*0020*/  LDC.64 R100, c[0x0][0x218] ;  /* 0x00008600ff647b82 */ /* 0x000e620000000a00 */
[----:B------:R-:W-:Y:S01]  /*0030*/  ULDC.64 UR4, c[0x0][0x220] ;  /* 0x0000880000047ab9 */ /* 0x000fe20000000a00 */
[----:B------:R-:W-:Y:S01]  /*0040*/  ULDC.64 UR6, c[0x0][0x208] ;  /* 0x0000820000067ab9 */ /* 0x000fe20000000a00 */
[----:B------:R-:W2:Y:S01]  /*0050*/  S2R R2, SR_TID.X ;  /* 0x0000000000027919 */ /* 0x000ea20000002100 */
[----:B------:R-:W-:Y:S01]  /*0060*/  ACQBULK ;  /* 0x000000000000782e */ /* 0x000fe20000000000 */
[----:B0-----:R-:W-:Y:S01]  /*0070*/  IMAD R4, R0, 0x1c00, RZ ;  /* 0x00001c0000047824 */ /* 0x001fe200078e02ff */
[----:B--2---:R-:W-:-:S04]  /*0080*/  SHF.L.U32 R3, R2, 0x3, RZ ;  /* 0x0000000302037819 */ /* 0x004fc800000006ff */
[----:B------:R-:W-:Y:S01]  /*0090*/  SHF.R.S32.HI R5, RZ, 0x1f, R3 ;  /* 0x0000001fff057819 */ /* 0x000fe20000011403 */
[C---:B-1----:R-:W-:Y:S01]  /*00a0*/  IMAD.WIDE R100, R3.reuse, 0x2, R100 ;  /* 0x0000000203647825 */ /* 0x042fe200078e0264 */
[----:B------:R-:W-:-:S04]  /*00b0*/  IADD3 R6, P0, R3, R4, RZ ;  /* 0x0000000403067210 */ /* 0x000fc80007f1e0ff */
[----:B------:R-:W-:Y:S01]  /*00c0*/  LEA.HI.X.SX32 R5, R4, R5, 0x1, P0 ;  /* 0x0000000504057211 */ /* 0x000fe200000f0eff */
[----:B------:R-:W2:Y:S01]  /*00d0*/  LDG.E.128 R12, desc[UR6][R100.64] ;  /* 0x00000006640c7981 */ /* 0x000ea2000c1e1d00 */
[----:B------:R-:W-:-:S03]  /*00e0*/  LEA R102, P0, R6, UR4, 0x1 ;  /* 0x0000000406667c11 */ /* 0x000fc6000f8008ff */
[----:B------:R-:W3:Y:S01]  /*00f0*/  LDG.E.128 R68, desc[UR6][R100.64+0x3800] ;  /* 0x0038000664447981 */ /* 0x000ee2000c1e1d00 */
[----:B------:R-:W-:-:S03]  /*0100*/  LEA.HI.X R103, R6, UR5, R5, 0x1, P0 ;  /* 0x0000000506677c11 */ /* 0x000fc600080f0c05 */
[----:B------:R-:W4:Y:S04]  /*0110*/  LDG.E.128 R64, desc[UR6][R100.64+0x7000] ;  /* 0x0070000664407981 */ /* 0x000f28000c1e1d00 */
[----:B------:R-:W5:Y:S04]  /*0120*/  LDG.E.128 R36, desc[UR6][R102.64] ;  /* 0x0000000666247981 */ /* 0x000f68000c1e1d00 */
[----:B------:R-:W4:Y:S04]  /*0130*/  LDG.E.128 R52, desc[UR6][R100.64+0xa800] ;  /* 0x00a8000664347981 */ /* 0x000f28000c1e1d00 */
        /* <DEDUP_REMOVED lines=11> */
[----:B------:R-:W4:Y:S01]  /*01f0*/  LDG.E.128 R84, desc[UR6][R102.64+0x800] ;  /* 0x0008000666547981 */ /* 0x000f22000c1e1d00 */
[----:B--2---:R-:W-:-:S02]  /*0200*/  PRMT R3, R12, 0x7632, R3 ;  /* 0x000076320c037816 */ /* 0x004fc40000000003 */
[----:B------:R-:W-:-:S03]  /*0210*/  SHF.L.U32 R12, R12, 0x10, RZ ;  /* 0x000000100c0c7819 */ /* 0x000fc600000006ff */
[----:B------:R-:W-:Y:S01]  /*0220*/  IMAD.U32 R3, R3, 0x10000, RZ ;  /* 0x0001000003037824 */ /* 0x000fe200078e00ff */
[C---:B-----5:R-:W-:Y:S02]  /*0230*/  PRMT R80, R36.reuse, 0x7632, R80 ;  /* 0x0000763224507816 */ /* 0x060fe40000000050 */
[----:B------:R-:W-:Y:S02]  /*0240*/  SHF.L.U32 R81, R36, 0x10, RZ ;  /* 0x0000001024517819 */ /* 0x000fe400000006ff */
[----:B------:R-:W-:-:S03]  /*0250*/  SHF.L.U32 R80, R80, 0x10, RZ ;  /* 0x0000001050507819 */ /* 0x000fc600000006ff */
[----:B------:R-:W-:Y:S01]  /*0260*/  FFMA.FTZ R5, R81, R12, RZ ;  /* 0x0000000c51057223 */ /* 0x000fe200000100ff */
[----:B------:R-:W-:Y:S02]  /*0270*/  SHF.L.U32 R6, R13, 0x10, RZ ;  /* 0x000000100d067819 */ /* 0x000fe400000006ff */
[----:B------:R-:W-:Y:S01]  /*0280*/  SHF.L.U32 R75, R37, 0x10, RZ ;  /* 0x00000010254b7819 */ /* 0x000fe200000006ff */
[----:B------:R-:W-:Y:S01]  /*0290*/  FFMA.FTZ R12, R80, R3, R5 ;  /* 0x00000003500c7223 */ /* 0x000fe20000010005 */
[----:B------:R-:W-:Y:S02]  /*02a0*/  PRMT R4, R13, 0x7632, R4 ;  /* 0x000076320d047816 */ /* 0x000fe40000000004 */
[----:B------:R-:W-:Y:S01]  /*02b0*/  PRMT R74, R37, 0x7632, R74 ;  /* 0x00007632254a7816 */ /* 0x000fe2000000004a */
[----:B------:R-:W-:Y:S02]  /*02c0*/  FFMA.FTZ R5, R75, R6, R12 ;  /* 0x000000064b057223 */ /* 0x000fe4000001000c */
[----:B------:R-:W-:Y:S01]  /*02d0*/  IMAD.U32 R3, R4, 0x10000, RZ ;  /* 0x0001000004037824 */ /* 0x000fe200078e00ff */
[----:B------:R-:W-:-:S02]  /*02e0*/  SHF.L.U32 R74, R74, 0x10, RZ ;  /* 0x000000104a4a7819 */ /* 0x000fc400000006ff */
[----:B------:R-:W-:-:S03]  /*02f0*/  PRMT R12, R14, 0x7632, R12 ;  /* 0x000076320e0c7816 */ /* 0x000fc6000000000c */
[----:B------:R-:W-:Y:S01]  /*0300*/  FFMA.FTZ R73, R74, R3, R5 ;  /* 0x000000034a497223 */ /* 0x000fe20000010005 */
[----:B------:R-:W-:Y:S01]  /*0310*/  SHF.L.U32 R13, R14, 0x10, RZ ;  /* 0x000000100e0d7819 */ /* 0x000fe200000006ff */
[----:B------:R-:W2:Y:S01]  /*0320*/  LDG.E.128 R4, desc[UR6][R100.64+0x34800] ;  /* 0x0348000664047981 */ /* 0x000ea2000c1e1d00 */
[C---:B------:R-:W-:Y:S02]  /*0330*/  PRMT R3, R38.reuse, 0x7632, R3 ;  /* 0x0000763226037816 */ /* 0x040fe40000000003 */
[----:B------:R-:W-:Y:S02]  /*0340*/  SHF.L.U32 R72, R38, 0x10, RZ ;  /* 0x0000001026487819 */ /* 0x000fe400000006ff */
[C---:B---3--:R-:W-:Y:S01]  /*0350*/  PRMT R14, R68.reuse, 0x7632, R14 ;  /* 0x00007632440e7816 */ /* 0x048fe2000000000e */
[----:B------:R-:W-:Y:S01]  /*0360*/  IMAD.U32 R68, R68, 0x10000, RZ ;  /* 0x0001000044447824 */ /* 0x000fe200078e00ff */
[----:B------:R-:W-:Y:S01]  /*0370*/  SHF.L.U32 R37, R12, 0x10, RZ ;  /* 0x000000100c257819 */ /* 0x000fe200000006ff */
[----:B------:R-:W-:Y:S01]  /*0380*/  FFMA.FTZ R13, R72, R13, R73 ;  /* 0x0000000d480d7223 */ /* 0x000fe20000010049 */
[----:B------:R-:W-:Y:S01]  /*0390*/  SHF.L.U32 R38, R3, 0x10, RZ ;  /* 0x0000001003267819 */ /* 0x000fe200000006ff */
[----:B------:R-:W-:Y:S01]  /*03a0*/  FFMA.FTZ R73, R81, R68, RZ ;  /* 0x0000004451497223 */ /* 0x000fe200000100ff */
[----:B------:R-:W-:Y:S01]  /*03b0*/  SHF.L.U32 R3, R14, 0x10, RZ ;  /* 0x000000100e037819 */ /* 0x000fe200000006ff */
[C---:B------:R-:W-:Y:S01]  /*03c0*/  IMAD.U32 R14, R69.reuse, 0x10000, RZ ;  /* 0x00010000450e7824 */ /* 0x040fe200078e00ff */
[----:B------:R-:W-:Y:S01]  /*03d0*/  PRMT R12, R69, 0x7632, R12 ;  /* 0x00007632450c7816 */ /* 0x000fe2000000000c */
[----:B------:R-:W-:Y:S01]  /*03e0*/  FFMA.FTZ R37, R38, R37, R13 ;  /* 0x0000002526257223 */ /* 0x000fe2000001000d */
[----:B------:R-:W-:Y:S01]  /*03f0*/  SHF.L.U32 R13, R15, 0x10, RZ ;  /* 0x000000100f0d7819 */ /* 0x000fe200000006ff */
[----:B------:R-:W-:Y:S01]  /*0400*/  FFMA.FTZ R68, R80, R3, R73 ;  /* 0x0000000350447223 */ /* 0x000fe20000010049 */
[----:B------:R-:W-:-:S02]  /*0410*/  SHF.L.U32 R36, R39, 0x10, RZ ;  /* 0x0000001027247819 */ /* 0x000fc400000006ff */
[----:B------:R-:W-:Y:S01]  /*0420*/  SHF.L.U32 R69, R12, 0x10, RZ ;  /* 0x000000100c457819 */ /* 0x000fe200000006ff */
[----:B------:R-:W-:Y:S01]  /*0430*/  FFMA.FTZ R73, R75, R14, R68 ;  /* 0x0000000e4b497223 */ /* 0x000fe20000010044 */
[----:B------:R-:W-:Y:S01]  /*0440*/  PRMT R3, R15, 0x7632, R3 ;  /* 0x000076320f037816 */ /* 0x000fe20000000003 */
[----:B------:R-:W-:Y:S02]  /*0450*/  FFMA.FTZ R68, R36, R13, R37 ;  /* 0x0000000d24447223 */ /* 0x000fe40000010025 */
[----:B------:R-:W3:Y:S01]  /*0460*/  LDG.E.128 R12, desc[UR6][R100.64+0x800] ;  /* 0x00080006640c7981 */ /* 0x000ee2000c1e1d00 */
[----:B------:R-:W-:Y:S01]  /*0470*/  PRMT R93, R39, 0x7632, R93 ;  /* 0x00007632275d7816 */ /* 0x000fe2000000005d */
[C---:B------:R-:W-:Y:S01]  /*0480*/  IMAD.U32 R39, R70.reuse, 0x10000, RZ ;  /* 0x0001000046277824 */ /* 0x040fe200078e00ff */
[----:B------:R-:W-:Y:S01]  /*0490*/  PRMT R37, R70, 0x7632, R37 ;  /* 0x0000763246257816 */ /* 0x000fe20000000025 */
[----:B------:R-:W-:Y:S01]  /*04a0*/  FFMA.FTZ R69, R74, R69, R73 ;  /* 0x000000454a457223 */ /* 0x000fe20000010049 */
[----:B----4-:R-:W-:-:S02]  /*04b0*/  PRMT R70, R64, 0x7632, R70 ;  /* 0x0000763240467816 */ /* 0x010fc40000000046 */
[----:B------:R-:W-:Y:S01]  /*04c0*/  SHF.L.U32 R76, R64, 0x10, RZ ;  /* 0x00000010404c7819 */ /* 0x000fe200000006ff */
[----:B------:R-:W-:Y:S01]  /*04d0*/  FFMA.FTZ R39, R72, R39, R69 ;  /* 0x0000002748277223 */ /* 0x000fe20000010045 */
[----:B------:R-:W-:Y:S02]  /*04e0*/  SHF.L.U32 R64, R3, 0x10, RZ ;  /* 0x0000001003407819 */ /* 0x000fe400000006ff */
[----:B------:R-:W-:Y:S01]  /*04f0*/  SHF.L.U32 R93, R93, 0x10, RZ ;  /* 0x000000105d5d7819 */ /* 0x000fe200000006ff */
[----:B------:R-:W-:Y:S01]  /*0500*/  FFMA.FTZ R69, R81, R76, RZ ;  /* 0x0000004c51457223 */ /* 0x000fe200000100ff */
[----:B------:R-:W-:-:S03]  /*0510*/  SHF.L.U32 R3, R70, 0x10, RZ ;  /* 0x0000001046037819 */ /* 0x000fc600000006ff */
[----:B------:R-:W-:Y:S02]  /*0520*/  FFMA.FTZ R73, R93, R64, R68 ;  /* 0x000000405d497223 */ /* 0x000fe40000010044 */
[--C-:B------:R-:W-:Y:S01]  /*0530*/  FFMA.FTZ R68, R80, R3, R69.reuse ;  /* 0x0000000350447223 */ /* 0x100fe20000010045 */
[C---:B------:R-:W-:Y:S01]  /*0540*/  PRMT R69, R52.reuse, 0x7632, R69 ;  /* 0x0000763234457816 */ /* 0x040fe20000000045 */
[----:B------:R-:W-:Y:S01]  /*0550*/  IMAD.U32 R37, R37, 0x10000, RZ ;  /* 0x0001000025257824 */ /* 0x000fe200078e00ff */
[----:B------:R-:W-:Y:S02]  /*0560*/  SHF.L.U32 R52, R52, 0x10, RZ ;  /* 0x0000001034347819 */ /* 0x000fe400000006ff */
[----:B------:R-:W-:Y:S01]  /*0570*/  SHF.L.U32 R64, R65, 0x10, RZ ;  /* 0x0000001041407819 */ /* 0x000fe200000006ff */
[----:B------:R-:W-:Y:S01]  /*0580*/  FFMA.FTZ R37, R38, R37, R39 ;  /* 0x0000002526257223 */ /* 0x000fe20000010027 */
[----:B------:R-:W-:Y:S01]  /*0590*/  SHF.L.U32 R69, R69, 0x10, RZ ;  /* 0x0000001045457819 */ /* 0x000fe200000006ff */
[----:B------:R-:W-:Y:S01]  /*05a0*/  FFMA.FTZ R77, R81, R52, RZ ;  /* 0x00000034514d7223 */ /* 0x000fe200000100ff */
[----:B------:R-:W-:Y:S01]  /*05b0*/  PRMT R65, R65, 0x7632, R65 ;  /* 0x0000763241417816 */ /* 0x000fe20000000041 */
[----:B------:R-:W-:Y:S01]  /*05c0*/  FFMA.FTZ R39, R75, R64, R68 ;  /* 0x000000404b277223 */ /* 0x000fe20000010044 */
[----:B------:R-:W-:Y:S01]  /*05d0*/  SHF.L.U32 R68, R53, 0x10, RZ ;  /* 0x0000001035447819 */ /* 0x000fe200000006ff */
[----:B------:R-:W-:Y:S01]  /*05e0*/  IMAD.U32 R3, R71, 0x10000, RZ ;  /* 0x0001000047037824 */ /* 0x000fe200078e00ff */
[----:B------:R-:W-:Y:S01]  /*05f0*/  PRMT R53, R53, 0x7632, R53 ;  /* 0x0000763235357816 */ /* 0x000fe20000000035 */
[----:B------:R-:W-:Y:S01]  /*0600*/  FFMA.FTZ R70, R80, R69, R77 ;  /* 0x0000004550467223 */ /* 0x000fe2000001004d */
[----:B------:R-:W-:Y:S01]  /*0610*/  SHF.L.U32 R65, R65, 0x10, RZ ;  /* 0x0000001041417819 */ /* 0x000fe200000006ff */
[----:B------:R-:W-:Y:S01]  /*0620*/  FFMA.FTZ R64, R36, R3, R37 ;  /* 0x0000000324407223 */ /* 0x000fe20000010025 */
[----:B------:R-:W-:Y:S01]  /*0630*/  SHF.L.U32 R53, R53, 0x10, RZ ;  /* 0x0000001035357819 */ /* 0x000fe200000006ff */
[----:B------:R-:W-:Y:S01]  /*0640*/  FFMA.FTZ R69, R75, R68, R70 ;  /* 0x000000444b457223 */ /* 0x000fe20000010046 */
[----:B------:R-:W-:Y:S01]  /*0650*/  PRMT R3, R66, 0x7632, R3 ;  /* 0x0000763242037816 */ /* 0x000fe20000000003 */
[----:B------:R-:W-:Y:S01]  /*0660*/  FFMA.FTZ R39, R74, R65, R39 ;  /* 0x000000414a277223 */ /* 0x000fe20000010027 */
[----:B------:R-:W-:Y:S01]  /*0670*/  IMAD.U32 R37, R66, 0x10000, RZ ;  /* 0x0001000042257824 */ /* 0x000fe200078e00ff */
[----:B------:R-:W4:Y:S01]  /*0680*/  LDG.E.128 R76, desc[UR6][R100.64+0x4000] ;  /* 0x00400006644c7981 */ /* 0x000f22000c1e1d00 */
[----:B------:R-:W-:Y:S01]  /*0690*/  PRMT R71, R71, 0x7632, R71 ;  /* 0x0000763247477816 */ /* 0x000fe20000000047 */
[----:B------:R-:W-:Y:S01]  /*06a0*/  IMAD.U32 R65, R54, 0x10000, RZ ;  /* 0x0001000036417824 */ /* 0x000fe200078e00ff */
[----:B------:R-:W-:Y:S01]  /*06b0*/  SHF.L.U32 R3, R3, 0x10, RZ ;  /* 0x0000001003037819 */ /* 0x000fe200000006ff */
[----:B------:R-:W-:Y:S01]  /*06c0*/  FFMA.FTZ R53, R74, R53, R69 ;  /* 0x000000354a357223 */ /* 0x000fe20000010045 */
[----:B------:R-:W-:Y:S01]  /*06d0*/  FFMA.FTZ R37, R72, R37, R39 ;  /* 0x0000002548257223 */ /* 0x000fe20000010027 */
[----:B------:R-:W-:-:S02]  /*06e0*/  PRMT R54, R54, 0x7632, R54 ;  /* 0x0000763236367816 */ /* 0x000fc40000000036 */
[----:B------:R-:W-:Y:S01]  /*06f0*/  FFMA.FTZ R65, R72, R65, R53 ;  /* 0x0000004148417223 */ /* 0x000fe20000010035 */
[----:B------:R-:W-:Y:S01]  /*0700*/  SHF.L.U32 R52, R71, 0x10, RZ ;  /* 0x0000001047347819 */ /* 0x000fe200000006ff */
[----:B------:R-:W-:Y:S01]  /*0710*/  FFMA.FTZ R37, R38, R3, R37 ;  /* 0x0000000326257223 */ /* 0x000fe20000010025 */
[----:B------:R-:W-:Y:S01]  /*0720*/  SHF.L.U32 R53, R54, 0x10, RZ ;  /* 0x0000001036357819 */ /* 0x000fe200000006ff */
[----:B------:R-:W5:Y:S01]  /*0730*/  LDG.E.128 R68, desc[UR6][R100.64+0x7800] ;  /* 0x0078000664447981 */ /* 0x000f62000c1e1d00 */
[----:B------:R-:W-:Y:S02]  /*0740*/  SHF.L.U32 R3, R67, 0x10, RZ ;  /* 0x0000001043037819 */ /* 0x000fe400000006ff */
[C---:B------:R-:W-:Y:S02]  /*0750*/  PRMT R54, R16.reuse, 0x7632, R54 ;  /* 0x0000763210367816 */ /* 0x040fe40000000036 */
[----:B------:R-:W-:Y:S01]  /*0760*/  SHF.L.U32 R16, R16, 0x10, RZ ;  /* 0x0000001010107819 */ /* 0x000fe200000006ff */
[----:B------:R-:W-:Y:S01]  /*0770*/  FFMA.FTZ R39, R93, R52, R64 ;  /* 0x000000345d277223 */ /* 0x000fe20000010040 */
[----:B------:R-:W-:Y:S01]  /*0780*/  FFMA.FTZ R52, R36, R3, R37 ;  /* 0x0000000324347223 */ /* 0x000fe20000010025 */
[----:B------:R-:W-:Y:S01]  /*0790*/  FFMA.FTZ R53, R38, R53, R65 ;  /* 0x0000003526357223 */ /* 0x000fe20000010041 */
[----:B------:R-:W-:-:S02]  /*07a0*/  IMAD.U32 R37, R54, 0x10000, RZ ;  /* 0x0001000036257824 */ /* 0x000fc400078e00ff */
[----:B------:R-:W-:Y:S01]  /*07b0*/  FFMA.FTZ R65, R81, R16, RZ ;  /* 0x0000001051417223 */ /* 0x000fe200000100ff */
[----:B------:R-:W-:Y:S02]  /*07c0*/  SHF.L.U32 R3, R55, 0x10, RZ ;  /* 0x0000001037037819 */ /* 0x000fe400000006ff */
[C---:B------:R-:W-:Y:S01]  /*07d0*/  PRMT R16, R17.reuse, 0x7632, R16 ;  /* 0x0000763211107816 */ /* 0x040fe20000000010 */
[----:B------:R-:W-:Y:S01]  /*07e0*/  FFMA.FTZ R64, R80, R37, R65 ;  /* 0x0000002550407223 */ /* 0x000fe20000010041 */
[----:B------:R-:W-:Y:S01]  /*07f0*/  SHF.L.U32 R54, R17, 0x10, RZ ;  /* 0x0000001011367819 */ /* 0x000fe200000006ff */
[----:B------:R-:W-:Y:S01]  /*0800*/  FFMA.FTZ R37, R36, R3, R53 ;  /* 0x0000000324257223 */ /* 0x000fe20000010035 */
[----:B------:R-:W-:Y:S02]  /*0810*/  PRMT R67, R67, 0x7632, R67 ;  /* 0x0000763243437816 */ /* 0x000fe40000000043 */
[----:B------:R-:W-:Y:S01]  /*0820*/  SHF.L.U32 R3, R16, 0x10, RZ ;  /* 0x0000001010037819 */ /* 0x000fe200000006ff */
[----:B------:R-:W-:Y:S01]  /*0830*/  FFMA.FTZ R53, R75, R54, R64 ;  /* 0x000000364b357223 */ /* 0x000fe20000010040 */
[----:B------:R-:W-:Y:S01]  /*0840*/  PRMT R55, R55, 0x7632, R55 ;  /* 0x0000763237377816 */ /* 0x000fe20000000037 */
[----:B------:R-:W-:Y:S01]  /*0850*/  IMAD.U32 R16, R67, 0x10000, RZ ;  /* 0x0001000043107824 */ /* 0x000fe200078e00ff */
[----:B------:R-:W-:Y:S01]  /*0860*/  SHF.L.U32 R17, R18, 0x10, RZ ;  /* 0x0000001012117819 */ /* 0x000fe200000006ff */
[----:B------:R-:W-:Y:S01]  /*0870*/  FFMA.FTZ R53, R74, R3, R53 ;  /* 0x000000034a357223 */ /* 0x000fe20000010035 */
[----:B------:R-:W-:-:S02]  /*0880*/  SHF.L.U32 R54, R55, 0x10, RZ ;  /* 0x0000001037367819 */ /* 0x000fc400000006ff */
[----:B------:R-:W-:Y:S01]  /*0890*/  PRMT R18, R18, 0x7632, R18 ;  /* 0x0000763212127816 */ /* 0x000fe20000000012 */
[C-C-:B------:R-:W-:Y:S01]  /*08a0*/  FFMA.FTZ R3, R93.reuse, R16, R52.reuse ;  /* 0x000000105d037223 */ /* 0x140fe20000010034 */
[----:B------:R-:W-:Y:S01]  /*08b0*/  FFMA.FTZ R55, R72, R17, R53 ;  /* 0x0000001148377223 */ /* 0x000fe20000010035 */
[----:B------:R-:W-:Y:S01]  /*08c0*/  FFMA.FTZ R37, R93, R54, R37 ;  /* 0x000000365d257223 */ /* 0x000fe20000010025 */
[----:B------:R-:W-:Y:S01]  /*08d0*/  SHF.L.U32 R17, R18, 0x10, RZ ;  /* 0x0000001012117819 */ /* 0x000fe200000006ff */
[C---:B------:R-:W-:Y:S01]  /*08e0*/  IMAD.U32 R54, R60.reuse, 0x10000, RZ ;  /* 0x000100003c367824 */ /* 0x040fe200078e00ff */
[----:B------:R-:W-:Y:S02]  /*08f0*/  PRMT R52, R60, 0x7632, R52 ;  /* 0x000076323c347816 */ /* 0x000fe40000000034 */
[----:B------:R-:W-:Y:S01]  /*0900*/  PRMT R60, R19, 0x7632, R60 ;  /* 0x00007632133c7816 */ /* 0x000fe2000000003c */
[----:B------:R-:W-:Y:S01]  /*0910*/  FFMA.FTZ R55, R38, R17, R55 ;  /* 0x0000001126377223 */ /* 0x000fe20000010037 */
[----:B------:R-:W-:Y:S01]  /*0920*/  SHF.L.U32 R65, R52, 0x10, RZ ;  /* 0x0000001034417819 */ /* 0x000fe200000006ff */
[----:B------:R-:W-:Y:S01]  /*0930*/  FFMA.FTZ R67, R81, R54, RZ ;  /* 0x0000003651437223 */ /* 0x000fe200000100ff */
[----:B------:R-:W-:-:S02]  /*0940*/  SHF.L.U32 R53, R19, 0x10, RZ ;  /* 0x0000001013357819 */ /* 0x000fc400000006ff */
[----:B------:R-:W5:Y:S01]  /*0950*/  LDG.E.128 R16, desc[UR6][R100.64+0xb000] ;  /* 0x00b0000664107981 */ /* 0x000f62000c1e1d00 */
[C---:B------:R-:W-:Y:S01]  /*0960*/  SHF.L.U32 R54, R61.reuse, 0x10, RZ ;  /* 0x000000103d367819 */ /* 0x040fe200000006ff */
[----:B------:R-:W-:Y:S01]  /*0970*/  FFMA.FTZ R64, R80, R65, R67 ;  /* 0x0000004150407223 */ /* 0x000fe20000010043 */
[----:B------:R-:W-:Y:S01]  /*0980*/  PRMT R52, R61, 0x7632, R52 ;  /* 0x000076323d347816 */ /* 0x000fe20000000034 */
[----:B------:R-:W-:Y:S01]  /*0990*/  FFMA.FTZ R82, R36, R53, R55 ;  /* 0x0000003524527223 */ /* 0x000fe20000010037 */
[C---:B------:R-:W-:Y:S01]  /*09a0*/  PRMT R65, R40.reuse, 0x7632, R65 ;  /* 0x0000763228417816 */ /* 0x040fe20000000041 */
[----:B------:R-:W-:Y:S01]  /*09b0*/  IMAD.U32 R40, R40, 0x10000, RZ ;  /* 0x0001000028287824 */ /* 0x000fe200078e00ff */
[----:B------:R-:W-:Y:S01]  /*09c0*/  SHF.L.U32 R53, R52, 0x10, RZ ;  /* 0x0000001034357819 */ /* 0x000fe200000006ff */
[----:B------:R-:W-:Y:S01]  /*09d0*/  FFMA.FTZ R55, R75, R54, R64 ;  /* 0x000000364b377223 */ /* 0x000fe20000010040 */
[----:B------:R-:W-:Y:S01]  /*09e0*/  SHF.L.U32 R67, R65, 0x10, RZ ;  /* 0x0000001041437819 */ /* 0x000fe200000006ff */
[----:B------:R-:W-:-:S02]  /*09f0*/  FFMA.FTZ R83, R81, R40, RZ ;  /* 0x0000002851537223 */ /* 0x000fc400000100ff */
[----:B------:R-:W-:Y:S01]  /*0a00*/  FFMA.FTZ R65, R74, R53, R55 ;  /* 0x000000354a417223 */ /* 0x000fe20000010037 */
[----:B------:R-:W-:Y:S01]  /*0a10*/  SHF.L.U32 R61, R62, 0x10, RZ ;  /* 0x000000103e3d7819 */ /* 0x000fe200000006ff */
[----:B------:R-:W5:Y:S01]  /*0a20*/  LDG.E.128 R52, desc[UR6][R100.64+0xe800] ;  /* 0x00e8000664347981 */ /* 0x000f62000c1e1d00 */
[C---:B------:R-:W-:Y:S02]  /*0a30*/  IMAD.U32 R64, R41.reuse, 0x10000, RZ ;  /* 0x0001000029407824 */ /* 0x040fe400078e00ff */
[----:B------:R-:W-:Y:S01]  /*0a40*/  FFMA.FTZ R66, R80, R67, R83 ;  /* 0x0000004350427223 */ /* 0x000fe20000010053 */
[----:B------:R-:W-:Y:S02]  /*0a50*/  PRMT R62, R62, 0x7632, R62 ;  /* 0x000076323e3e7816 */ /* 0x000fe4000000003e */
[----:B------:R-:W-:Y:S01]  /*0a60*/  PRMT R40, R41, 0x7632, R40 ;  /* 0x0000763229287816 */ /* 0x000fe20000000028 */
[----:B------:R-:W-:Y:S01]  /*0a70*/  FFMA.FTZ R61, R72, R61, R65 ;  /* 0x0000003d483d7223 */ /* 0x000fe20000010041 */
[----:B------:R-:W-:Y:S01]  /*0a80*/  FFMA.FTZ R67, R75, R64, R66 ;  /* 0x000000404b437223 */ /* 0x000fe20000010042 */
[----:B------:R-:W-:-:S02]  /*0a90*/  SHF.L.U32 R41, R62, 0x10, RZ ;  /* 0x000000103e297819 */ /* 0x000fc400000006ff */
[----:B------:R-:W-:Y:S02]  /*0aa0*/  PRMT R64, R56, 0x7632, R64 ;  /* 0x0000763238407816 */ /* 0x000fe40000000040 */
[----:B------:R-:W-:Y:S02]  /*0ab0*/  SHF.L.U32 R65, R40, 0x10, RZ ;  /* 0x0000001028417819 */ /* 0x000fe400000006ff */
[----:B------:R-:W-:Y:S01]  /*0ac0*/  SHF.L.U32 R56, R56, 0x10, RZ ;  /* 0x0000001038387819 */ /* 0x000fe200000006ff */
[----:B------:R-:W-:Y:S01]  /*0ad0*/  FFMA.FTZ R41, R38, R41, R61 ;  /* 0x0000002926297223 */ /* 0x000fe2000001003d */
[----:B------:R-:W-:Y:S01]  /*0ae0*/  SHF.L.U32 R83, R64, 0x10, RZ ;  /* 0x0000001040537819 */ /* 0x000fe200000006ff */
[----:B------:R-:W-:Y:S02]  /*0af0*/  FFMA.FTZ R61, R74, R65, R67 ;  /* 0x000000414a3d7223 */ /* 0x000fe40000010043 */
[----:B------:R-:W-:Y:S01]  /*0b00*/  FFMA.FTZ R89, R81, R56, RZ ;  /* 0x0000003851597223 */ /* 0x000fe200000100ff */
[----:B------:R-:W5:Y:S01]  /*0b10*/  LDG.E.128 R64, desc[UR6][R100.64+0x12000] ;  /* 0x0120000664407981 */ /* 0x000f62000c1e1d00 */
[----:B------:R-:W-:-:S02]  /*0b20*/  PRMT R56, R57, 0x7632, R56 ;  /* 0x0000763239387816 */ /* 0x000fc40000000038 */
[----:B------:R-:W-:Y:S01]  /*0b30*/  SHF.L.U32 R62, R57, 0x10, RZ ;  /* 0x00000010393e7819 */ /* 0x000fe200000006ff */
[----:B------:R-:W-:Y:S01]  /*0b40*/  FFMA.FTZ R88, R80, R83, R89 ;  /* 0x0000005350587223 */ /* 0x000fe20000010059 */
[C---:B------:R-:W-:Y:S01]  /*0b50*/  PRMT R40, R63.reuse, 0x7632, R40 ;  /* 0x000076323f287816 */ /* 0x040fe20000000028 */
[----:B------:R-:W-:Y:S01]  /*0b60*/  IMAD.U32 R63, R63, 0x10000, RZ ;  /* 0x000100003f3f7824 */ /* 0x000fe200078e00ff */
[----:B------:R-:W-:Y:S01]  /*0b70*/  SHF.L.U32 R57, R42, 0x10, RZ ;  /* 0x000000102a397819 */ /* 0x000fe200000006ff */
[----:B------:R-:W-:Y:S01]  /*0b80*/  IMAD.U32 R83, R56, 0x10000, RZ ;  /* 0x0001000038537824 */ /* 0x000fe200078e00ff */
[----:B------:R-:W-:Y:S01]  /*0b90*/  PRMT R42, R42, 0x7632, R42 ;  /* 0x000076322a2a7816 */ /* 0x000fe2000000002a */
[----:B------:R-:W-:Y:S01]  /*0ba0*/  FFMA.FTZ R89, R75, R62, R88 ;  /* 0x0000003e4b597223 */ /* 0x000fe20000010058 */
[----:B------:R-:W-:Y:S01]  /*0bb0*/  FFMA.FTZ R41, R36, R63, R41 ;  /* 0x0000003f24297223 */ /* 0x000fe20000010029 */
[----:B------:R-:W-:Y:S01]  /*0bc0*/  FFMA.FTZ R63, R72, R57, R61 ;  /* 0x00000039483f7223 */ /* 0x000fe2000001003d */
[----:B------:R-:W-:Y:S01]  /*0bd0*/  SHF.L.U32 R57, R42, 0x10, RZ ;  /* 0x000000102a397819 */ /* 0x000fe200000006ff */
[----:B------:R-:W-:Y:S01]  /*0be0*/  FFMA.FTZ R89, R74, R83, R89 ;  /* 0x000000534a597223 */ /* 0x000fe20000010059 */
[----:B------:R-:W-:-:S02]  /*0bf0*/  PRMT R42, R58, 0x7632, R42 ;  /* 0x000076323a2a7816 */ /* 0x000fc4000000002a */
[----:B------:R-:W-:Y:S01]  /*0c00*/  SHF.L.U32 R83, R58, 0x10, RZ ;  /* 0x000000103a537819 */ /* 0x000fe200000006ff */
[----:B------:R-:W-:Y:S02]  /*0c10*/  FFMA.FTZ R57, R38, R57, R63 ;  /* 0x0000003926397223 */ /* 0x000fe4000001003f */
[----:B------:R-:W-:Y:S02]  /*0c20*/  IMAD.U32 R63, R42, 0x10000, RZ ;  /* 0x000100002a3f7824 */ /* 0x000fe400078e00ff */
[----:B------:R-:W-:Y:S01]  /*0c30*/  FFMA.FTZ R83, R72, R83, R89 ;  /* 0x0000005348537223 */ /* 0x000fe20000010059 */
[C---:B------:R-:W-:Y:S02]  /*0c40*/  PRMT R56, R59.reuse, 0x7632, R56 ;  /* 0x000076323b387816 */ /* 0x040fe40000000038 */
[----:B------:R-:W-:Y:S01]  /*0c50*/  SHF.L.U32 R59, R59, 0x10, RZ ;  /* 0x000000103b3b7819 */ /* 0x000fe200000006ff */
[----:B------:R-:W-:Y:S01]  /*0c60*/  FFMA.FTZ R63, R38, R63, R83 ;  /* 0x0000003f263f7223 */ /* 0x000fe20000010053 */
[----:B------:R-:W-:-:S02]  /*0c70*/  SHF.L.U32 R61, R43, 0x10, RZ ;  /* 0x000000102b3d7819 */ /* 0x000fc400000006ff */
[----:B------:R-:W-:Y:S01]  /*0c80*/  SHF.L.U32 R56, R56, 0x10, RZ ;  /* 0x0000001038387819 */ /* 0x000fe200000006ff */
[C---:B------:R-:W-:Y:S01]  /*0c90*/  FFMA.FTZ R59, R36.reuse, R59, R63 ;  /* 0x0000003b243b7223 */ /* 0x040fe2000001003f */
[----:B------:R-:W-:Y:S01]  /*0ca0*/  PRMT R43, R43, 0x7632, R43 ;  /* 0x000076322b2b7816 */ /* 0x000fe2000000002b */
[----:B------:R-:W-:Y:S01]  /*0cb0*/  FFMA.FTZ R57, R36, R61, R57 ;  /* 0x0000003d24397223 */ /* 0x000fe20000010039 */
[----:B------:R-:W-:Y:S01]  /*0cc0*/  SHF.L.U32 R40, R40, 0x10, RZ ;  /* 0x0000001028287819 */ /* 0x000fe200000006ff */
[----:B------:R-:W-:Y:S01]  /*0cd0*/  FFMA.FTZ R107, R93, R56, R59 ;  /* 0x000000385d6b7223 */ /* 0x000fe2000001003b */
[C---:B------:R-:W-:Y:S01]  /*0ce0*/  PRMT R56, R48.reuse, 0x7632, R56 ;  /* 0x0000763230387816 */ /* 0x040fe20000000038 */
[----:B------:R-:W-:Y:S01]  /*0cf0*/  IMAD.U32 R42, R43, 0x10000, RZ ;  /* 0x000100002b2a7824 */ /* 0x000fe200078e00ff */
[----:B------:R-:W-:Y:S01]  /*0d00*/  SHF.L.U32 R48, R48, 0x10, RZ ;  /* 0x0000001030307819 */ /* 0x000fe200000006ff */
[C---:B------:R-:W-:Y:S01]  /*0d10*/  FFMA.FTZ R109, R93.reuse, R40, R41 ;  /* 0x000000285d6d7223 */ /* 0x040fe20000010029 */
[----:B------:R-:W-:Y:S01]  /*0d20*/  SHF.L.U32 R60, R60, 0x10, RZ ;  /* 0x000000103c3c7819 */ /* 0x000fe200000006ff */
[--C-:B------:R-:W-:Y:S01]  /*0d30*/  FFMA.FTZ R115, R93, R42, R57.reuse ;  /* 0x0000002a5d737223 */ /* 0x100fe20000010039 */
[C---:B------:R-:W-:Y:S01]  /*0d40*/  PRMT R57, R49.reuse, 0x7632, R57 ;  /* 0x0000763231397816 */ /* 0x040fe20000000039 */
[----:B------:R-:W5:Y:S01]  /*0d50*/  LDG.E.128 R40, desc[UR6][R100.64+0x15800] ;  /* 0x0158000664287981 */ /* 0x000f62000c1e1d00 */
[----:B------:R-:W-:Y:S01]  /*0d60*/  SHF.L.U32 R58, R49, 0x10, RZ ;  /* 0x00000010313a7819 */ /* 0x000fe200000006ff */
[----:B------:R-:W-:Y:S01]  /*0d70*/  FFMA.FTZ R61, R81, R48, RZ ;  /* 0x00000030513d7223 */ /* 0x000fe200000100ff */
[----:B------:R-:W-:-:S02]  /*0d80*/  IMAD.U32 R49, R56, 0x10000, RZ ;  /* 0x0001000038317824 */ /* 0x000fc400078e00ff */
[----:B------:R-:W-:Y:S02]  /*0d90*/  FFMA.FTZ R111, R93, R60, R82 ;  /* 0x0000003c5d6f7223 */ /* 0x000fe40000010052 */
[----:B------:R-:W-:Y:S02]  /*0da0*/  FFMA.FTZ R48, R80, R49, R61 ;  /* 0x0000003150307223 */ /* 0x000fe4000001003d */
[----:B------:R-:W5:Y:S01]  /*0db0*/  LDG.E.128 R60, desc[UR6][R100.64+0x19000] ;  /* 0x01900006643c7981 */ /* 0x000f62000c1e1d00 */
[C---:B------:R-:W-:Y:S02]  /*0dc0*/  PRMT R59, R50.reuse, 0x7632, R59 ;  /* 0x00007632323b7816 */ /* 0x040fe4000000003b */
[----:B------:R-:W-:Y:S02]  /*0dd0*/  SHF.L.U32 R83, R50, 0x10, RZ ;  /* 0x0000001032537819 */ /* 0x000fe400000006ff */
[C---:B------:R-:W-:Y:S02]  /*0de0*/  PRMT R50, R44.reuse, 0x7632, R50 ;  /* 0x000076322c327816 */ /* 0x040fe40000000032 */
[----:B------:R-:W-:-:S02]  /*0df0*/  SHF.L.U32 R44, R44, 0x10, RZ ;  /* 0x000000102c2c7819 */ /* 0x000fc400000006ff */
[----:B------:R-:W-:Y:S01]  /*0e00*/  SHF.L.U32 R89, R50, 0x10, RZ ;  /* 0x0000001032597819 */ /* 0x000fe200000006ff */
[----:B------:R-:W-:Y:S02]  /*0e10*/  IMAD.U32 R57, R57, 0x10000, RZ ;  /* 0x0001000039397824 */ /* 0x000fe400078e00ff */
[----:B------:R-:W-:Y:S01]  /*0e20*/  FFMA.FTZ R49, R75, R58, R48 ;  /* 0x0000003a4b317223 */ /* 0x000fe20000010030 */
[----:B------:R-:W-:Y:S01]  /*0e30*/  FFMA.FTZ R91, R81, R44, RZ ;  /* 0x0000002c515b7223 */ /* 0x000fe200000100ff */
[C---:B------:R-:W-:Y:S02]  /*0e40*/  PRMT R44, R45.reuse, 0x7632, R44 ;  /* 0x000076322d2c7816 */ /* 0x040fe4000000002c */
[----:B------:R-:W-:Y:S01]  /*0e50*/  SHF.L.U32 R48, R45, 0x10, RZ ;  /* 0x000000102d307819 */ /* 0x000fe200000006ff */
[----:B------:R-:W-:Y:S01]  /*0e60*/  FFMA.FTZ R50, R80, R89, R91 ;  /* 0x0000005950327223 */ /* 0x000fe2000001005b */
[----:B------:R-:W-:Y:S01]  /*0e70*/  FFMA.FTZ R49, R74, R57, R49 ;  /* 0x000000394a317223 */ /* 0x000fe20000010031 */
[----:B------:R-:W-:Y:S01]  /*0e80*/  SHF.L.U32 R59, R59, 0x10, RZ ;  /* 0x000000103b3b7819 */ /* 0x000fe200000006ff */
[----:B------:R-:W-:-:S02]  /*0e90*/  IMAD.U32 R45, R44, 0x10000, RZ ;  /* 0x000100002c2d7824 */ /* 0x000fc400078e00ff */
[----:B------:R-:W-:Y:S01]  /*0ea0*/  FFMA.FTZ R57, R75, R48, R50 ;  /* 0x000000304b397223 */ /* 0x000fe20000010032 */
[----:B------:R-:W-:Y:S01]  /*0eb0*/  FFMA.FTZ R49, R72, R83, R49 ;  /* 0x0000005348317223 */ /* 0x000fe20000010031 */
[----:B------:R-:W-:Y:S02]  /*0ec0*/  PRMT R44, R32, 0x7632, R44 ;  /* 0x00007632202c7816 */ /* 0x000fe4000000002c */
[C---:B------:R-:W-:Y:S01]  /*0ed0*/  PRMT R56, R51.reuse, 0x7632, R56 ;  /* 0x0000763233387816 */ /* 0x040fe20000000038 */
[----:B------:R-:W-:Y:S01]  /*0ee0*/  FFMA.FTZ R57, R74, R45, R57 ;  /* 0x0000002d4a397223 */ /* 0x000fe20000010039 */
[----:B------:R-:W-:Y:S01]  /*0ef0*/  SHF.L.U32 R32, R32, 0x10, RZ ;  /* 0x0000001020207819 */ /* 0x000fe200000006ff */
[----:B------:R-:W-:Y:S01]  /*0f00*/  FFMA.FTZ R49, R38, R59, R49 ;  /* 0x0000003b26317223 */ /* 0x000fe20000010031 */
[----:B------:R-:W-:Y:S02]  /*0f10*/  SHF.L.U32 R51, R51, 0x10, RZ ;  /* 0x0000001033337819 */ /* 0x000fe400000006ff */
[----:B------:R-:W-:-:S02]  /*0f20*/  SHF.L.U32 R45, R46, 0x10, RZ ;  /* 0x000000102e2d7819 */ /* 0x000fc400000006ff */
[----:B------:R-:W-:Y:S01]  /*0f30*/  PRMT R46, R46, 0x7632, R46 ;  /* 0x000076322e2e7816 */ /* 0x000fe2000000002e */
[----:B------:R-:W-:Y:S01]  /*0f40*/  FFMA.FTZ R83, R81, R32, RZ ;  /* 0x0000002051537223 */ /* 0x000fe200000100ff */
[----:B------:R-:W-:Y:S01]  /*0f50*/  SHF.L.U32 R59, R44, 0x10, RZ ;  /* 0x000000102c3b7819 */ /* 0x000fe200000006ff */
[----:B------:R-:W-:Y:S01]  /*0f60*/  FFMA.FTZ R32, R36, R51, R49 ;  /* 0x0000003324207223 */ /* 0x000fe20000010031 */
[----:B------:R-:W-:Y:S01]  /*0f70*/  FFMA.FTZ R57, R72, R45, R57 ;  /* 0x0000002d48397223 */ /* 0x000fe20000010039 */
[----:B------:R-:W-:Y:S01]  /*0f80*/  IMAD.U32 R45, R46, 0x10000, RZ ;  /* 0x000100002e2d7824 */ /* 0x000fe200078e00ff */
[----:B------:R-:W5:Y:S01]  /*0f90*/  LDG.E.128 R48, desc[UR6][R100.64+0x1c800] ;  /* 0x01c8000664307981 */ /* 0x000f62000c1e1d00 */
[C---:B------:R-:W-:Y:S01]  /*0fa0*/  PRMT R44, R33.reuse, 0x7632, R44 ;  /* 0x00007632212c7816 */ /* 0x040fe2000000002c */
[----:B------:R-:W-:Y:S01]  /*0fb0*/  FFMA.FTZ R58, R80, R59, R83 ;  /* 0x0000003b503a7223 */ /* 0x000fe20000010053 */
[----:B------:R-:W-:Y:S01]  /*0fc0*/  SHF.L.U32 R46, R33, 0x10, RZ ;  /* 0x00000010212e7819 */ /* 0x000fe200000006ff */
[----:B------:R-:W-:Y:S01]  /*0fd0*/  FFMA.FTZ R45, R38, R45, R57 ;  /* 0x0000002d262d7223 */ /* 0x000fe20000010039 */
[----:B------:R-:W-:Y:S01]  /*0fe0*/  SHF.L.U32 R56, R56, 0x10, RZ ;  /* 0x0000001038387819 */ /* 0x000fe200000006ff */
[----:B------:R-:W-:Y:S01]  /*0ff0*/  IMAD.U32 R57, R44, 0x10000, RZ ;  /* 0x000100002c397824 */ /* 0x000fe200078e00ff */
[----:B------:R-:W-:Y:S01]  /*1000*/  SHF.L.U32 R33, R47, 0x10, RZ ;  /* 0x000000102f217819 */ /* 0x000fe200000006ff */
[----:B------:R-:W-:Y:S01]  /*1010*/  FFMA.FTZ R59, R75, R46, R58 ;  /* 0x0000002e4b3b7223 */ /* 0x000fe2000001003a */
[----:B------:R-:W-:Y:S01]  /*1020*/  PRMT R47, R47, 0x7632, R47 ;  /* 0x000076322f2f7816 */ /* 0x000fe2000000002f */
[----:B------:R-:W-:-:S02]  /*1030*/  FFMA.FTZ R105, R93, R56, R32 ;  /* 0x000000385d697223 */ /* 0x000fc40000010020 */
[----:B------:R-:W-:Y:S01]  /*1040*/  FFMA.FTZ R32, R36, R33, R45 ;  /* 0x0000002124207223 */ /* 0x000fe2000001002d */
[----:B------:R-:W-:Y:S01]  /*1050*/  FFMA.FTZ R45, R74, R57, R59 ;  /* 0x000000394a2d7223 */ /* 0x000fe2000001003b */
[C---:B------:R-:W-:Y:S01]  /*1060*/  PRMT R44, R28.reuse, 0x7632, R44 ;  /* 0x000076321c2c7816 */ /* 0x040fe2000000002c */
[----:B------:R-:W5:Y:S01]  /*1070*/  LDG.E.128 R56, desc[UR6][R100.64+0x20000] ;  /* 0x0200000664387981 */ /* 0x000f62000c1e1d00 */
[----:B------:R-:W-:Y:S02]  /*1080*/  SHF.L.U32 R46, R28, 0x10, RZ ;  /* 0x000000101c2e7819 */ /* 0x000fe400000006ff */
[C---:B------:R-:W-:Y:S02]  /*1090*/  SHF.L.U32 R33, R34.reuse, 0x10, RZ ;  /* 0x0000001022217819 */ /* 0x040fe400000006ff */
[----:B------:R-:W-:Y:S02]  /*10a0*/  SHF.L.U32 R28, R47, 0x10, RZ ;  /* 0x000000102f1c7819 */ /* 0x000fe400000006ff */
[----:B------:R-:W-:Y:S01]  /*10b0*/  PRMT R34, R34, 0x7632, R34 ;  /* 0x0000763222227816 */ /* 0x000fe20000000022 */
[----:B------:R-:W-:-:S02]  /*10c0*/  IMAD.U32 R47, R44, 0x10000, RZ ;  /* 0x000100002c2f7824 */ /* 0x000fc400078e00ff */
[----:B------:R-:W-:Y:S01]  /*10d0*/  FFMA.FTZ R83, R81, R46, RZ ;  /* 0x0000002e51537223 */ /* 0x000fe200000100ff */
[----:B------:R-:W-:Y:S01]  /*10e0*/  FFMA.FTZ R45, R72, R33, R45 ;  /* 0x00000021482d7223 */ /* 0x000fe2000001002d */
[----:B------:R-:W-:Y:S01]  /*10f0*/  FFMA.FTZ R99, R93, R28, R32 ;  /* 0x0000001c5d637223 */ /* 0x000fe20000010020 */
[----:B------:R-:W-:Y:S02]  /*1100*/  SHF.L.U32 R33, R34, 0x10, RZ ;  /* 0x0000001022217819 */ /* 0x000fe400000006ff */
[C---:B------:R-:W-:Y:S01]  /*1110*/  SHF.L.U32 R32, R29.reuse, 0x10, RZ ;  /* 0x000000101d207819 */ /* 0x040fe200000006ff */
[----:B------:R-:W-:Y:S01]  /*1120*/  FFMA.FTZ R44, R80, R47, R83 ;  /* 0x0000002f502c7223 */ /* 0x000fe20000010053 */
[----:B------:R-:W-:Y:S02]  /*1130*/  PRMT R29, R29, 0x7632, R29 ;  /* 0x000076321d1d7816 */ /* 0x000fe4000000001d */
[C---:B------:R-:W-:Y:S01]  /*1140*/  PRMT R28, R35.reuse, 0x7632, R28 ;  /* 0x00007632231c7816 */ /* 0x040fe2000000001c */
[----:B------:R-:W-:Y:S01]  /*1150*/  FFMA.FTZ R33, R38, R33, R45 ;  /* 0x0000002126217223 */ /* 0x000fe2000001002d */
[----:B------:R-:W-:Y:S01]  /*1160*/  SHF.L.U32 R35, R35, 0x10, RZ ;  /* 0x0000001023237819 */ /* 0x000fe200000006ff */
[----:B------:R-:W-:Y:S01]  /*1170*/  FFMA.FTZ R45, R75, R32, R44 ;  /* 0x000000204b2d7223 */ /* 0x000fe2000001002c */
[----:B------:R-:W-:Y:S01]  /*1180*/  IMAD.U32 R29, R29, 0x10000, RZ ;  /* 0x000100001d1d7824 */ /* 0x000fe200078e00ff */
[----:B------:R-:W-:-:S02]  /*1190*/  PRMT R32, R24, 0x7632, R32 ;  /* 0x0000763218207816 */ /* 0x000fc40000000020 */
[----:B------:R-:W-:Y:S01]  /*11a0*/  SHF.L.U32 R34, R24, 0x10, RZ ;  /* 0x0000001018227819 */ /* 0x000fe200000006ff */
[----:B------:R-:W-:Y:S01]  /*11b0*/  FFMA.FTZ R24, R36, R35, R33 ;  /* 0x0000002324187223 */ /* 0x000fe20000010021 */
[----:B------:R-:W-:Y:S01]  /*11c0*/  SHF.L.U32 R33, R30, 0x10, RZ ;  /* 0x000000101e217819 */ /* 0x000fe200000006ff */
[----:B------:R-:W-:Y:S01]  /*11d0*/  FFMA.FTZ R29, R74, R29, R45 ;  /* 0x0000001d4a1d7223 */ /* 0x000fe2000001002d */
[----:B------:R-:W-:Y:S01]  /*11e0*/  PRMT R30, R30, 0x7632, R30 ;  /* 0x000076321e1e7816 */ /* 0x000fe2000000001e */
[----:B------:R-:W-:Y:S01]  /*11f0*/  FFMA.FTZ R83, R81, R34, RZ ;  /* 0x0000002251537223 */ /* 0x000fe200000100ff */
[----:B------:R-:W-:Y:S01]  /*1200*/  SHF.L.U32 R35, R32, 0x10, RZ ;  /* 0x0000001020237819 */ /* 0x000fe200000006ff */
[----:B------:R-:W-:Y:S01]  /*1210*/  FFMA.FTZ R33, R72, R33, R29 ;  /* 0x0000002148217223 */ /* 0x000fe2000001001d */
[----:B------:R-:W5:Y:S01]  /*1220*/  LDG.E.128 R44, desc[UR6][R100.64+0x23800] ;  /* 0x02380006642c7981 */ /* 0x000f62000c1e1d00 */
[----:B------:R-:W-:Y:S01]  /*1230*/  IMAD.U32 R29, R30, 0x10000, RZ ;  /* 0x000100001e1d7824 */ /* 0x000fe200078e00ff */
[C---:B------:R-:W-:Y:S01]  /*1240*/  SHF.L.U32 R32, R25.reuse, 0x10, RZ ;  /* 0x0000001019207819 */ /* 0x040fe200000006ff */
[----:B------:R-:W-:Y:S01]  /*1250*/  FFMA.FTZ R34, R80, R35, R83 ;  /* 0x0000002350227223 */ /* 0x000fe20000010053 */
[----:B------:R-:W-:Y:S01]  /*1260*/  PRMT R30, R25, 0x7632, R30 ;  /* 0x00007632191e7816 */ /* 0x000fe2000000001e */
[----:B------:R-:W-:Y:S01]  /*1270*/  FFMA.FTZ R29, R38, R29, R33 ;  /* 0x0000001d261d7223 */ /* 0x000fe20000010021 */
[----:B------:R-:W-:Y:S01]  /*1280*/  PRMT R25, R31, 0x7632, R25 ;  /* 0x000076321f197816 */ /* 0x000fe20000000019 */
[----:B------:R-:W-:Y:S01]  /*1290*/  FFMA.FTZ R35, R75, R32, R34 ;  /* 0x000000204b237223 */ /* 0x000fe20000010022 */
[----:B------:R-:W-:-:S02]  /*12a0*/  SHF.L.U32 R31, R31, 0x10, RZ ;  /* 0x000000101f1f7819 */ /* 0x000fc400000006ff */
[----:B------:R-:W-:Y:S02]  /*12b0*/  SHF.L.U32 R33, R30, 0x10, RZ ;  /* 0x000000101e217819 */ /* 0x000fe400000006ff */
[----:B------:R-:W-:Y:S01]  /*12c0*/  SHF.L.U32 R30, R25, 0x10, RZ ;  /* 0x00000010191e7819 */ /* 0x000fe200000006ff */
[----:B------:R-:W-:Y:S01]  /*12d0*/  IMAD.U32 R28, R28, 0x10000, RZ ;  /* 0x000100001c1c7824 */ /* 0x000fe200078e00ff */
[----:B------:R-:W-:Y:S01]  /*12e0*/  SHF.L.U32 R25, R26, 0x10, RZ ;  /* 0x000000101a197819 */ /* 0x000fe200000006ff */
[----:B------:R-:W-:Y:S01]  /*12f0*/  FFMA.FTZ R29, R36, R31, R29 ;  /* 0x0000001f241d7223 */ /* 0x000fe2000001001d */
[----:B------:R-:W-:Y:S01]  /*1300*/  FFMA.FTZ R33, R74, R33, R35 ;  /* 0x000000214a217223 */ /* 0x000fe20000010023 */
[----:B------:R-:W-:Y:S01]  /*1310*/  PRMT R26, R26, 0x7632, R26 ;  /* 0x000076321a1a7816 */ /* 0x000fe2000000001a */
[C---:B------:R-:W-:Y:S01]  /*1320*/  FFMA.FTZ R97, R93.reuse, R28, R24 ;  /* 0x0000001c5d617223 */ /* 0x040fe20000010018 */
[----:B------:R-:W-:Y:S01]  /*1330*/  FFMA.FTZ R95, R93, R30, R29 ;  /* 0x0000001e5d5f7223 */ /* 0x000fe2000001001d */
[----:B------:R-:W-:Y:S01]  /*1340*/  FFMA.FTZ R33, R72, R25, R33 ;  /* 0x0000001948217223 */ /* 0x000fe20000010021 */
[----:B------:R-:W-:Y:S01]  /*1350*/  SHF.L.U32 R25, R26, 0x10, RZ ;  /* 0x000000101a197819 */ /* 0x000fe200000006ff */
[----:B------:R-:W5:Y:S01]  /*1360*/  LDG.E.128 R28, desc[UR6][R100.64+0x27000] ;  /* 0x02700006641c7981 */ /* 0x000f62000c1e1d00 */
[C---:B------:R-:W-:Y:S01]  /*1370*/  PRMT R26, R20.reuse, 0x7632, R26 ;  /* 0x00007632141a7816 */ /* 0x040fe2000000001a */
[----:B------:R-:W-:Y:S01]  /*1380*/  IMAD.U32 R20, R20, 0x10000, RZ ;  /* 0x0001000014147824 */ /* 0x000fe200078e00ff */
[----:B------:R-:W-:Y:S01]  /*1390*/  SHF.L.U32 R32, R8, 0x10, RZ ;  /* 0x0000001008207819 */ /* 0x000fe200000006ff */
[----:B------:R-:W-:Y:S01]  /*13a0*/  FFMA.FTZ R25, R38, R25, R33 ;  /* 0x0000001926197223 */ /* 0x000fe20000010021 */
[----:B------:R-:W-:Y:S01]  /*13b0*/  SHF.L.U32 R33, R26, 0x10, RZ ;  /* 0x000000101a217819 */ /* 0x000fe200000006ff */
[----:B------:R-:W-:Y:S01]  /*13c0*/  FFMA.FTZ R35, R81, R20, RZ ;  /* 0x0000001451237223 */ /* 0x000fe200000100ff */
[----:B------:R-:W-:Y:S01]  /*13d0*/  PRMT R26, R8, 0x7632, R26 ;  /* 0x00007632081a7816 */ /* 0x000fe2000000001a */
[----:B------:R-:W-:-:S02]  /*13e0*/  IMAD.U32 R8, R21, 0x10000, RZ ;  /* 0x0001000015087824 */ /* 0x000fc400078e00ff */
[----:B------:R-:W-:Y:S01]  /*13f0*/  FFMA.FTZ R91, R81, R32, RZ ;  /* 0x00000020515b7223 */ /* 0x000fe200000100ff */
[----:B------:R-:W-:Y:S01]  /*1400*/  FFMA.FTZ R20, R80, R33, R35 ;  /* 0x0000002150147223 */ /* 0x000fe20000010023 */
[----:B------:R-:W-:Y:S01]  /*1410*/  PRMT R21, R21, 0x7632, R21 ;  /* 0x0000763215157816 */ /* 0x000fe20000000015 */
[----:B------:R-:W5:Y:S01]  /*1420*/  LDG.E.128 R32, desc[UR6][R100.64+0x2a800] ;  /* 0x02a8000664207981 */ /* 0x000f62000c1e1d00 */
[----:B------:R-:W-:Y:S01]  /*1430*/  SHF.L.U32 R89, R26, 0x10, RZ ;  /* 0x000000101a597819 */ /* 0x000fe200000006ff */
[----:B------:R-:W-:Y:S01]  /*1440*/  FFMA.FTZ R83, R75, R8, R20 ;  /* 0x000000084b537223 */ /* 0x000fe20000010014 */
[----:B------:R-:W-:Y:S02]  /*1450*/  SHF.L.U32 R21, R21, 0x10, RZ ;  /* 0x0000001015157819 */ /* 0x000fe400000006ff */
[C---:B------:R-:W-:Y:S02]  /*1460*/  PRMT R8, R9.reuse, 0x7632, R8 ;  /* 0x0000763209087816 */ /* 0x040fe40000000008 */
[----:B------:R-:W-:Y:S01]  /*1470*/  SHF.L.U32 R20, R9, 0x10, RZ ;  /* 0x0000001009147819 */ /* 0x000fe200000006ff */
[----:B------:R-:W-:-:S02]  /*1480*/  IMAD.U32 R9, R22, 0x10000, RZ ;  /* 0x0001000016097824 */ /* 0x000fc400078e00ff */
[----:B------:R-:W-:Y:S01]  /*1490*/  FFMA.FTZ R21, R74, R21, R83 ;  /* 0x000000154a157223 */ /* 0x000fe20000010053 */
[C---:B------:R-:W-:Y:S01]  /*14a0*/  PRMT R24, R27.reuse, 0x7632, R24 ;  /* 0x000076321b187816 */ /* 0x040fe20000000018 */
[----:B------:R-:W-:Y:S01]  /*14b0*/  FFMA.FTZ R26, R80, R89, R91 ;  /* 0x00000059501a7223 */ /* 0x000fe2000001005b */
[----:B------:R-:W-:Y:S02]  /*14c0*/  PRMT R22, R22, 0x7632, R22 ;  /* 0x0000763216167816 */ /* 0x000fe40000000016 */
[----:B------:R-:W-:Y:S01]  /*14d0*/  SHF.L.U32 R27, R27, 0x10, RZ ;  /* 0x000000101b1b7819 */ /* 0x000fe200000006ff */
[----:B------:R-:W-:Y:S01]  /*14e0*/  FFMA.FTZ R21, R72, R9, R21 ;  /* 0x0000000948157223 */ /* 0x000fe20000010015 */
[C---:B------:R-:W-:Y:S02]  /*14f0*/  SHF.L.U32 R89, R10.reuse, 0x10, RZ ;  /* 0x000000100a597819 */ /* 0x040fe400000006ff */
[----:B------:R-:W-:Y:S01]  /*1500*/  PRMT R10, R10, 0x7632, R10 ;  /* 0x000076320a0a7816 */ /* 0x000fe2000000000a */
[----:B------:R-:W-:Y:S01]  /*1510*/  FFMA.FTZ R91, R75, R20, R26 ;  /* 0x000000144b5b7223 */ /* 0x000fe2000001001a */
[----:B------:R-:W-:-:S02]  /*1520*/  SHF.L.U32 R83, R8, 0x10, RZ ;  /* 0x0000001008537819 */ /* 0x000fc400000006ff */
[----:B------:R-:W-:Y:S01]  /*1530*/  SHF.L.U32 R9, R22, 0x10, RZ ;  /* 0x0000001016097819 */ /* 0x000fe200000006ff */
[----:B------:R-:W-:Y:S01]  /*1540*/  FFMA.FTZ R8, R36, R27, R25 ;  /* 0x0000001b24087223 */ /* 0x000fe20000010019 */
[----:B------:R-:W-:Y:S01]  /*1550*/  SHF.L.U32 R25, R10, 0x10, RZ ;  /* 0x000000100a197819 */ /* 0x000fe200000006ff */
[----:B------:R-:W-:Y:S01]  /*1560*/  FFMA.FTZ R83, R74, R83, R91 ;  /* 0x000000534a537223 */ /* 0x000fe2000001005b */
[----:B--2---:R-:W-:Y:S01]  /*1570*/  PRMT R10, R4, 0x7632, R10 ;  /* 0x00007632040a7816 */ /* 0x004fe2000000000a */
[----:B------:R-:W-:Y:S01]  /*1580*/  FFMA.FTZ R21, R38, R9, R21 ;  /* 0x0000000926157223 */ /* 0x000fe20000010015 */
[----:B------:R-:W-:Y:S01]  /*1590*/  SHF.L.U32 R20, R4, 0x10, RZ ;  /* 0x0000001004147819 */ /* 0x000fe200000006ff */
[C---:B------:R-:W-:Y:S01]  /*15a0*/  IMAD.U32 R9, R23.reuse, 0x10000, RZ ;  /* 0x0001000017097824 */ /* 0x040fe200078e00ff */
[----:B------:R-:W-:Y:S01]  /*15b0*/  SHF.L.U32 R27, R10, 0x10, RZ ;  /* 0x000000100a1b7819 */ /* 0x000fe200000006ff */
[----:B------:R-:W-:Y:S01]  /*15c0*/  FFMA.FTZ R83, R72, R89, R83 ;  /* 0x0000005948537223 */ /* 0x000fe20000010053 */
[----:B------:R-:W-:Y:S01]  /*15d0*/  PRMT R4, R23, 0x7632, R4 ;  /* 0x0000763217047816 */ /* 0x000fe20000000004 */
[----:B------:R-:W-:Y:S01]  /*15e0*/  FFMA.FTZ R81, R81, R20, RZ ;  /* 0x0000001451517223 */ /* 0x000fe200000100ff */
[----:B------:R-:W-:Y:S01]  /*15f0*/  FFMA.FTZ R9, R36, R9, R21 ;  /* 0x0000000924097223 */ /* 0x000fe20000010015 */
[C---:B------:R-:W-:Y:S01]  /*1600*/  SHF.L.U32 R10, R5.reuse, 0x10, RZ ;  /* 0x00000010050a7819 */ /* 0x040fe200000006ff */
[----:B------:R-:W2:Y:S01]  /*1610*/  LDG.E.128 R20, desc[UR6][R100.64+0x2e000] ;  /* 0x02e0000664147981 */ /* 0x000ea2000c1e1d00 */
[----:B------:R-:W-:Y:S01]  /*1620*/  PRMT R5, R5, 0x7632, R5 ;  /* 0x0000763205057816 */ /* 0x000fe20000000005 */
[----:B------:R-:W-:Y:S01]  /*1630*/  FFMA.FTZ R83, R38, R25, R83 ;  /* 0x0000001926537223 */ /* 0x000fe20000010053 */
[----:B------:R-:W-:Y:S01]  /*1640*/  FFMA.FTZ R80, R80, R27, R81 ;  /* 0x0000001b50507223 */ /* 0x000fe20000010051 */
[C---:B------:R-:W-:Y:S01]  /*1650*/  IMAD.U32 R25, R11.reuse, 0x10000, RZ ;  /* 0x000100000b197824 */ /* 0x040fe200078e00ff */
[----:B------:R-:W-:Y:S01]  /*1660*/  PRMT R11, R11, 0x7632, R11 ;  /* 0x000076320b0b7816 */ /* 0x000fe2000000000b */
[----:B------:R-:W-:Y:S01]  /*1670*/  IMAD.U32 R4, R4, 0x10000, RZ ;  /* 0x0001000004047824 */ /* 0x000fe200078e00ff */
[----:B------:R-:W-:Y:S01]  /*1680*/  SHF.L.U32 R5, R5, 0x10, RZ ;  /* 0x0000001005057819 */ /* 0x000fe200000006ff */
[----:B------:R-:W-:Y:S01]  /*1690*/  FFMA.FTZ R75, R75, R10, R80 ;  /* 0x0000000a4b4b7223 */ /* 0x000fe20000010050 */
[----:B------:R-:W-:Y:S01]  /*16a0*/  SHF.L.U32 R10, R11, 0x10, RZ ;  /* 0x000000100b0a7819 */ /* 0x000fe200000006ff */
[----:B------:R-:W-:Y:S01]  /*16b0*/  FFMA.FTZ R89, R93, R4, R9 ;  /* 0x000000045d597223 */ /* 0x000fe20000010009 */
[----:B------:R-:W-:Y:S01]  /*16c0*/  SHF.L.U32 R11, R6, 0x10, RZ ;  /* 0x00000010060b7819 */ /* 0x000fe200000006ff */
[----:B------:R-:W-:Y:S01]  /*16d0*/  FFMA.FTZ R5, R74, R5, R75 ;  /* 0x000000054a057223 */ /* 0x000fe2000001004b */
[----:B------:R-:W-:Y:S01]  /*16e0*/  SHF.L.U32 R24, R24, 0x10, RZ ;  /* 0x0000001018187819 */ /* 0x000fe200000006ff */
[----:B------:R-:W-:Y:S01]  /*16f0*/  FFMA.FTZ R25, R36, R25, R83 ;  /* 0x0000001924197223 */ /* 0x000fe20000010053 */
[----:B---3--:R-:W-:-:S02]  /*1700*/  PRMT R4, R12, 0x7632, R4 ;  /* 0x000076320c047816 */ /* 0x008fc40000000004 */
[----:B------:R-:W-:Y:S02]  /*1710*/  PRMT R6, R6, 0x7632, R6 ;  /* 0x0000763206067816 */ /* 0x000fe40000000006 */
[----:B------:R-:W-:Y:S02]  /*1720*/  SHF.L.U32 R12, R12, 0x10, RZ ;  /* 0x000000100c0c7819 */ /* 0x000fe400000006ff */
[C---:B------:R-:W-:Y:S01]  /*1730*/  PRMT R75, R84.reuse, 0x7632, R75 ;  /* 0x00007632544b7816 */ /* 0x040fe2000000004b */
[----:B------:R-:W-:Y:S02]  /*1740*/  IMAD.U32 R84, R84, 0x10000, RZ ;  /* 0x0001000054547824 */ /* 0x000fe400078e00ff */
[----:B------:R-:W-:Y:S01]  /*1750*/  FFMA.FTZ R27, R72, R11, R5 ;  /* 0x0000000b481b7223 */ /* 0x000fe20000010005 */
[C---:B------:R-:W-:Y:S01]  /*1760*/  FFMA.FTZ R91, R93.reuse, R24, R8 ;  /* 0x000000185d5b7223 */ /* 0x040fe20000010008 */
[----:B------:R-:W-:Y:S01]  /*1770*/  FFMA.FTZ R113, R93, R10, R25 ;  /* 0x0000000a5d717223 */ /* 0x000fe20000010019 */
[----:B------:R-:W-:Y:S01]  /*1780*/  SHF.L.U32 R5, R6, 0x10, RZ ;  /* 0x0000001006057819 */ /* 0x000fe200000006ff */
[----:B------:R-:W3:Y:S01]  /*1790*/  LDG.E.128 R8, desc[UR6][R100.64+0x31800] ;  /* 0x0318000664087981 */ /* 0x000ee2000c1e1d00 */
[----:B------:R-:W-:Y:S01]  /*17a0*/  SHF.L.U32 R4, R4, 0x10, RZ ;  /* 0x0000001004047819 */ /* 0x000fe200000006ff */
[----:B------:R-:W-:Y:S01]  /*17b0*/  FFMA.FTZ R6, R84, R12, R73 ;  /* 0x0000000c54067223 */ /* 0x000fe20000010049 */
[----:B------:R-:W-:Y:S01]  /*17c0*/  SHF.L.U32 R75, R75, 0x10, RZ ;  /* 0x000000104b4b7819 */ /* 0x000fe200000006ff */
[C---:B------:R-:W-:Y:S01]  /*17d0*/  IMAD.U32 R25, R7.reuse, 0x10000, RZ ;  /* 0x0001000007197824 */ /* 0x040fe200078e00ff */
[----:B------:R-:W-:Y:S01]  /*17e0*/  PRMT R12, R7, 0x7632, R12 ;  /* 0x00007632070c7816 */ /* 0x000fe2000000000c */
[----:B------:R-:W-:-:S02]  /*17f0*/  FFMA.FTZ R27, R38, R5, R27 ;  /* 0x00000005261b7223 */ /* 0x000fc4000001001b */
[----:B------:R-:W-:Y:S02]  /*1800*/  FFMA.FTZ R81, R75, R4, R6 ;  /* 0x000000044b517223 */ /* 0x000fe40000010006 */
[----:B------:R-:W3:Y:S01]  /*1810*/  LDG.E.128 R4, desc[UR6][R100.64+0x35000] ;  /* 0x0350000664047981 */ /* 0x000ee2000c1e1d00 */
[C---:B------:R-:W-:Y:S02]  /*1820*/  PRMT R26, R13.reuse, 0x7632, R26 ;  /* 0x000076320d1a7816 */ /* 0x040fe4000000001a */
[----:B------:R-:W-:Y:S02]  /*1830*/  SHF.L.U32 R73, R13, 0x10, RZ ;  /* 0x000000100d497819 */ /* 0x000fe400000006ff */
[C---:B------:R-:W-:Y:S02]  /*1840*/  PRMT R13, R85.reuse, 0x7632, R13 ;  /* 0x00007632550d7816 */ /* 0x040fe4000000000d */
[----:B------:R-:W-:Y:S01]  /*1850*/  SHF.L.U32 R74, R85, 0x10, RZ ;  /* 0x00000010554a7819 */ /* 0x000fe200000006ff */
[----:B------:R-:W-:Y:S01]  /*1860*/  FFMA.FTZ R24, R36, R25, R27 ;  /* 0x0000001924187223 */ /* 0x000fe2000001001b */
[----:B------:R-:W-:Y:S01]  /*1870*/  SHF.L.U32 R36, R13, 0x10, RZ ;  /* 0x000000100d247819 */ /* 0x000fe200000006ff */
[----:B------:R-:W-:Y:S01]  /*1880*/  IMAD.U32 R25, R26, 0x10000, RZ ;  /* 0x000100001a197824 */ /* 0x000fe200078e00ff */
[----:B------:R-:W-:Y:S01]  /*1890*/  SHF.L.U32 R12, R12, 0x10, RZ ;  /* 0x000000100c0c7819 */ /* 0x000fe200000006ff */
[----:B------:R-:W-:Y:S01]  /*18a0*/  FFMA.FTZ R73, R74, R73, R81 ;  /* 0x000000494a497223 */ /* 0x000fe20000010051 */
[----:B------:R-:W-:-:S02]  /*18b0*/  SHF.L.U32 R13, R14, 0x10, RZ ;  /* 0x000000100e0d7819 */ /* 0x000fc400000006ff */
[----:B------:R-:W-:Y:S01]  /*18c0*/  SHF.L.U32 R38, R86, 0x10, RZ ;  /* 0x0000001056267819 */ /* 0x000fe200000006ff */
[----:B------:R-:W-:Y:S01]  /*18d0*/  FFMA.FTZ R25, R36, R25, R73 ;  /* 0x0000001924197223 */ /* 0x000fe20000010049 */
[----:B------:R-:W-:Y:S01]  /*18e0*/  FFMA.FTZ R93, R93, R12, R24 ;  /* 0x0000000c5d5d7223 */ /* 0x000fe20000010018 */
[----:B------:R-:W-:Y:S01]  /*18f0*/  PRMT R14, R14, 0x7632, R14 ;  /* 0x000076320e0e7816 */ /* 0x000fe2000000000e */
[----:B----4-:R-:W-:Y:S01]  /*1900*/  IMAD.U32 R12, R76, 0x10000, RZ ;  /* 0x000100004c0c7824 */ /* 0x010fe200078e00ff */
[----:B------:R-:W-:Y:S01]  /*1910*/  PRMT R72, R86, 0x7632, R72 ;  /* 0x0000763256487816 */ /* 0x000fe20000000048 */
[----:B------:R-:W-:Y:S01]  /*1920*/  FFMA.FTZ R25, R38, R13, R25 ;  /* 0x0000000d26197223 */ /* 0x000fe20000010019 */
[----:B------:R-:W-:Y:S02]  /*1930*/  PRMT R76, R76, 0x7632, R76 ;  /* 0x000076324c4c7816 */ /* 0x000fe4000000004c */
[----:B------:R-:W-:Y:S02]  /*1940*/  SHF.L.U32 R13, R14, 0x10, RZ ;  /* 0x000000100e0d7819 */ /* 0x000fe400000006ff */
[----:B------:R-:W-:Y:S01]  /*1950*/  SHF.L.U32 R72, R72, 0x10, RZ ;  /* 0x0000001048487819 */ /* 0x000fe200000006ff */
[----:B------:R-:W-:Y:S01]  /*1960*/  FFMA.FTZ R12, R84, R12, R39 ;  /* 0x0000000c540c7223 */ /* 0x000fe20000010027 */
[----:B------:R-:W-:-:S02]  /*1970*/  SHF.L.U32 R76, R76, 0x10, RZ ;  /* 0x000000104c4c7819 */ /* 0x000fc400000006ff */
[----:B-----5:R-:W-:Y:S01]  /*1980*/  PRMT R24, R68, 0x7632, R24 ;  /* 0x0000763244187816 */ /* 0x020fe20000000018 */
[----:B------:R-:W-:Y:S01]  /*1990*/  FFMA.FTZ R14, R72, R13, R25 ;  /* 0x0000000d480e7223 */ /* 0x000fe20000010019 */
[----:B------:R-:W-:Y:S01]  /*19a0*/  SHF.L.U32 R13, R77, 0x10, RZ ;  /* 0x000000104d0d7819 */ /* 0x000fe200000006ff */
[----:B------:R-:W-:Y:S01]  /*19b0*/  FFMA.FTZ R25, R75, R76, R12 ;  /* 0x0000004c4b197223 */ /* 0x000fe2000001000c */
[----:B------:R-:W-:Y:S02]  /*19c0*/  SHF.L.U32 R68, R68, 0x10, RZ ;  /* 0x0000001044447819 */ /* 0x000fe400000006ff */
[----:B------:R-:W-:Y:S01]  /*19d0*/  PRMT R77, R77, 0x7632, R77 ;  /* 0x000076324d4d7816 */ /* 0x000fe2000000004d */
[----:B------:R-:W-:Y:S01]  /*19e0*/  FFMA.FTZ R13, R74, R13, R25 ;  /* 0x0000000d4a0d7223 */ /* 0x000fe20000010019 */
[----:B------:R-:W-:Y:S01]  /*19f0*/  SHF.L.U32 R24, R24, 0x10, RZ ;  /* 0x0000001018187819 */ /* 0x000fe200000006ff */
[----:B------:R-:W-:Y:S01]  /*1a00*/  FFMA.FTZ R68, R84, R68, R3 ;  /* 0x0000004454447223 */ /* 0x000fe20000010003 */
[----:B------:R-:W-:Y:S01]  /*1a10*/  SHF.L.U32 R12, R15, 0x10, RZ ;  /* 0x000000100f0c7819 */ /* 0x000fe200000006ff */
[----:B------:R-:W-:-:S02]  /*1a20*/  IMAD.U32 R73, R87, 0x10000, RZ ;  /* 0x0001000057497824 */ /* 0x000fc400078e00ff */
[----:B------:R-:W-:Y:S01]  /*1a30*/  IMAD.U32 R77, R77, 0x10000, RZ ;  /* 0x000100004d4d7824 */ /* 0x000fe200078e00ff */
[----:B------:R-:W-:Y:S01]  /*1a40*/  PRMT R80, R69, 0x7632, R80 ;  /* 0x0000763245507816 */ /* 0x000fe20000000050 */
[----:B------:R-:W-:Y:S01]  /*1a50*/  FFMA.FTZ R85, R75, R24, R68 ;  /* 0x000000184b557223 */ /* 0x000fe20000010044 */
[----:B------:R-:W-:Y:S01]  /*1a60*/  SHF.L.U32 R81, R69, 0x10, RZ ;  /* 0x0000001045517819 */ /* 0x000fe200000006ff */
[----:B------:R-:W-:Y:S01]  /*1a70*/  FFMA.FTZ R76, R73, R12, R14 ;  /* 0x0000000c494c7223 */ /* 0x000fe2000001000e */
[----:B------:R-:W-:Y:S01]  /*1a80*/  PRMT R3, R15, 0x7632, R3 ;  /* 0x000076320f037816 */ /* 0x000fe20000000003 */
[----:B------:R-:W-:Y:S01]  /*1a90*/  FFMA.FTZ R77, R36, R77, R13 ;  /* 0x0000004d244d7223 */ /* 0x000fe2000001000d */
[----:B------:R-:W-:Y:S01]  /*1aa0*/  SHF.L.U32 R69, R78, 0x10, RZ ;  /* 0x000000104e457819 */ /* 0x000fe200000006ff */
[----:B------:R-:W4:Y:S01]  /*1ab0*/  LDG.E.128 R12, desc[UR6][R100.64+0x1000] ;  /* 0x00100006640c7981 */ /* 0x000f22000c1e1d00 */
[----:B------:R-:W-:Y:S01]  /*1ac0*/  SHF.L.U32 R83, R80, 0x10, RZ ;  /* 0x0000001050537819 */ /* 0x000fe200000006ff */
[----:B------:R-:W-:Y:S01]  /*1ad0*/  FFMA.FTZ R81, R74, R81, R85 ;  /* 0x000000514a517223 */ /* 0x000fe20000010055 */
[----:B------:R-:W-:Y:S01]  /*1ae0*/  PRMT R78, R78, 0x7632, R78 ;  /* 0x000076324e4e7816 */ /* 0x000fe2000000004e */
[----:B------:R-:W5:Y:S01]  /*1af0*/  LDG.E.128 R24, desc[UR6][R102.64+0x1000] ;  /* 0x0010000666187981 */ /* 0x000f62000c1e1d00 */
[----:B------:R-:W-:Y:S01]  /*1b00*/  FFMA.FTZ R77, R38, R69, R77 ;  /* 0x00000045264d7223 */ /* 0x000fe2000001004d */
[----:B------:R-:W-:Y:S01]  /*1b10*/  PRMT R39, R87, 0x7632, R39 ;  /* 0x0000763257277816 */ /* 0x000fe20000000027 */
[----:B------:R-:W-:Y:S01]  /*1b20*/  FFMA.FTZ R83, R36, R83, R81 ;  /* 0x0000005324537223 */ /* 0x000fe20000010051 */
[----:B------:R-:W-:Y:S01]  /*1b30*/  SHF.L.U32 R69, R78, 0x10, RZ ;  /* 0x000000104e457819 */ /* 0x000fe200000006ff */
[C---:B------:R-:W-:Y:S01]  /*1b40*/  IMAD.U32 R81, R70.reuse, 0x10000, RZ ;  /* 0x0001000046517824 */ /* 0x040fe200078e00ff */
[----:B------:R-:W-:Y:S01]  /*1b50*/  SHF.L.U32 R68, R3, 0x10, RZ ;  /* 0x0000001003447819 */ /* 0x000fe200000006ff */
[----:B------:R-:W-:Y:S01]  /*1b60*/  IMAD.U32 R3, R39, 0x10000, RZ ;  /* 0x0001000027037824 */ /* 0x000fe200078e00ff */
[----:B------:R-:W-:Y:S01]  /*1b70*/  PRMT R78, R70, 0x7632, R78 ;  /* 0x00007632464e7816 */ /* 0x000fe2000000004e */
[----:B------:R-:W-:Y:S01]  /*1b80*/  FFMA.FTZ R70, R72, R69, R77 ;  /* 0x0000004548467223 */ /* 0x000fe2000001004d */
[----:B------:R-:W-:-:S02]  /*1b90*/  FFMA.FTZ R77, R38, R81, R83 ;  /* 0x00000051264d7223 */ /* 0x000fc40000010053 */
[----:B------:R-:W5:Y:S01]  /*1ba0*/  LDG.E.128 R80, desc[UR6][R100.64+0x4800] ;  /* 0x0048000664507981 */ /* 0x000f62000c1e1d00 */
[----:B------:R-:W-:Y:S01]  /*1bb0*/  FFMA.FTZ R39, R3, R68, R76 ;  /* 0x0000004403277223 */ /* 0x000fe2000001004c */
[C---:B------:R-:W-:Y:S02]  /*1bc0*/  PRMT R68, R79.reuse, 0x7632, R68 ;  /* 0x000076324f447816 */ /* 0x040fe40000000044 */
[----:B------:R-:W-:Y:S02]  /*1bd0*/  SHF.L.U32 R76, R79, 0x10, RZ ;  /* 0x000000104f4c7819 */ /* 0x000fe400000006ff */
[----:B------:R-:W-:Y:S02]  /*1be0*/  SHF.L.U32 R69, R78, 0x10, RZ ;  /* 0x000000104e457819 */ /* 0x000fe400000006ff */
[C---:B------:R-:W-:Y:S02]  /*1bf0*/  PRMT R78, R16.reuse, 0x7632, R78 ;  /* 0x00007632104e7816 */ /* 0x040fe4000000004e */
[----:B------:R-:W-:-:S02]  /*1c00*/  SHF.L.U32 R79, R16, 0x10, RZ ;  /* 0x00000010104f7819 */ /* 0x000fc400000006ff */
[----:B------:R-:W-:Y:S01]  /*1c10*/  SHF.L.U32 R78, R78, 0x10, RZ ;  /* 0x000000104e4e7819 */ /* 0x000fe200000006ff */
[----:B------:R-:W-:Y:S01]  /*1c20*/  FFMA.FTZ R70, R73, R76, R70 ;  /* 0x0000004c49467223 */ /* 0x000fe20000010046 */
[C---:B------:R-:W-:Y:S02]  /*1c30*/  IMAD.U32 R16, R71.reuse, 0x10000, RZ ;  /* 0x0001000047107824 */ /* 0x040fe400078e00ff */
[----:B------:R-:W-:Y:S01]  /*1c40*/  FFMA.FTZ R86, R84, R79, R37 ;  /* 0x0000004f54567223 */ /* 0x000fe20000010025 */
[----:B------:R-:W-:Y:S01]  /*1c50*/  FFMA.FTZ R76, R72, R69, R77 ;  /* 0x00000045484c7223 */ /* 0x000fe2000001004d */
[----:B------:R-:W-:Y:S02]  /*1c60*/  PRMT R71, R71, 0x7632, R71 ;  /* 0x0000763247477816 */ /* 0x000fe40000000047 */
[----:B------:R-:W-:Y:S01]  /*1c70*/  SHF.L.U32 R37, R17, 0x10, RZ ;  /* 0x0000001011257819 */ /* 0x000fe200000006ff */
[----:B------:R-:W-:Y:S01]  /*1c80*/  FFMA.FTZ R69, R75, R78, R86 ;  /* 0x0000004e4b457223 */ /* 0x000fe20000010056 */
[----:B------:R-:W-:Y:S01]  /*1c90*/  PRMT R17, R17, 0x7632, R17 ;  /* 0x0000763211117816 */ /* 0x000fe20000000011 */
[----:B------:R-:W-:Y:S01]  /*1ca0*/  FFMA.FTZ R87, R73, R16, R76 ;  /* 0x0000001049577223 */ /* 0x000fe2000001004c */
[----:B------:R-:W-:-:S02]  /*1cb0*/  IMAD.U32 R16, R71, 0x10000, RZ ;  /* 0x0001000047107824 */ /* 0x000fc400078e00ff */
[----:B------:R-:W-:Y:S01]  /*1cc0*/  FFMA.FTZ R69, R74, R37, R69 ;  /* 0x000000254a457223 */ /* 0x000fe20000010045 */
[----:B------:R-:W-:Y:S02]  /*1cd0*/  SHF.L.U32 R17, R17, 0x10, RZ ;  /* 0x0000001011117819 */ /* 0x000fe400000006ff */
[----:B------:R-:W-:Y:S02]  /*1ce0*/  SHF.L.U32 R71, R52, 0x10, RZ ;  /* 0x0000001034477819 */ /* 0x000fe400000006ff */
[----:B------:R-:W-:Y:S02]  /*1cf0*/  SHF.L.U32 R68, R68, 0x10, RZ ;  /* 0x0000001044447819 */ /* 0x000fe400000006ff */
[----:B------:R-:W-:Y:S01]  /*1d00*/  PRMT R52, R52, 0x7632, R52 ;  /* 0x0000763234347816 */ /* 0x000fe20000000034 */
[----:B------:R-:W-:Y:S01]  /*1d10*/  FFMA.FTZ R69, R36, R17, R69 ;  /* 0x0000001124457223 */ /* 0x000fe20000010045 */
[C---:B------:R-:W-:Y:S01]  /*1d20*/  FFMA.FTZ R87, R3.reuse, R16, R87 ;  /* 0x0000001003577223 */ /* 0x040fe20000010057 */
[----:B------:R-:W-:Y:S01]  /*1d30*/  SHF.L.U32 R17, R18, 0x10, RZ ;  /* 0x0000001012117819 */ /* 0x000fe200000006ff */
[----:B------:R-:W-:Y:S01]  /*1d40*/  FFMA.FTZ R37, R3, R68, R70 ;  /* 0x0000004403257223 */ /* 0x000fe20000010046 */
[----:B------:R-:W-:Y:S01]  /*1d50*/  IMAD.U32 R16, R52, 0x10000, RZ ;  /* 0x0001000034107824 */ /* 0x000fe200078e00ff */
[----:B------:R-:W-:Y:S01]  /*1d60*/  PRMT R18, R18, 0x7632, R18 ;  /* 0x0000763212127816 */ /* 0x000fe20000000012 */
[----:B------:R-:W-:Y:S01]  /*1d70*/  FFMA.FTZ R70, R84, R71, R111 ;  /* 0x0000004754467223 */ /* 0x000fe2000001006f */
[----:B------:R-:W-:Y:S01]  /*1d80*/  FFMA.FTZ R71, R38, R17, R69 ;  /* 0x0000001126477223 */ /* 0x000fe20000010045 */
[----:B------:R-:W-:-:S02]  /*1d90*/  PRMT R52, R19, 0x7632, R52 ;  /* 0x0000763213347816 */ /* 0x000fc40000000034 */
[----:B------:R-:W-:Y:S01]  /*1da0*/  SHF.L.U32 R68, R19, 0x10, RZ ;  /* 0x0000001013447819 */ /* 0x000fe200000006ff */
[--C-:B------:R-:W-:Y:S01]  /*1db0*/  FFMA.FTZ R79, R75, R16, R70.reuse ;  /* 0x000000104b4f7223 */ /* 0x100fe20000010046 */
[----:B------:R-:W-:Y:S01]  /*1dc0*/  SHF.L.U32 R69, R18, 0x10, RZ ;  /* 0x0000001012457819 */ /* 0x000fe200000006ff */
[C---:B------:R-:W-:Y:S01]  /*1dd0*/  IMAD.U32 R76, R64.reuse, 0x10000, RZ ;  /* 0x00010000404c7824 */ /* 0x040fe200078e00ff */
[----:B------:R-:W5:Y:S01]  /*1de0*/  LDG.E.128 R16, desc[UR6][R100.64+0x8000] ;  /* 0x0080000664107981 */ /* 0x000f62000c1e1d00 */
[C---:B------:R-:W-:Y:S02]  /*1df0*/  SHF.L.U32 R77, R53.reuse, 0x10, RZ ;  /* 0x00000010354d7819 */ /* 0x040fe400000006ff */
[----:B------:R-:W-:Y:S01]  /*1e00*/  PRMT R70, R64, 0x7632, R70 ;  /* 0x0000763240467816 */ /* 0x000fe20000000046 */
[----:B------:R-:W-:Y:S01]  /*1e10*/  FFMA.FTZ R64, R72, R69, R71 ;  /* 0x0000004548407223 */ /* 0x000fe20000010047 */
[----:B------:R-:W-:Y:S01]  /*1e20*/  PRMT R53, R53, 0x7632, R53 ;  /* 0x0000763235357816 */ /* 0x000fe20000000035 */
[----:B------:R-:W-:Y:S01]  /*1e30*/  FFMA.FTZ R69, R74, R77, R79 ;  /* 0x0000004d4a457223 */ /* 0x000fe2000001004f */
[----:B------:R-:W-:Y:S01]  /*1e40*/  SHF.L.U32 R70, R70, 0x10, RZ ;  /* 0x0000001046467819 */ /* 0x000fe200000006ff */
[----:B------:R-:W-:-:S02]  /*1e50*/  FFMA.FTZ R86, R84, R76, R109 ;  /* 0x0000004c54567223 */ /* 0x000fc4000001006d */
[----:B------:R-:W5:Y:S01]  /*1e60*/  LDG.E.128 R76, desc[UR6][R100.64+0xb800] ;  /* 0x00b80006644c7981 */ /* 0x000f62000c1e1d00 */
[----:B------:R-:W-:Y:S01]  /*1e70*/  SHF.L.U32 R71, R65, 0x10, RZ ;  /* 0x0000001041477819 */ /* 0x000fe200000006ff */
[----:B------:R-:W-:Y:S01]  /*1e80*/  FFMA.FTZ R85, R75, R70, R86 ;  /* 0x000000464b557223 */ /* 0x000fe20000010056 */
[----:B------:R-:W-:Y:S02]  /*1e90*/  SHF.L.U32 R53, R53, 0x10, RZ ;  /* 0x0000001035357819 */ /* 0x000fe400000006ff */
[----:B------:R-:W-:Y:S01]  /*1ea0*/  PRMT R65, R65, 0x7632, R65 ;  /* 0x0000763241417816 */ /* 0x000fe20000000041 */
[----:B------:R-:W-:Y:S02]  /*1eb0*/  FFMA.FTZ R109, R74, R71, R85 ;  /* 0x000000474a6d7223 */ /* 0x000fe40000010055 */
[----:B------:R-:W-:Y:S01]  /*1ec0*/  FFMA.FTZ R69, R36, R53, R69 ;  /* 0x0000003524457223 */ /* 0x000fe20000010045 */
[C---:B------:R-:W-:Y:S01]  /*1ed0*/  PRMT R53, R54.reuse, 0x7632, R53 ;  /* 0x0000763236357816 */ /* 0x040fe20000000035 */
[----:B------:R-:W-:Y:S01]  /*1ee0*/  IMAD.U32 R71, R65, 0x10000, RZ ;  /* 0x0001000041477824 */ /* 0x000fe200078e00ff */
[----:B------:R-:W-:-:S02]  /*1ef0*/  SHF.L.U32 R65, R54, 0x10, RZ ;  /* 0x0000001036417819 */ /* 0x000fc400000006ff */
[C---:B------:R-:W-:Y:S02]  /*1f00*/  PRMT R54, R66.reuse, 0x7632, R54 ;  /* 0x0000763242367816 */ /* 0x040fe40000000036 */
[----:B------:R-:W-:Y:S01]  /*1f10*/  SHF.L.U32 R85, R66, 0x10, RZ ;  /* 0x0000001042557819 */ /* 0x000fe200000006ff */
[----:B------:R-:W-:Y:S01]  /*1f20*/  FFMA.FTZ R66, R36, R71, R109 ;  /* 0x0000004724427223 */ /* 0x000fe2000001006d */
[----:B------:R-:W-:Y:S01]  /*1f30*/  SHF.L.U32 R53, R53, 0x10, RZ ;  /* 0x0000001035357819 */ /* 0x000fe200000006ff */
[----:B------:R-:W-:Y:S01]  /*1f40*/  FFMA.FTZ R65, R38, R65, R69 ;  /* 0x0000004126417223 */ /* 0x000fe20000010045 */
[----:B------:R-:W-:Y:S02]  /*1f50*/  IMAD.U32 R69, R54, 0x10000, RZ ;  /* 0x0001000036457824 */ /* 0x000fe400078e00ff */
[----:B------:R-:W-:Y:S01]  /*1f60*/  FFMA.FTZ R70, R38, R85, R66 ;  /* 0x0000005526467223 */ /* 0x000fe20000010042 */
[C---:B------:R-:W-:Y:S01]  /*1f70*/  SHF.L.U32 R54, R55.reuse, 0x10, RZ ;  /* 0x0000001037367819 */ /* 0x040fe200000006ff */
[----:B------:R-:W-:Y:S01]  /*1f80*/  FFMA.FTZ R66, R72, R53, R65 ;  /* 0x0000003548427223 */ /* 0x000fe20000010041 */
[----:B------:R-:W-:Y:S01]  /*1f90*/  PRMT R55, R55, 0x7632, R55 ;  /* 0x0000763237377816 */ /* 0x000fe20000000037 */
[C---:B------:R-:W-:Y:S01]  /*1fa0*/  FFMA.FTZ R64, R73.reuse, R68, R64 ;  /* 0x0000004449407223 */ /* 0x040fe20000010040 */
[----:B------:R-:W-:Y:S01]  /*1fb0*/  SHF.L.U32 R85, R52, 0x10, RZ ;  /* 0x0000001034557819 */ /* 0x000fe200000006ff */
[----:B------:R-:W-:-:S02]  /*1fc0*/  FFMA.FTZ R111, R73, R54, R66 ;  /* 0x00000036496f7223 */ /* 0x000fc40000010042 */
[----:B------:R-:W-:Y:S01]  /*1fd0*/  IMAD.U32 R66, R55, 0x10000, RZ ;  /* 0x0001000037427824 */ /* 0x000fe200078e00ff */
[C---:B------:R-:W-:Y:S01]  /*1fe0*/  SHF.L.U32 R68, R67.reuse, 0x10, RZ ;  /* 0x0000001043447819 */ /* 0x040fe200000006ff */
[----:B------:R-:W5:Y:S01]  /*1ff0*/  LDG.E.128 R52, desc[UR6][R100.64+0xf000] ;  /* 0x00f0000664347981 */ /* 0x000f62000c1e1d00 */
[----:B------:R-:W-:Y:S01]  /*2000*/  FFMA.FTZ R69, R72, R69, R70 ;  /* 0x0000004548457223 */ /* 0x000fe20000010046 */
[----:B------:R-:W-:Y:S02]  /*2010*/  PRMT R67, R67, 0x7632, R67 ;  /* 0x0000763243437816 */ /* 0x000fe40000000043 */
[C---:B------:R-:W-:Y:S01]  /*2020*/  SHF.L.U32 R65, R40.reuse, 0x10, RZ ;  /* 0x0000001028417819 */ /* 0x040fe200000006ff */
[----:B------:R-:W-:Y:S01]  /*2030*/  FFMA.FTZ R69, R73, R68, R69 ;  /* 0x0000004449457223 */ /* 0x000fe20000010045 */
[----:B------:R-:W-:Y:S02]  /*2040*/  SHF.L.U32 R68, R67, 0x10, RZ ;  /* 0x0000001043447819 */ /* 0x000fe400000006ff */
[----:B------:R-:W-:Y:S01]  /*2050*/  PRMT R40, R40, 0x7632, R40 ;  /* 0x0000763228287816 */ /* 0x000fe20000000028 */
[C---:B------:R-:W-:Y:S01]  /*2060*/  FFMA.FTZ R111, R3.reuse, R66, R111 ;  /* 0x00000042036f7223 */ /* 0x040fe2000001006f */
[C---:B------:R-:W-:Y:S01]  /*2070*/  PRMT R66, R42.reuse, 0x7632, R66 ;  /* 0x000076322a427816 */ /* 0x040fe20000000042 */
[----:B------:R-:W-:Y:S01]  /*2080*/  FFMA.FTZ R109, R3, R68, R69 ;  /* 0x00000044036d7223 */ /* 0x000fe20000010045 */
[----:B------:R-:W-:Y:S01]  /*2090*/  IMAD.U32 R67, R42, 0x10000, RZ ;  /* 0x000100002a437824 */ /* 0x000fe200078e00ff */
[----:B------:R-:W-:Y:S01]  /*20a0*/  SHF.L.U32 R40, R40, 0x10, RZ ;  /* 0x0000001028287819 */ /* 0x000fe200000006ff */
[----:B------:R-:W-:Y:S01]  /*20b0*/  FFMA.FTZ R68, R84, R65, R115 ;  /* 0x0000004154447223 */ /* 0x000fe20000010073 */
[----:B------:R-:W-:-:S02]  /*20c0*/  SHF.L.U32 R69, R60, 0x10, RZ ;  /* 0x000000103c457819 */ /* 0x000fc400000006ff */
[----:B------:R-:W-:Y:S01]  /*20d0*/  PRMT R42, R60, 0x7632, R42 ;  /* 0x000076323c2a7816 */ /* 0x000fe2000000002a */
[----:B------:R-:W-:Y:S01]  /*20e0*/  FFMA.FTZ R85, R3, R85, R64 ;  /* 0x0000005503557223 */ /* 0x000fe20000010040 */
[C---:B------:R-:W-:Y:S02]  /*20f0*/  PRMT R65, R41.reuse, 0x7632, R65 ;  /* 0x0000763229417816 */ /* 0x040fe40000000041 */
[----:B------:R-:W-:Y:S02]  /*2100*/  SHF.L.U32 R41, R41, 0x10, RZ ;  /* 0x0000001029297819 */ /* 0x000fe400000006ff */
[C---:B------:R-:W-:Y:S02]  /*2110*/  PRMT R60, R43.reuse, 0x7632, R60 ;  /* 0x000076322b3c7816 */ /* 0x040fe4000000003c */
[----:B------:R-:W-:Y:S01]  /*2120*/  SHF.L.U32 R64, R43, 0x10, RZ ;  /* 0x000000102b407819 */ /* 0x000fe200000006ff */
[----:B------:R-:W-:Y:S01]  /*2130*/  FFMA.FTZ R43, R75, R40, R68 ;  /* 0x000000284b2b7223 */ /* 0x000fe20000010044 */
[----:B------:R-:W-:Y:S01]  /*2140*/  FFMA.FTZ R68, R84, R69, R107 ;  /* 0x0000004554447223 */ /* 0x000fe2000001006b */
[----:B------:R-:W-:Y:S01]  /*2150*/  IMAD.U32 R42, R42, 0x10000, RZ ;  /* 0x000100002a2a7824 */ /* 0x000fe200078e00ff */
[----:B------:R-:W-:Y:S01]  /*2160*/  SHF.L.U32 R65, R65, 0x10, RZ ;  /* 0x0000001041417819 */ /* 0x000fe200000006ff */
[----:B------:R-:W-:Y:S01]  /*2170*/  FFMA.FTZ R41, R74, R41, R43 ;  /* 0x000000294a297223 */ /* 0x000fe2000001002b */
[----:B------:R-:W-:Y:S01]  /*2180*/  PRMT R40, R61, 0x7632, R40 ;  /* 0x000076323d287816 */ /* 0x000fe20000000028 */
[----:B------:R-:W-:Y:S01]  /*2190*/  FFMA.FTZ R107, R75, R42, R68 ;  /* 0x0000002a4b6b7223 */ /* 0x000fe20000010044 */
[----:B------:R-:W-:Y:S01]  /*21a0*/  SHF.L.U32 R61, R61, 0x10, RZ ;  /* 0x000000103d3d7819 */ /* 0x000fe200000006ff */
[----:B------:R-:W-:Y:S01]  /*21b0*/  FFMA.FTZ R41, R36, R65, R41 ;  /* 0x0000004124297223 */ /* 0x000fe20000010029 */
[----:B------:R-:W-:Y:S01]  /*21c0*/  SHF.L.U32 R43, R40, 0x10, RZ ;  /* 0x00000010282b7819 */ /* 0x000fe200000006ff */
[----:B------:R-:W5:Y:S02]  /*21d0*/  LDG.E.128 R68, desc[UR6][R100.64+0x12800] ;  /* 0x0128000664447981 */ /* 0x000f64000c1e1d00 */
[----:B------:R-:W-:Y:S01]  /*21e0*/  FFMA.FTZ R65, R74, R61, R107 ;  /* 0x0000003d4a417223 */ /* 0x000fe2000001006b */
[----:B------:R-:W-:-:S03]  /*21f0*/  FFMA.FTZ R67, R38, R67, R41 ;  /* 0x0000004326437223 */ /* 0x000fc60000010029 */
[--C-:B------:R-:W-:Y:S02]  /*2200*/  FFMA.FTZ R115, R36, R43, R65.reuse ;  /* 0x0000002b24737223 */ /* 0x100fe40000010041 */
[----:B------:R-:W5:Y:S01]  /*2210*/  LDG.E.128 R40, desc[UR6][R100.64+0x16000] ;  /* 0x0160000664287981 */ /* 0x000f62000c1e1d00 */
[----:B------:R-:W-:Y:S01]  /*2220*/  IMAD.U32 R61, R66, 0x10000, RZ ;  /* 0x00010000423d7824 */ /* 0x000fe200078e00ff */
[C---:B------:R-:W-:Y:S02]  /*2230*/  SHF.L.U32 R107, R62.reuse, 0x10, RZ ;  /* 0x000000103e6b7819 */ /* 0x040fe400000006ff */
[----:B------:R-:W-:Y:S01]  /*2240*/  PRMT R65, R62, 0x7632, R65 ;  /* 0x000076323e417816 */ /* 0x000fe20000000041 */
[----:B------:R-:W-:Y:S01]  /*2250*/  FFMA.FTZ R62, R72, R61, R67 ;  /* 0x0000003d483e7223 */ /* 0x000fe20000010043 */
[C---:B------:R-:W-:Y:S02]  /*2260*/  PRMT R61, R48.reuse, 0x7632, R61 ;  /* 0x00007632303d7816 */ /* 0x040fe4000000003d */
[----:B------:R-:W-:Y:S01]  /*2270*/  SHF.L.U32 R66, R48, 0x10, RZ ;  /* 0x0000001030427819 */ /* 0x000fe200000006ff */
[----:B------:R-:W-:Y:S01]  /*2280*/  FFMA.FTZ R107, R38, R107, R115 ;  /* 0x0000006b266b7223 */ /* 0x000fe20000010073 */
[----:B------:R-:W-:Y:S01]  /*2290*/  SHF.L.U32 R65, R65, 0x10, RZ ;  /* 0x0000001041417819 */ /* 0x000fe200000006ff */
[----:B------:R-:W-:Y:S01]  /*22a0*/  FFMA.FTZ R62, R73, R64, R62 ;  /* 0x00000040493e7223 */ /* 0x000fe2000001003e */
[----:B------:R-:W-:Y:S01]  /*22b0*/  SHF.L.U32 R86, R61, 0x10, RZ ;  /* 0x000000103d567819 */ /* 0x000fe200000006ff */
[----:B------:R-:W-:-:S02]  /*22c0*/  IMAD.U32 R48, R63, 0x10000, RZ ;  /* 0x000100003f307824 */ /* 0x000fc400078e00ff */
[----:B------:R-:W-:Y:S01]  /*22d0*/  FFMA.FTZ R66, R84, R66, R105 ;  /* 0x0000004254427223 */ /* 0x000fe20000010069 */
[----:B------:R-:W-:Y:S01]  /*22e0*/  FFMA.FTZ R64, R72, R65, R107 ;  /* 0x0000004148407223 */ /* 0x000fe2000001006b */
[----:B------:R-:W-:Y:S02]  /*22f0*/  PRMT R63, R63, 0x7632, R63 ;  /* 0x000076323f3f7816 */ /* 0x000fe4000000003f */
[----:B------:R-:W-:Y:S01]  /*2300*/  SHF.L.U32 R61, R49, 0x10, RZ ;  /* 0x00000010313d7819 */ /* 0x000fe200000006ff */
[----:B------:R-:W-:Y:S01]  /*2310*/  FFMA.FTZ R65, R75, R86, R66 ;  /* 0x000000564b417223 */ /* 0x000fe20000010042 */
[----:B------:R-:W-:Y:S01]  /*2320*/  PRMT R49, R49, 0x7632, R49 ;  /* 0x0000763231317816 */ /* 0x000fe20000000031 */
[----:B------:R-:W-:Y:S01]  /*2330*/  FFMA.FTZ R105, R73, R48, R64 ;  /* 0x0000003049697223 */ /* 0x000fe20000010040 */
[----:B------:R-:W-:Y:S01]  /*2340*/  IMAD.U32 R48, R63, 0x10000, RZ ;  /* 0x000100003f307824 */ /* 0x000fe200078e00ff */
[----:B------:R-:W-:Y:S01]  /*2350*/  SHF.L.U32 R63, R56, 0x10, RZ ;  /* 0x00000010383f7819 */ /* 0x000fe200000006ff */
[----:B------:R-:W-:Y:S01]  /*2360*/  FFMA.FTZ R61, R74, R61, R65 ;  /* 0x0000003d4a3d7223 */ /* 0x000fe20000010041 */
[----:B------:R-:W-:-:S02]  /*2370*/  SHF.L.U32 R49, R49, 0x10, RZ ;  /* 0x0000001031317819 */ /* 0x000fc400000006ff */
[----:B------:R-:W-:Y:S01]  /*2380*/  PRMT R56, R56, 0x7632, R56 ;  /* 0x0000763238387816 */ /* 0x000fe20000000038 */
[----:B------:R-:W-:Y:S02]  /*2390*/  FFMA.FTZ R64, R84, R63, R99 ;  /* 0x0000003f54407223 */ /* 0x000fe40000010063 */
[----:B------:R-:W-:Y:S01]  /*23a0*/  FFMA.FTZ R65, R36, R49, R61 ;  /* 0x0000003124417223 */ /* 0x000fe2000001003d */
[----:B------:R-:W-:Y:S01]  /*23b0*/  SHF.L.U32 R56, R56, 0x10, RZ ;  /* 0x0000001038387819 */ /* 0x000fe200000006ff */
[----:B------:R-:W-:Y:S01]  /*23c0*/  IMAD.U32 R49, R50, 0x10000, RZ ;  /* 0x0001000032317824 */ /* 0x000fe200078e00ff */
[----:B------:R-:W-:Y:S01]  /*23d0*/  SHF.L.U32 R60, R60, 0x10, RZ ;  /* 0x000000103c3c7819 */ /* 0x000fe200000006ff */
[----:B------:R-:W-:Y:S01]  /*23e0*/  FFMA.FTZ R105, R3, R48, R105 ;  /* 0x0000003003697223 */ /* 0x000fe20000010069 */
[----:B------:R-:W-:Y:S02]  /*23f0*/  PRMT R50, R50, 0x7632, R50 ;  /* 0x0000763232327816 */ /* 0x000fe40000000032 */
[----:B------:R-:W-:Y:S01]  /*2400*/  PRMT R48, R57, 0x7632, R48 ;  /* 0x0000763239307816 */ /* 0x000fe20000000030 */
[----:B------:R-:W-:Y:S01]  /*2410*/  FFMA.FTZ R99, R75, R56, R64 ;  /* 0x000000384b637223 */ /* 0x000fe20000010040 */
[----:B------:R-:W-:Y:S01]  /*2420*/  SHF.L.U32 R57, R57, 0x10, RZ ;  /* 0x0000001039397819 */ /* 0x000fe200000006ff */
[----:B------:R-:W-:Y:S01]  /*2430*/  FFMA.FTZ R65, R38, R49, R65 ;  /* 0x0000003126417223 */ /* 0x000fe20000010041 */
[----:B------:R-:W-:Y:S01]  /*2440*/  SHF.L.U32 R49, R50, 0x10, RZ ;  /* 0x0000001032317819 */ /* 0x000fe200000006ff */
[----:B------:R-:W-:Y:S01]  /*2450*/  FFMA.FTZ R107, R3, R60, R62 ;  /* 0x0000003c036b7223 */ /* 0x000fe2000001003e */
[----:B------:R-:W-:Y:S01]  /*2460*/  SHF.L.U32 R67, R48, 0x10, RZ ;  /* 0x0000001030437819 */ /* 0x000fe200000006ff */
[----:B------:R-:W5:Y:S01]  /*2470*/  LDG.E.128 R60, desc[UR6][R100.64+0x19800] ;  /* 0x01980006643c7981 */ /* 0x000f62000c1e1d00 */
[----:B------:R-:W-:Y:S01]  /*2480*/  FFMA.FTZ R57, R74, R57, R99 ;  /* 0x000000394a397223 */ /* 0x000fe20000010063 */
[----:B------:R-:W-:Y:S01]  /*2490*/  FFMA.FTZ R50, R72, R49, R65 ;  /* 0x0000003148327223 */ /* 0x000fe20000010041 */
[----:B------:R-:W-:-:S02]  /*24a0*/  SHF.L.U32 R49, R58, 0x10, RZ ;  /* 0x000000103a317819 */ /* 0x000fc400000006ff */
[----:B------:R-:W-:Y:S01]  /*24b0*/  FFMA.FTZ R57, R36, R67, R57 ;  /* 0x0000004324397223 */ /* 0x000fe20000010039 */
[----:B------:R-:W-:Y:S01]  /*24c0*/  PRMT R58, R58, 0x7632, R58 ;  /* 0x000076323a3a7816 */ /* 0x000fe2000000003a */
[C---:B------:R-:W-:Y:S01]  /*24d0*/  IMAD.U32 R48, R51.reuse, 0x10000, RZ ;  /* 0x0001000033307824 */ /* 0x040fe200078e00ff */
[----:B------:R-:W-:Y:S01]  /*24e0*/  PRMT R56, R51, 0x7632, R56 ;  /* 0x0000763233387816 */ /* 0x000fe20000000038 */
[----:B------:R-:W-:Y:S01]  /*24f0*/  FFMA.FTZ R65, R38, R49, R57 ;  /* 0x0000003126417223 */ /* 0x000fe20000010039 */
[C---:B------:R-:W-:Y:S02]  /*2500*/  SHF.L.U32 R51, R44.reuse, 0x10, RZ ;  /* 0x000000102c337819 */ /* 0x040fe400000006ff */
[----:B------:R-:W-:Y:S02]  /*2510*/  PRMT R44, R44, 0x7632, R44 ;  /* 0x000076322c2c7816 */ /* 0x000fe4000000002c */
[----:B------:R-:W-:Y:S01]  /*2520*/  SHF.L.U32 R57, R58, 0x10, RZ ;  /* 0x000000103a397819 */ /* 0x000fe200000006ff */
[----:B------:R-:W-:Y:S01]  /*2530*/  FFMA.FTZ R88, R84, R51, R97 ;  /* 0x0000003354587223 */ /* 0x000fe20000010061 */
[----:B------:R-:W-:Y:S01]  /*2540*/  FFMA.FTZ R64, R73, R48, R50 ;  /* 0x0000003049407223 */ /* 0x000fe20000010032 */
[----:B------:R-:W-:Y:S01]  /*2550*/  IMAD.U32 R86, R44, 0x10000, RZ ;  /* 0x000100002c567824 */ /* 0x000fe200078e00ff */
[----:B------:R-:W5:Y:S01]  /*2560*/  LDG.E.128 R48, desc[UR6][R100.64+0x1d000] ;  /* 0x01d0000664307981 */ /* 0x000f62000c1e1d00 */
[----:B------:R-:W-:Y:S01]  /*2570*/  FFMA.FTZ R66, R72, R57, R65 ;  /* 0x0000003948427223 */ /* 0x000fe20000010041 */
[----:B------:R-:W-:-:S02]  /*2580*/  PRMT R57, R45, 0x7632, R57 ;  /* 0x000076322d397816 */ /* 0x000fc40000000039 */
[C---:B------:R-:W-:Y:S02]  /*2590*/  PRMT R44, R59.reuse, 0x7632, R44 ;  /* 0x000076323b2c7816 */ /* 0x040fe4000000002c */
[----:B------:R-:W-:Y:S01]  /*25a0*/  SHF.L.U32 R58, R59, 0x10, RZ ;  /* 0x000000103b3a7819 */ /* 0x000fe200000006ff */
[----:B------:R-:W-:Y:S01]  /*25b0*/  FFMA.FTZ R59, R75, R86, R88 ;  /* 0x000000564b3b7223 */ /* 0x000fe20000010058 */
[----:B------:R-:W-:Y:S02]  /*25c0*/  SHF.L.U32 R45, R45, 0x10, RZ ;  /* 0x000000102d2d7819 */ /* 0x000fe400000006ff */
[----:B------:R-:W-:Y:S02]  /*25d0*/  SHF.L.U32 R56, R56, 0x10, RZ ;  /* 0x0000001038387819 */ /* 0x000fe400000006ff */
[----:B------:R-:W-:Y:S01]  /*25e0*/  SHF.L.U32 R57, R57, 0x10, RZ ;  /* 0x0000001039397819 */ /* 0x000fe200000006ff */
[----:B------:R-:W-:Y:S02]  /*25f0*/  FFMA.FTZ R45, R74, R45, R59 ;  /* 0x0000002d4a2d7223 */ /* 0x000fe4000001003b */
[----:B------:R-:W-:Y:S01]  /*2600*/  FFMA.FTZ R99, R3, R56, R64 ;  /* 0x0000003803637223 */ /* 0x000fe20000010040 */
[----:B------:R-:W-:Y:S01]  /*2610*/  SHF.L.U32 R64, R28, 0x10, RZ ;  /* 0x000000101c407819 */ /* 0x000fe200000006ff */
[----:B------:R-:W-:Y:S01]  /*2620*/  FFMA.FTZ R97, R73, R58, R66 ;  /* 0x0000003a49617223 */ /* 0x000fe20000010042 */
[----:B------:R-:W-:Y:S01]  /*2630*/  FFMA.FTZ R65, R36, R57, R45 ;  /* 0x0000003924417223 */ /* 0x000fe2000001002d */
[----:B------:R-:W-:Y:S01]  /*2640*/  PRMT R28, R28, 0x7632, R28 ;  /* 0x000076321c1c7816 */ /* 0x000fe2000000001c */
[----:B------:R-:W5:Y:S01]  /*2650*/  LDG.E.128 R56, desc[UR6][R100.64+0x20800] ;  /* 0x0208000664387981 */ /* 0x000f62000c1e1d00 */
[----:B------:R-:W-:Y:S01]  /*2660*/  IMAD.U32 R44, R44, 0x10000, RZ ;  /* 0x000100002c2c7824 */ /* 0x000fe200078e00ff */
[----:B------:R-:W-:Y:S01]  /*2670*/  SHF.L.U32 R45, R46, 0x10, RZ ;  /* 0x000000102e2d7819 */ /* 0x000fe200000006ff */
[----:B------:R-:W-:Y:S01]  /*2680*/  FFMA.FTZ R66, R84, R64, R95 ;  /* 0x0000004054427223 */ /* 0x000fe2000001005f */
[----:B------:R-:W-:Y:S01]  /*2690*/  IMAD.U32 R64, R28, 0x10000, RZ ;  /* 0x000100001c407824 */ /* 0x000fe200078e00ff */
[----:B------:R-:W-:Y:S01]  /*26a0*/  PRMT R46, R46, 0x7632, R46 ;  /* 0x000076322e2e7816 */ /* 0x000fe2000000002e */
[----:B------:R-:W-:Y:S01]  /*26b0*/  FFMA.FTZ R97, R3, R44, R97 ;  /* 0x0000002c03617223 */ /* 0x000fe20000010061 */
[C---:B------:R-:W-:Y:S01]  /*26c0*/  PRMT R28, R47.reuse, 0x7632, R28 ;  /* 0x000076322f1c7816 */ /* 0x040fe2000000001c */
[----:B------:R-:W-:Y:S01]  /*26d0*/  FFMA.FTZ R45, R38, R45, R65 ;  /* 0x0000002d262d7223 */ /* 0x000fe20000010041 */
[----:B------:R-:W-:Y:S01]  /*26e0*/  SHF.L.U32 R44, R47, 0x10, RZ ;  /* 0x000000102f2c7819 */ /* 0x000fe200000006ff */
[----:B------:R-:W-:Y:S01]  /*26f0*/  FFMA.FTZ R67, R75, R64, R66 ;  /* 0x000000404b437223 */ /* 0x000fe20000010042 */
[----:B------:R-:W-:-:S02]  /*2700*/  PRMT R47, R29, 0x7632, R47 ;  /* 0x000076321d2f7816 */ /* 0x000fc4000000002f */
[----:B------:R-:W-:Y:S01]  /*2710*/  SHF.L.U32 R65, R29, 0x10, RZ ;  /* 0x000000101d417819 */ /* 0x000fe200000006ff */
[----:B------:R-:W-:Y:S01]  /*2720*/  IMAD.U32 R64, R32, 0x10000, RZ ;  /* 0x0001000020407824 */ /* 0x000fe200078e00ff */
[----:B------:R-:W-:Y:S02]  /*2730*/  SHF.L.U32 R29, R46, 0x10, RZ ;  /* 0x000000102e1d7819 */ /* 0x000fe400000006ff */
[----:B------:R-:W-:Y:S01]  /*2740*/  PRMT R46, R32, 0x7632, R46 ;  /* 0x00007632202e7816 */ /* 0x000fe2000000002e */
[----:B------:R-:W-:Y:S01]  /*2750*/  FFMA.FTZ R65, R74, R65, R67 ;  /* 0x000000414a417223 */ /* 0x000fe20000010043 */
[----:B------:R-:W-:Y:S01]  /*2760*/  SHF.L.U32 R47, R47, 0x10, RZ ;  /* 0x000000102f2f7819 */ /* 0x000fe200000006ff */
[----:B------:R-:W-:Y:S01]  /*2770*/  FFMA.FTZ R64, R84, R64, R91 ;  /* 0x0000004054407223 */ /* 0x000fe2000001005b */
[----:B------:R-:W-:Y:S01]  /*2780*/  SHF.L.U32 R46, R46, 0x10, RZ ;  /* 0x000000102e2e7819 */ /* 0x000fe200000006ff */
[----:B------:R-:W-:Y:S01]  /*2790*/  FFMA.FTZ R32, R72, R29, R45 ;  /* 0x0000001d48207223 */ /* 0x000fe2000001002d */
[C---:B------:R-:W-:Y:S01]  /*27a0*/  PRMT R29, R33.reuse, 0x7632, R29 ;  /* 0x00007632211d7816 */ /* 0x040fe2000000001d */
[----:B------:R-:W-:Y:S01]  /*27b0*/  FFMA.FTZ R47, R36, R47, R65 ;  /* 0x0000002f242f7223 */ /* 0x000fe20000010041 */
[----:B------:R-:W-:Y:S01]  /*27c0*/  SHF.L.U32 R45, R33, 0x10, RZ ;  /* 0x00000010212d7819 */ /* 0x000fe200000006ff */
[----:B------:R-:W-:-:S02]  /*27d0*/  FFMA.FTZ R95, R75, R46, R64 ;  /* 0x0000002e4b5f7223 */ /* 0x000fc40000010040 */
[----:B------:R-:W5:Y:S01]  /*27e0*/  LDG.E.128 R64, desc[UR6][R100.64+0x24000] ;  /* 0x0240000664407981 */ /* 0x000f62000c1e1d00 */
[----:B------:R-:W-:Y:S01]  /*27f0*/  IMAD.U32 R33, R30, 0x10000, RZ ;  /* 0x000100001e217824 */ /* 0x000fe200078e00ff */
[----:B------:R-:W-:Y:S01]  /*2800*/  SHF.L.U32 R91, R29, 0x10, RZ ;  /* 0x000000101d5b7819 */ /* 0x000fe200000006ff */
[----:B------:R-:W-:Y:S01]  /*2810*/  FFMA.FTZ R45, R74, R45, R95 ;  /* 0x0000002d4a2d7223 */ /* 0x000fe2000001005f */
[----:B------:R-:W-:Y:S01]  /*2820*/  PRMT R29, R30, 0x7632, R29 ;  /* 0x000076321e1d7816 */ /* 0x000fe2000000001d */
[----:B------:R-:W-:Y:S01]  /*2830*/  FFMA.FTZ R33, R38, R33, R47 ;  /* 0x0000002126217223 */ /* 0x000fe2000001002f */
[----:B------:R-:W-:Y:S01]  /*2840*/  SHF.L.U32 R47, R34, 0x10, RZ ;  /* 0x00000010222f7819 */ /* 0x000fe200000006ff */
[--C-:B------:R-:W-:Y:S01]  /*2850*/  FFMA.FTZ R91, R36, R91, R45.reuse ;  /* 0x0000005b245b7223 */ /* 0x100fe2000001002d */
[----:B------:R-:W-:Y:S02]  /*2860*/  SHF.L.U32 R29, R29, 0x10, RZ ;  /* 0x000000101d1d7819 */ /* 0x000fe400000006ff */
[----:B------:R-:W-:Y:S01]  /*2870*/  PRMT R45, R34, 0x7632, R45 ;  /* 0x00007632222d7816 */ /* 0x000fe2000000002d */
[----:B------:R-:W-:Y:S01]  /*2880*/  FFMA.FTZ R30, R73, R44, R32 ;  /* 0x0000002c491e7223 */ /* 0x000fe20000010020 */
[----:B------:R-:W-:-:S02]  /*2890*/  IMAD.U32 R34, R31, 0x10000, RZ ;  /* 0x000100001f227824 */ /* 0x000fc400078e00ff */
[----:B------:R-:W-:Y:S01]  /*28a0*/  FFMA.FTZ R44, R72, R29, R33 ;  /* 0x0000001d482c7223 */ /* 0x000fe20000010021 */
[----:B------:R-:W-:Y:S01]  /*28b0*/  SHF.L.U32 R45, R45, 0x10, RZ ;  /* 0x000000102d2d7819 */ /* 0x000fe200000006ff */
[----:B------:R-:W-:Y:S01]  /*28c0*/  FFMA.FTZ R47, R38, R47, R91 ;  /* 0x0000002f262f7223 */ /* 0x000fe2000001005b */
[----:B------:R-:W-:Y:S02]  /*28d0*/  PRMT R32, R31, 0x7632, R32 ;  /* 0x000076321f207816 */ /* 0x000fe40000000020 */
[C---:B--2---:R-:W-:Y:S02]  /*28e0*/  PRMT R29, R20.reuse, 0x7632, R29 ;  /* 0x00007632141d7816 */ /* 0x044fe4000000001d */
[----:B------:R-:W-:Y:S01]  /*28f0*/  SHF.L.U32 R31, R20, 0x10, RZ ;  /* 0x00000010141f7819 */ /* 0x000fe200000006ff */
[----:B------:R-:W-:Y:S01]  /*2900*/  FFMA.FTZ R91, R73, R34, R44 ;  /* 0x00000022495b7223 */ /* 0x000fe2000001002c */
[----:B------:R-:W-:Y:S01]  /*2910*/  FFMA.FTZ R34, R72, R45, R47 ;  /* 0x0000002d48227223 */ /* 0x000fe2000001002f */
[----:B------:R-:W-:Y:S01]  /*2920*/  IMAD.U32 R86, R29, 0x10000, RZ ;  /* 0x000100001d567824 */ /* 0x000fe200078e00ff */
[----:B------:R-:W2:Y:S01]  /*2930*/  LDG.E.128 R44, desc[UR6][R100.64+0x27800] ;  /* 0x02780006642c7981 */ /* 0x000ea2000c1e1d00 */
[----:B------:R-:W-:Y:S01]  /*2940*/  FFMA.FTZ R88, R84, R31, R89 ;  /* 0x0000001f54587223 */ /* 0x000fe20000010059 */
[----:B------:R-:W-:-:S02]  /*2950*/  PRMT R29, R21, 0x7632, R29 ;  /* 0x00007632151d7816 */ /* 0x000fc4000000001d */
[----:B------:R-:W-:Y:S01]  /*2960*/  SHF.L.U32 R20, R35, 0x10, RZ ;  /* 0x0000001023147819 */ /* 0x000fe200000006ff */
[----:B------:R-:W-:Y:S01]  /*2970*/  FFMA.FTZ R31, R75, R86, R88 ;  /* 0x000000564b1f7223 */ /* 0x000fe20000010058 */
[----:B------:R-:W-:Y:S02]  /*2980*/  SHF.L.U32 R21, R21, 0x10, RZ ;  /* 0x0000001015157819 */ /* 0x000fe400000006ff */
[----:B------:R-:W-:Y:S02]  /*2990*/  PRMT R35, R35, 0x7632, R35 ;  /* 0x0000763223237816 */ /* 0x000fe40000000023 */
[----:B------:R-:W-:Y:S01]  /*29a0*/  SHF.L.U32 R28, R28, 0x10, RZ ;  /* 0x000000101c1c7819 */ /* 0x000fe200000006ff */
[----:B------:R-:W-:Y:S01]  /*29b0*/  FFMA.FTZ R95, R73, R20, R34 ;  /* 0x00000014495f7223 */ /* 0x000fe20000010022 */
[----:B------:R-:W-:Y:S01]  /*29c0*/  SHF.L.U32 R29, R29, 0x10, RZ ;  /* 0x000000101d1d7819 */ /* 0x000fe200000006ff */
[----:B------:R-:W-:Y:S01]  /*29d0*/  FFMA.FTZ R21, R74, R21, R31 ;  /* 0x000000154a157223 */ /* 0x000fe2000001001f */
[----:B------:R-:W-:-:S02]  /*29e0*/  IMAD.U32 R20, R35, 0x10000, RZ ;  /* 0x0001000023147824 */ /* 0x000fc400078e00ff */
[C---:B------:R-:W-:Y:S01]  /*29f0*/  FFMA.FTZ R89, R3.reuse, R28, R30 ;  /* 0x0000001c03597223 */ /* 0x040fe2000001001e */
[----:B------:R-:W-:Y:S01]  /*2a00*/  SHF.L.U32 R32, R32, 0x10, RZ ;  /* 0x0000001020207819 */ /* 0x000fe200000006ff */
[----:B------:R-:W-:Y:S01]  /*2a10*/  FFMA.FTZ R29, R36, R29, R21 ;  /* 0x0000001d241d7223 */ /* 0x000fe20000010015 */
[----:B---3--:R-:W-:Y:S01]  /*2a20*/  SHF.L.U32 R28, R8, 0x10, RZ ;  /* 0x00000010081c7819 */ /* 0x008fe200000006ff */
[----:B------:R-:W-:Y:S01]  /*2a30*/  FFMA.FTZ R95, R3, R20, R95 ;  /* 0x00000014035f7223 */ /* 0x000fe2000001005f */
[C---:B------:R-:W-:Y:S02]  /*2a40*/  PRMT R8, R23.reuse, 0x7632, R8 ;  /* 0x0000763217087816 */ /* 0x040fe40000000008 */
[C---:B------:R-:W-:Y:S02]  /*2a50*/  SHF.L.U32 R21, R22.reuse, 0x10, RZ ;  /* 0x0000001016157819 */ /* 0x040fe400000006ff */
[----:B------:R-:W-:Y:S01]  /*2a60*/  PRMT R20, R22, 0x7632, R20 ;  /* 0x0000763216147816 */ /* 0x000fe20000000014 */
[----:B------:R-:W-:-:S02]  /*2a70*/  IMAD.U32 R22, R23, 0x10000, RZ ;  /* 0x0001000017167824 */ /* 0x000fc400078e00ff */
[----:B------:R-:W-:Y:S01]  /*2a80*/  FFMA.FTZ R91, R3, R32, R91 ;  /* 0x00000020035b7223 */ /* 0x000fe2000001005b */
[----:B------:R-:W-:Y:S01]  /*2a90*/  PRMT R23, R8, 0x7632, R23 ;  /* 0x0000763208177816 */ /* 0x000fe20000000017 */
[----:B------:R-:W3:Y:S01]  /*2aa0*/  LDG.E.128 R32, desc[UR6][R100.64+0x2b000] ;  /* 0x02b0000664207981 */ /* 0x000ee2000c1e1d00 */
[----:B------:R-:W-:Y:S01]  /*2ab0*/  PRMT R30, R4, 0x7632, R30 ;  /* 0x00007632041e7816 */ /* 0x000fe2000000001e */
[----:B------:R-:W-:Y:S01]  /*2ac0*/  FFMA.FTZ R29, R38, R21, R29 ;  /* 0x00000015261d7223 */ /* 0x000fe2000001001d */
[----:B------:R-:W-:Y:S02]  /*2ad0*/  SHF.L.U32 R31, R4, 0x10, RZ ;  /* 0x00000010041f7819 */ /* 0x000fe400000006ff */
[----:B------:R-:W-:Y:S01]  /*2ae0*/  SHF.L.U32 R21, R20, 0x10, RZ ;  /* 0x0000001014157819 */ /* 0x000fe200000006ff */
[C---:B------:R-:W-:Y:S01]  /*2af0*/  FFMA.FTZ R28, R84.reuse, R28, R113 ;  /* 0x0000001c541c7223 */ /* 0x040fe20000010071 */
[----:B------:R-:W-:Y:S01]  /*2b00*/  SHF.L.U32 R20, R23, 0x10, RZ ;  /* 0x0000001017147819 */ /* 0x000fe200000006ff */
[----:B------:R-:W-:Y:S01]  /*2b10*/  FFMA.FTZ R84, R84, R31, R93 ;  /* 0x0000001f54547223 */ /* 0x000fe2000001005d */
[----:B------:R-:W-:Y:S01]  /*2b20*/  SHF.L.U32 R30, R30, 0x10, RZ ;  /* 0x000000101e1e7819 */ /* 0x000fe200000006ff */
[----:B------:R-:W-:Y:S01]  /*2b30*/  FFMA.FTZ R4, R72, R21, R29 ;  /* 0x0000001548047223 */ /* 0x000fe2000001001d */
[----:B------:R-:W-:-:S02]  /*2b40*/  IMAD.U32 R21, R9, 0x10000, RZ ;  /* 0x0001000009157824 */ /* 0x000fc400078e00ff */
[----:B------:R-:W-:Y:S01]  /*2b50*/  FFMA.FTZ R23, R75, R20, R28 ;  /* 0x000000144b177223 */ /* 0x000fe2000001001c */
[----:B------:R-:W-:Y:S01]  /*2b60*/  PRMT R9, R9, 0x7632, R9 ;  /* 0x0000763209097816 */ /* 0x000fe20000000009 */
[----:B------:R-:W-:Y:S02]  /*2b70*/  FFMA.FTZ R75, R75, R30, R84 ;  /* 0x0000001e4b4b7223 */ /* 0x000fe40000010054 */
[----:B------:R-:W3:Y:S01]  /*2b80*/  LDG.E.128 R28, desc[UR6][R100.64+0x2e800] ;  /* 0x02e80006641c7981 */ /* 0x000ee2000c1e1d00 */
[----:B------:R-:W-:Y:S01]  /*2b90*/  SHF.L.U32 R9, R9, 0x10, RZ ;  /* 0x0000001009097819 */ /* 0x000fe200000006ff */
[----:B------:R-:W-:Y:S01]  /*2ba0*/  FFMA.FTZ R21, R74, R21, R23 ;  /* 0x000000154a157223 */ /* 0x000fe20000010017 */
[C---:B------:R-:W-:Y:S02]  /*2bb0*/  PRMT R20, R5.reuse, 0x7632, R20 ;  /* 0x0000763205147816 */ /* 0x040fe40000000014 */
[----:B------:R-:W-:Y:S01]  /*2bc0*/  SHF.L.U32 R23, R5, 0x10, RZ ;  /* 0x0000001005177819 */ /* 0x000fe200000006ff */
[----:B------:R-:W-:Y:S01]  /*2bd0*/  FFMA.FTZ R9, R36, R9, R21 ;  /* 0x0000000924097223 */ /* 0x000fe20000010015 */
[----:B------:R-:W-:Y:S01]  /*2be0*/  SHF.L.U32 R21, R20, 0x10, RZ ;  /* 0x0000001014157819 */ /* 0x000fe200000006ff */
[----:B------:R-:W-:Y:S01]  /*2bf0*/  FFMA.FTZ R4, R73, R22, R4 ;  /* 0x0000001649047223 */ /* 0x000fe20000010004 */
[----:B------:R-:W-:-:S02]  /*2c00*/  IMAD.U32 R8, R8, 0x10000, RZ ;  /* 0x0001000008087824 */ /* 0x000fc400078e00ff */
[----:B------:R-:W-:Y:S01]  /*2c10*/  FFMA.FTZ R23, R74, R23, R75 ;  /* 0x000000174a177223 */ /* 0x000fe2000001004b */
[C---:B------:R-:W-:Y:S02]  /*2c20*/  SHF.L.U32 R5, R10.reuse, 0x10, RZ ;  /* 0x000000100a057819 */ /* 0x040fe400000006ff */
[----:B------:R-:W-:Y:S01]  /*2c30*/  PRMT R10, R10, 0x7632, R10 ;  /* 0x000076320a0a7816 */ /* 0x000fe2000000000a */
[----:B------:R-:W-:Y:S01]  /*2c40*/  FFMA.FTZ R93, R3, R8, R4 ;  /* 0x00000008035d7223 */ /* 0x000fe20000010004 */
[----:B------:R-:W-:Y:S01]  /*2c50*/  FFMA.FTZ R23, R36, R21, R23 ;  /* 0x0000001524177223 */ /* 0x000fe20000010017 */
[C---:B------:R-:W-:Y:S02]  /*2c60*/  PRMT R8, R6.reuse, 0x7632, R8 ;  /* 0x0000763206087816 */ /* 0x040fe40000000008 */
[----:B------:R-:W-:Y:S01]  /*2c70*/  SHF.L.U32 R21, R6, 0x10, RZ ;  /* 0x0000001006157819 */ /* 0x000fe200000006ff */
[----:B------:R-:W-:Y:S01]  /*2c80*/  FFMA.FTZ R9, R38, R5, R9 ;  /* 0x0000000526097223 */ /* 0x000fe20000010009 */
[----:B------:R-:W-:Y:S01]  /*2c90*/  IMAD.U32 R5, R10, 0x10000, RZ ;  /* 0x000100000a057824 */ /* 0x000fe200078e00ff */
[----:B------:R-:W-:-:S02]  /*2ca0*/  PRMT R4, R11, 0x7632, R4 ;  /* 0x000076320b047816 */ /* 0x000fc40000000004 */
[----:B------:R-:W-:Y:S01]  /*2cb0*/  SHF.L.U32 R6, R11, 0x10, RZ ;  /* 0x000000100b067819 */ /* 0x000fe200000006ff */
[----:B------:R-:W-:Y:S01]  /*2cc0*/  FFMA.FTZ R38, R38, R21, R23 ;  /* 0x0000001526267223 */ /* 0x000fe20000010017 */
[----:B------:R-:W-:Y:S01]  /*2cd0*/  SHF.L.U32 R11, R8, 0x10, RZ ;  /* 0x00000010080b7819 */ /* 0x000fe200000006ff */
[C---:B------:R-:W-:Y:S01]  /*2ce0*/  FFMA.FTZ R8, R72.reuse, R5, R9 ;  /* 0x0000000548087223 */ /* 0x040fe20000010009 */
[C---:B------:R-:W-:Y:S02]  /*2cf0*/  PRMT R5, R7.reuse, 0x7632, R5 ;  /* 0x0000763207057816 */ /* 0x040fe40000000005 */
[----:B------:R-:W-:Y:S01]  /*2d00*/  SHF.L.U32 R10, R7, 0x10, RZ ;  /* 0x00000010070a7819 */ /* 0x000fe200000006ff */
[----:B------:R-:W-:Y:S01]  /*2d10*/  FFMA.FTZ R11, R72, R11, R38 ;  /* 0x0000000b480b7223 */ /* 0x000fe20000010026 */
[----:B------:R-:W-:Y:S01]  /*2d20*/  FFMA.FTZ R6, R73, R6, R8 ;  /* 0x0000000649067223 */ /* 0x000fe20000010008 */
[----:B------:R-:W-:Y:S01]  /*2d30*/  IMAD.U32 R4, R4, 0x10000, RZ ;  /* 0x0001000004047824 */ /* 0x000fe200078e00ff */
[----:B------:R-:W-:Y:S01]  /*2d40*/  SHF.L.U32 R8, R5, 0x10, RZ ;  /* 0x0000001005087819 */ /* 0x000fe200000006ff */
[----:B------:R-:W-:Y:S01]  /*2d50*/  FFMA.FTZ R11, R73, R10, R11 ;  /* 0x0000000a490b7223 */ /* 0x000fe2000001000b */
[----:B------:R-:W3:Y:S01]  /*2d60*/  LDG.E.128 R20, desc[UR6][R100.64+0x35800] ;  /* 0x0358000664147981 */ /* 0x000ee2000c1e1d00 */
[----:B------:R-:W-:-:S03]  /*2d70*/  FFMA.FTZ R5, R3, R4, R6 ;  /* 0x0000000403057223 */ /* 0x000fc60000010006 */
[----:B------:R-:W3:Y:S01]  /*2d80*/  LDG.E.128 R72, desc[UR6][R100.64+0x32000] ;  /* 0x0320000664487981 */ /* 0x000ee2000c1e1d00 */
[----:B----4-:R-:W-:Y:S01]  /*2d90*/  SHF.L.U32 R7, R12, 0x10, RZ ;  /* 0x000000100c077819 */ /* 0x010fe200000006ff */
[--C-:B------:R-:W-:Y:S01]  /*2da0*/  FFMA.FTZ R3, R3, R8, R11.reuse ;  /* 0x0000000803037223 */ /* 0x100fe2000001000b */
[----:B-----5:R-:W-:Y:S02]  /*2db0*/  SHF.L.U32 R10, R24, 0x10, RZ ;  /* 0x00000010180a7819 */ /* 0x020fe400000006ff */
[----:B------:R-:W-:Y:S02]  /*2dc0*/  PRMT R12, R12, 0x7632, R12 ;  /* 0x000076320c0c7816 */ /* 0x000fe4000000000c */
[----:B------:R-:W-:Y:S01]  /*2dd0*/  PRMT R11, R24, 0x7632, R11 ;  /* 0x00007632180b7816 */ /* 0x000fe2000000000b */
[----:B------:R-:W-:Y:S02]  /*2de0*/  FFMA.FTZ R36, R10, R7, R39 ;  /* 0x000000070a247223 */ /* 0x000fe40000010027 */
[----:B------:R-:W-:Y:S01]  /*2df0*/  IMAD.U32 R24, R12, 0x10000, RZ ;  /* 0x000100000c187824 */ /* 0x000fe200078e00ff */
[----:B------:R-:W-:Y:S01]  /*2e00*/  SHF.L.U32 R11, R11, 0x10, RZ ;  /* 0x000000100b0b7819 */ /* 0x000fe200000006ff */
[C---:B------:R-:W-:Y:S01]  /*2e10*/  IMAD.U32 R6, R27.reuse, 0x10000, RZ ;  /* 0x000100001b067824 */ /* 0x040fe200078e00ff */
[----:B------:R-:W-:-:S03]  /*2e20*/  PRMT R7, R27, 0x7632, R7 ;  /* 0x000076321b077816 */ /* 0x000fc60000000007 */
[----:B------:R-:W-:Y:S01]  /*2e30*/  FFMA.FTZ R27, R11, R24, R36 ;  /* 0x000000180b1b7223 */ /* 0x000fe20000010024 */
[----:B------:R-:W-:Y:S02]  /*2e40*/  PRMT R24, R13, 0x7632, R24 ;  /* 0x000076320d187816 */ /* 0x000fe40000000018 */
[C---:B------:R-:W-:Y:S02]  /*2e50*/  PRMT R12, R25.reuse, 0x7632, R12 ;  /* 0x00007632190c7816 */ /* 0x040fe4000000000c */
[----:B------:R-:W-:Y:S02]  /*2e60*/  SHF.L.U32 R4, R25, 0x10, RZ ;  /* 0x0000001019047819 */ /* 0x000fe400000006ff */
[C---:B------:R-:W-:Y:S02]  /*2e70*/  PRMT R8, R26.reuse, 0x7632, R8 ;  /* 0x000076321a087816 */ /* 0x040fe40000000008 */
[----:B------:R-:W-:Y:S02]  /*2e80*/  SHF.L.U32 R9, R26, 0x10, RZ ;  /* 0x000000101a097819 */ /* 0x000fe400000006ff */
[----:B------:R-:W-:-:S02]  /*2e90*/  SHF.L.U32 R13, R13, 0x10, RZ ;  /* 0x000000100d0d7819 */ /* 0x000fc400000006ff */
[C---:B------:R-:W-:Y:S02]  /*2ea0*/  PRMT R26, R80.reuse, 0x7632, R26 ;  /* 0x00007632501a7816 */ /* 0x040fe4000000001a */
[----:B------:R-:W-:Y:S01]  /*2eb0*/  SHF.L.U32 R80, R80, 0x10, RZ ;  /* 0x0000001050507819 */ /* 0x000fe200000006ff */
[----:B------:R-:W-:Y:S01]  /*2ec0*/  IMAD.U32 R12, R12, 0x10000, RZ ;  /* 0x000100000c0c7824 */ /* 0x000fe200078e00ff */
[----:B------:R-:W-:Y:S01]  /*2ed0*/  SHF.L.U32 R25, R24, 0x10, RZ ;  /* 0x0000001018197819 */ /* 0x000fe200000006ff */
[----:B------:R-:W-:Y:S01]  /*2ee0*/  FFMA.FTZ R13, R4, R13, R27 ;  /* 0x0000000d040d7223 */ /* 0x000fe2000001001b */
[----:B------:R-:W-:Y:S01]  /*2ef0*/  SHF.L.U32 R36, R26, 0x10, RZ ;  /* 0x000000101a247819 */ /* 0x000fe200000006ff */
[----:B------:R-:W-:Y:S02]  /*2f00*/  FFMA.FTZ R80, R10, R80, R37 ;  /* 0x000000500a507223 */ /* 0x000fe40000010025 */
[----:B------:R-:W-:Y:S01]  /*2f10*/  FFMA.FTZ R26, R12, R25, R13 ;  /* 0x000000190c1a7223 */ /* 0x000fe2000001000d */
[----:B------:R-:W-:Y:S01]  /*2f20*/  SHF.L.U32 R13, R81, 0x10, RZ ;  /* 0x00000010510d7819 */ /* 0x000fe200000006ff */
[----:B------:R-:W-:Y:S01]  /*2f30*/  FFMA.FTZ R25, R11, R36, R80 ;  /* 0x000000240b197223 */ /* 0x000fe20000010050 */
[----:B------:R-:W-:Y:S01]  /*2f40*/  SHF.L.U32 R24, R14, 0x10, RZ ;  /* 0x000000100e187819 */ /* 0x000fe200000006ff */
[----:B------:R-:W4:Y:S01]  /*2f50*/  LDG.E.128 R36, desc[UR6][R102.64+0x1800] ;  /* 0x0018000666247981 */ /* 0x000f22000c1e1d00 */
[----:B------:R-:W-:-:S02]  /*2f60*/  PRMT R81, R81, 0x7632, R81 ;  /* 0x0000763251517816 */ /* 0x000fc40000000051 */
[----:B------:R-:W-:Y:S01]  /*2f70*/  PRMT R14, R14, 0x7632, R14 ;  /* 0x000076320e0e7816 */ /* 0x000fe2000000000e */
[----:B------:R-:W-:Y:S01]  /*2f80*/  FFMA.FTZ R115, R4, R13, R25 ;  /* 0x0000000d04737223 */ /* 0x000fe20000010019 */
[----:B------:R-:W-:Y:S01]  /*2f90*/  FFMA.FTZ R113, R9, R24, R26 ;  /* 0x0000001809717223 */ /* 0x000fe2000001001a */
[----:B------:R-:W-:Y:S01]  /*2fa0*/  IMAD.U32 R81, R81, 0x10000, RZ ;  /* 0x0001000051517824 */ /* 0x000fe200078e00ff */
[----:B------:R-:W-:Y:S01]  /*2fb0*/  SHF.L.U32 R13, R14, 0x10, RZ ;  /* 0x000000100e0d7819 */ /* 0x000fe200000006ff */
[----:B------:R-:W5:Y:S01]  /*2fc0*/  LDG.E.128 R24, desc[UR6][R100.64+0x1800] ;  /* 0x0018000664187981 */ /* 0x000f62000c1e1d00 */
[----:B------:R-:W-:Y:S02]  /*2fd0*/  SHF.L.U32 R8, R8, 0x10, RZ ;  /* 0x0000001008087819 */ /* 0x000fe400000006ff */
[----:B------:R-:W-:Y:S01]  /*2fe0*/  PRMT R14, R82, 0x7632, R14 ;  /* 0x00007632520e7816 */ /* 0x000fe2000000000e */
[----:B------:R-:W-:Y:S01]  /*2ff0*/  FFMA.FTZ R80, R12, R81, R115 ;  /* 0x000000510c507223 */ /* 0x000fe20000010073 */
[----:B------:R-:W-:Y:S01]  /*3000*/  SHF.L.U32 R82, R82, 0x10, RZ ;  /* 0x0000001052527819 */ /* 0x000fe200000006ff */
[----:B------:R-:W-:-:S02]  /*3010*/  IMAD.U32 R81, R15, 0x10000, RZ ;  /* 0x000100000f517824 */ /* 0x000fc400078e00ff */
[----:B------:R-:W-:Y:S01]  /*3020*/  FFMA.FTZ R13, R8, R13, R113 ;  /* 0x0000000d080d7223 */ /* 0x000fe20000010071 */
[----:B------:R-:W-:Y:S01]  /*3030*/  SHF.L.U32 R113, R14, 0x10, RZ ;  /* 0x000000100e717819 */ /* 0x000fe200000006ff */
[----:B------:R-:W-:Y:S01]  /*3040*/  FFMA.FTZ R115, R9, R82, R80 ;  /* 0x0000005209737223 */ /* 0x000fe20000010050 */
[----:B------:R-:W-:Y:S01]  /*3050*/  PRMT R15, R15, 0x7632, R15 ;  /* 0x000076320f0f7816 */ /* 0x000fe2000000000f */
[--C-:B------:R-:W-:Y:S01]  /*3060*/  FFMA.FTZ R80, R6, R81, R13.reuse ;  /* 0x0000005106507223 */ /* 0x100fe2000001000d */
[C---:B------:R-:W-:Y:S01]  /*3070*/  PRMT R13, R83.reuse, 0x7632, R13 ;  /* 0x00007632530d7816 */ /* 0x040fe2000000000d */
[----:B------:R-:W-:Y:S01]  /*3080*/  FFMA.FTZ R113, R8, R113, R115 ;  /* 0x0000007108717223 */ /* 0x000fe20000010073 */
[----:B------:R-:W-:Y:S02]  /*3090*/  SHF.L.U32 R83, R83, 0x10, RZ ;  /* 0x0000001053537819 */ /* 0x000fe400000006ff */
[----:B------:R-:W-:Y:S01]  /*30a0*/  SHF.L.U32 R14, R15, 0x10, RZ ;  /* 0x000000100f0e7819 */ /* 0x000fe200000006ff */
[----:B------:R-:W-:Y:S01]  /*30b0*/  IMAD.U32 R7, R7, 0x10000, RZ ;  /* 0x0001000007077824 */ /* 0x000fe200078e00ff */
[----:B------:R-:W-:-:S02]  /*30c0*/  PRMT R15, R16, 0x7632, R15 ;  /* 0x00007632100f7816 */ /* 0x000fc4000000000f */
[----:B------:R-:W-:Y:S01]  /*30d0*/  SHF.L.U32 R81, R16, 0x10, RZ ;  /* 0x0000001010517819 */ /* 0x000fe200000006ff */
[----:B------:R-:W-:Y:S01]  /*30e0*/  FFMA.FTZ R83, R6, R83, R113 ;  /* 0x0000005306537223 */ /* 0x000fe20000010071 */
[----:B------:R-:W-:Y:S01]  /*30f0*/  SHF.L.U32 R16, R13, 0x10, RZ ;  /* 0x000000100d107819 */ /* 0x000fe200000006ff */
[----:B------:R-:W-:Y:S01]  /*3100*/  FFMA.FTZ R13, R7, R14, R80 ;  /* 0x0000000e070d7223 */ /* 0x000fe20000010050 */
[----:B------:R-:W-:Y:S01]  /*3110*/  SHF.L.U32 R80, R15, 0x10, RZ ;  /* 0x000000100f507819 */ /* 0x000fe200000006ff */
[----:B------:R-:W-:Y:S02]  /*3120*/  FFMA.FTZ R82, R10, R81, R87 ;  /* 0x000000510a527223 */ /* 0x000fe40000010057 */
[----:B------:R-:W-:Y:S01]  /*3130*/  FFMA.FTZ R14, R7, R16, R83 ;  /* 0x00000010070e7223 */ /* 0x000fe20000010053 */
[C---:B------:R-:W-:Y:S01]  /*3140*/  PRMT R16, R76.reuse, 0x7632, R16 ;  /* 0x000076324c107816 */ /* 0x040fe20000000010 */
[----:B------:R-:W-:Y:S01]  /*3150*/  IMAD.U32 R76, R76, 0x10000, RZ ;  /* 0x000100004c4c7824 */ /* 0x000fe200078e00ff */
[----:B------:R-:W-:Y:S01]  /*3160*/  SHF.L.U32 R15, R17, 0x10, RZ ;  /* 0x00000010110f7819 */ /* 0x000fe200000006ff */
[----:B------:R-:W-:Y:S01]  /*3170*/  FFMA.FTZ R87, R11, R80, R82 ;  /* 0x000000500b577223 */ /* 0x000fe20000010052 */
[----:B------:R-:W-:Y:S01]  /*3180*/  SHF.L.U32 R16, R16, 0x10, RZ ;  /* 0x0000001010107819 */ /* 0x000fe200000006ff */
[----:B------:R-:W-:Y:S01]  /*3190*/  FFMA.FTZ R76, R10, R76, R85 ;  /* 0x0000004c0a4c7223 */ /* 0x000fe20000010055 */
[----:B------:R-:W-:Y:S01]  /*31a0*/  PRMT R17, R17, 0x7632, R17 ;  /* 0x0000763211117816 */ /* 0x000fe20000000011 */
[----:B------:R-:W-:Y:S01]  /*31b0*/  FFMA.FTZ R15, R4, R15, R87 ;  /* 0x0000000f040f7223 */ /* 0x000fe20000010057 */
[----:B------:R-:W-:Y:S01]  /*31c0*/  PRMT R84, R77, 0x7632, R84 ;  /* 0x000076324d547816 */ /* 0x000fe20000000054 */
[----:B------:R-:W4:Y:S01]  /*31d0*/  LDG.E.128 R80, desc[UR6][R100.64+0x5000] ;  /* 0x0050000664507981 */ /* 0x000f22000c1e1d00 */
[----:B------:R-:W-:Y:S01]  /*31e0*/  SHF.L.U32 R17, R17, 0x10, RZ ;  /* 0x0000001011117819 */ /* 0x000fe200000006ff */
[----:B------:R-:W-:Y:S01]  /*31f0*/  FFMA.FTZ R87, R11, R16, R76 ;  /* 0x000000100b577223 */ /* 0x000fe2000001004c */
[----:B------:R-:W-:Y:S01]  /*3200*/  IMAD.U32 R77, R77, 0x10000, RZ ;  /* 0x000100004d4d7824 */ /* 0x000fe200078e00ff */
[----:B------:R-:W-:-:S02]  /*3210*/  SHF.L.U32 R16, R18, 0x10, RZ ;  /* 0x0000001012107819 */ /* 0x000fc400000006ff */
[----:B------:R-:W-:Y:S01]  /*3220*/  PRMT R18, R18, 0x7632, R18 ;  /* 0x0000763212127816 */ /* 0x000fe20000000012 */
[----:B------:R-:W-:Y:S01]  /*3230*/  FFMA.FTZ R77, R4, R77, R87 ;  /* 0x0000004d044d7223 */ /* 0x000fe20000010057 */
[----:B------:R-:W-:Y:S01]  /*3240*/  SHF.L.U32 R85, R84, 0x10, RZ ;  /* 0x0000001054557819 */ /* 0x000fe200000006ff */
[----:B------:R-:W-:Y:S01]  /*3250*/  FFMA.FTZ R76, R12, R17, R15 ;  /* 0x000000110c4c7223 */ /* 0x000fe2000001000f */
[----:B------:R-:W-:-:S03]  /*3260*/  SHF.L.U32 R15, R18, 0x10, RZ ;  /* 0x00000010120f7819 */ /* 0x000fc600000006ff */
[----:B------:R-:W-:Y:S01]  /*3270*/  FFMA.FTZ R18, R12, R85, R77 ;  /* 0x000000550c127223 */ /* 0x000fe2000001004d */
[C---:B------:R-:W-:Y:S01]  /*3280*/  FFMA.FTZ R17, R9.reuse, R16, R76 ;  /* 0x0000001009117223 */ /* 0x040fe2000001004c */
[----:B------:R-:W4:Y:S01]  /*3290*/  LDG.E.128 R84, desc[UR6][R100.64+0x8800] ;  /* 0x0088000664547981 */ /* 0x000f22000c1e1d00 */
[----:B------:R-:W-:Y:S02]  /*32a0*/  IMAD.U32 R16, R78, 0x10000, RZ ;  /* 0x000100004e107824 */ /* 0x000fe400078e00ff */
[----:B------:R-:W-:Y:S02]  /*32b0*/  FFMA.FTZ R17, R8, R15, R17 ;  /* 0x0000000f08117223 */ /* 0x000fe40000010011 */
[----:B------:R-:W-:Y:S01]  /*32c0*/  FFMA.FTZ R113, R9, R16, R18 ;  /* 0x0000001009717223 */ /* 0x000fe20000010012 */
[C---:B------:R-:W-:Y:S02]  /*32d0*/  PRMT R16, R52.reuse, 0x7632, R16 ;  /* 0x0000763234107816 */ /* 0x040fe40000000010 */
[----:B------:R-:W-:-:S02]  /*32e0*/  SHF.L.U32 R52, R52, 0x10, RZ ;  /* 0x0000001034347819 */ /* 0x000fc400000006ff */
[----:B------:R-:W-:Y:S01]  /*32f0*/  SHF.L.U32 R15, R19, 0x10, RZ ;  /* 0x00000010130f7819 */ /* 0x000fe200000006ff */
[----:B------:R-:W-:Y:S02]  /*3300*/  IMAD.U32 R16, R16, 0x10000, RZ ;  /* 0x0001000010107824 */ /* 0x000fe400078e00ff */
[----:B------:R-:W-:Y:S02]  /*3310*/  FFMA.FTZ R52, R10, R52, R111 ;  /* 0x000000340a347223 */ /* 0x000fe4000001006f */
[--C-:B------:R-:W-:Y:S01]  /*3320*/  FFMA.FTZ R18, R6, R15, R17.reuse ;  /* 0x0000000f06127223 */ /* 0x100fe20000010011 */
[----:B------:R-:W-:Y:S01]  /*3330*/  PRMT R17, R53, 0x7632, R17 ;  /* 0x0000763235117816 */ /* 0x000fe20000000011 */
[----:B------:R-:W-:Y:S01]  /*3340*/  FFMA.FTZ R111, R11, R16, R52 ;  /* 0x000000100b6f7223 */ /* 0x000fe20000010034 */
[----:B------:R-:W-:Y:S02]  /*3350*/  PRMT R78, R78, 0x7632, R78 ;  /* 0x000076324e4e7816 */ /* 0x000fe4000000004e */
[----:B------:R-:W-:-:S02]  /*3360*/  SHF.L.U32 R53, R53, 0x10, RZ ;  /* 0x0000001035357819 */ /* 0x000fc400000006ff */
[----:B------:R-:W-:Y:S02]  /*3370*/  SHF.L.U32 R77, R78, 0x10, RZ ;  /* 0x000000104e4d7819 */ /* 0x000fe400000006ff */
[----:B------:R-:W-:Y:S01]  /*3380*/  SHF.L.U32 R17, R17, 0x10, RZ ;  /* 0x0000001011117819 */ /* 0x000fe200000006ff */
[----:B------:R-:W-:Y:S01]  /*3390*/  FFMA.FTZ R53, R4, R53, R111 ;  /* 0x0000003504357223 */ /* 0x000fe2000001006f */
[----:B------:R-:W-:Y:S02]  /*33a0*/  PRMT R19, R19, 0x7632, R19 ;  /* 0x0000763213137816 */ /* 0x000fe40000000013 */
[C---:B------:R-:W-:Y:S01]  /*33b0*/  SHF.L.U32 R15, R79.reuse, 0x10, RZ ;  /* 0x000000104f0f7819 */ /* 0x040fe200000006ff */
[----:B------:R-:W-:Y:S01]  /*33c0*/  FFMA.FTZ R77, R8, R77, R113 ;  /* 0x0000004d084d7223 */ /* 0x000fe20000010071 */
[----:B------:R-:W-:Y:S01]  /*33d0*/  PRMT R79, R79, 0x7632, R79 ;  /* 0x000076324f4f7816 */ /* 0x000fe2000000004f */
[----:B------:R-:W-:Y:S01]  /*33e0*/  FFMA.FTZ R78, R12, R17, R53 ;  /* 0x000000110c4e7223 */ /* 0x000fe20000010035 */
[----:B------:R-:W-:-:S02]  /*33f0*/  SHF.L.U32 R52, R54, 0x10, RZ ;  /* 0x0000001036347819 */ /* 0x000fc400000006ff */
[----:B------:R-:W-:Y:S01]  /*3400*/  PRMT R54, R54, 0x7632, R54 ;  /* 0x0000763236367816 */ /* 0x000fe20000000036 */
[----:B------:R-:W-:Y:S01]  /*3410*/  IMAD.U32 R16, R19, 0x10000, RZ ;  /* 0x0001000013107824 */ /* 0x000fe200078e00ff */
[----:B------:R-:W-:Y:S01]  /*3420*/  SHF.L.U32 R76, R79, 0x10, RZ ;  /* 0x000000104f4c7819 */ /* 0x000fe200000006ff */
[----:B------:R-:W-:Y:S01]  /*3430*/  FFMA.FTZ R77, R6, R15, R77 ;  /* 0x0000000f064d7223 */ /* 0x000fe2000001004d */
[----:B------:R-:W-:Y:S01]  /*3440*/  FFMA.FTZ R53, R9, R52, R78 ;  /* 0x0000003409357223 */ /* 0x000fe2000001004e */
[----:B------:R-:W-:Y:S01]  /*3450*/  SHF.L.U32 R17, R54, 0x10, RZ ;  /* 0x0000001036117819 */ /* 0x000fe200000006ff */
[C---:B------:R-:W-:Y:S01]  /*3460*/  FFMA.FTZ R15, R7.reuse, R16, R18 ;  /* 0x00000010070f7223 */ /* 0x040fe20000010012 */
[----:B------:R-:W-:Y:S01]  /*3470*/  FFMA.FTZ R76, R7, R76, R77 ;  /* 0x0000004c074c7223 */ /* 0x000fe2000001004d */
[C---:B------:R-:W-:Y:S01]  /*3480*/  IMAD.U32 R16, R68.reuse, 0x10000, RZ ;  /* 0x0001000044107824 */ /* 0x040fe200078e00ff */
[----:B------:R-:W-:Y:S01]  /*3490*/  PRMT R68, R68, 0x7632, R68 ;  /* 0x0000763244447816 */ /* 0x000fe20000000044 */
[----:B------:R-:W-:Y:S01]  /*34a0*/  FFMA.FTZ R17, R8, R17, R53 ;  /* 0x0000001108117223 */ /* 0x000fe20000010035 */
[----:B------:R-:W-:-:S02]  /*34b0*/  PRMT R77, R55, 0x7632, R77 ;  /* 0x00007632374d7816 */ /* 0x000fc4000000004d */
[----:B------:R-:W-:Y:S02]  /*34c0*/  SHF.L.U32 R19, R55, 0x10, RZ ;  /* 0x0000001037137819 */ /* 0x000fe400000006ff */
[----:B------:R-:W4:Y:S01]  /*34d0*/  LDG.E.128 R52, desc[UR6][R100.64+0xc000] ;  /* 0x00c0000664347981 */ /* 0x000f22000c1e1d00 */
[----:B------:R-:W-:Y:S01]  /*34e0*/  SHF.L.U32 R68, R68, 0x10, RZ ;  /* 0x0000001044447819 */ /* 0x000fe200000006ff */
[----:B------:R-:W-:Y:S01]  /*34f0*/  FFMA.FTZ R16, R10, R16, R109 ;  /* 0x000000100a107223 */ /* 0x000fe2000001006d */
[C---:B------:R-:W-:Y:S02]  /*3500*/  PRMT R18, R40.reuse, 0x7632, R18 ;  /* 0x0000763228127816 */ /* 0x040fe40000000012 */
[----:B------:R-:W-:Y:S01]  /*3510*/  SHF.L.U32 R40, R40, 0x10, RZ ;  /* 0x0000001028287819 */ /* 0x000fe200000006ff */
[----:B------:R-:W-:Y:S02]  /*3520*/  IMAD.U32 R79, R69, 0x10000, RZ ;  /* 0x00010000454f7824 */ /* 0x000fe400078e00ff */
[----:B------:R-:W-:Y:S01]  /*3530*/  FFMA.FTZ R109, R11, R68, R16 ;  /* 0x000000440b6d7223 */ /* 0x000fe20000010010 */
[----:B------:R-:W-:Y:S01]  /*3540*/  SHF.L.U32 R18, R18, 0x10, RZ ;  /* 0x0000001012127819 */ /* 0x000fe200000006ff */
[----:B------:R-:W-:-:S02]  /*3550*/  FFMA.FTZ R40, R10, R40, R107 ;  /* 0x000000280a287223 */ /* 0x000fc4000001006b */
[----:B------:R-:W-:Y:S01]  /*3560*/  FFMA.FTZ R79, R4, R79, R109 ;  /* 0x0000004f044f7223 */ /* 0x000fe2000001006d */
[----:B------:R-:W-:Y:S01]  /*3570*/  FFMA.FTZ R78, R6, R19, R17 ;  /* 0x00000013064e7223 */ /* 0x000fe20000010011 */
[----:B------:R-:W-:Y:S02]  /*3580*/  FFMA.FTZ R109, R11, R18, R40 ;  /* 0x000000120b6d7223 */ /* 0x000fe40000010028 */
[----:B------:R-:W4:Y:S01]  /*3590*/  LDG.E.128 R16, desc[UR6][R100.64+0xf800] ;  /* 0x00f8000664107981 */ /* 0x000f22000c1e1d00 */
[----:B------:R-:W-:Y:S02]  /*35a0*/  PRMT R69, R69, 0x7632, R69 ;  /* 0x0000763245457816 */ /* 0x000fe40000000045 */
[C---:B------:R-:W-:Y:S02]  /*35b0*/  SHF.L.U32 R107, R41.reuse, 0x10, RZ ;  /* 0x00000010296b7819 */ /* 0x040fe400000006ff */
[----:B------:R-:W-:Y:S02]  /*35c0*/  PRMT R41, R41, 0x7632, R41 ;  /* 0x0000763229297816 */ /* 0x000fe40000000029 */
[----:B------:R-:W-:Y:S01]  /*35d0*/  SHF.L.U32 R69, R69, 0x10, RZ ;  /* 0x0000001045457819 */ /* 0x000fe200000006ff */
[----:B------:R-:W-:Y:S01]  /*35e0*/  FFMA.FTZ R107, R4, R107, R109 ;  /* 0x0000006b046b7223 */ /* 0x000fe2000001006d */
[C---:B------:R-:W-:Y:S01]  /*35f0*/  SHF.L.U32 R40, R70.reuse, 0x10, RZ ;  /* 0x0000001046287819 */ /* 0x040fe200000006ff */
[----:B------:R-:W-:Y:S01]  /*3600*/  IMAD.U32 R41, R41, 0x10000, RZ ;  /* 0x0001000029297824 */ /* 0x000fe200078e00ff */
[----:B------:R-:W-:Y:S01]  /*3610*/  PRMT R70, R70, 0x7632, R70 ;  /* 0x0000763246467816 */ /* 0x000fe20000000046 */
[--C-:B------:R-:W-:Y:S01]  /*3620*/  FFMA.FTZ R68, R12, R69, R79.reuse ;  /* 0x000000450c447223 */ /* 0x100fe2000001004f */
[----:B------:R-:W-:Y:S01]  /*3630*/  PRMT R79, R42, 0x7632, R79 ;  /* 0x000076322a4f7816 */ /* 0x000fe2000000004f */
[----:B------:R-:W-:Y:S01]  /*3640*/  FFMA.FTZ R107, R12, R41, R107 ;  /* 0x000000290c6b7223 */ /* 0x000fe2000001006b */
[----:B------:R-:W-:Y:S01]  /*3650*/  SHF.L.U32 R42, R42, 0x10, RZ ;  /* 0x000000102a2a7819 */ /* 0x000fe200000006ff */
[----:B------:R-:W-:Y:S01]  /*3660*/  FFMA.FTZ R69, R9, R40, R68 ;  /* 0x0000002809457223 */ /* 0x000fe20000010044 */
[----:B------:R-:W-:Y:S01]  /*3670*/  SHF.L.U32 R41, R70, 0x10, RZ ;  /* 0x0000001046297819 */ /* 0x000fe200000006ff */
[----:B------:R-:W-:-:S02]  /*3680*/  IMAD.U32 R79, R79, 0x10000, RZ ;  /* 0x000100004f4f7824 */ /* 0x000fc400078e00ff */
[----:B------:R-:W-:Y:S01]  /*3690*/  FFMA.FTZ R42, R9, R42, R107 ;  /* 0x0000002a092a7223 */ /* 0x000fe2000001006b */
[C---:B------:R-:W-:Y:S01]  /*36a0*/  PRMT R40, R71.reuse, 0x7632, R40 ;  /* 0x0000763247287816 */ /* 0x040fe20000000028 */
[C---:B------:R-:W-:Y:S01]  /*36b0*/  FFMA.FTZ R41, R8.reuse, R41, R69 ;  /* 0x0000002908297223 */ /* 0x040fe20000010045 */
[----:B------:R-:W-:Y:S01]  /*36c0*/  SHF.L.U32 R71, R71, 0x10, RZ ;  /* 0x0000001047477819 */ /* 0x000fe200000006ff */
[----:B------:R-:W-:Y:S01]  /*36d0*/  FFMA.FTZ R42, R8, R79, R42 ;  /* 0x0000004f082a7223 */ /* 0x000fe2000001002a */
[C---:B------:R-:W-:Y:S02]  /*36e0*/  SHF.L.U32 R69, R43.reuse, 0x10, RZ ;  /* 0x000000102b457819 */ /* 0x040fe400000006ff */
[----:B------:R-:W-:Y:S01]  /*36f0*/  SHF.L.U32 R68, R60, 0x10, RZ ;  /* 0x000000103c447819 */ /* 0x000fe200000006ff */
[----:B------:R-:W-:Y:S01]  /*3700*/  FFMA.FTZ R41, R6, R71, R41 ;  /* 0x0000004706297223 */ /* 0x000fe20000010029 */
[----:B------:R-:W-:Y:S01]  /*3710*/  PRMT R60, R60, 0x7632, R60 ;  /* 0x000076323c3c7816 */ /* 0x000fe2000000003c */
[----:B------:R-:W-:Y:S01]  /*3720*/  FFMA.FTZ R107, R6, R69, R42 ;  /* 0x00000045066b7223 */ /* 0x000fe2000001002a */
[----:B------:R-:W-:Y:S01]  /*3730*/  PRMT R43, R43, 0x7632, R43 ;  /* 0x000076322b2b7816 */ /* 0x000fe2000000002b */
[----:B------:R-:W-:-:S02]  /*3740*/  FFMA.FTZ R88, R10, R68, R105 ;  /* 0x000000440a587223 */ /* 0x000fc40000010069 */
[----:B------:R-:W4:Y:S01]  /*3750*/  LDG.E.128 R68, desc[UR6][R100.64+0x13000] ;  /* 0x0130000664447981 */ /* 0x000f22000c1e1d00 */
[----:B------:R-:W-:Y:S01]  /*3760*/  IMAD.U32 R60, R60, 0x10000, RZ ;  /* 0x000100003c3c7824 */ /* 0x000fe200078e00ff */
[----:B------:R-:W-:Y:S01]  /*3770*/  SHF.L.U32 R42, R43, 0x10, RZ ;  /* 0x000000102b2a7819 */ /* 0x000fe200000006ff */
[----:B------:R-:W-:Y:S01]  /*3780*/  IMAD.U32 R43, R61, 0x10000, RZ ;  /* 0x000100003d2b7824 */ /* 0x000fe200078e00ff */
[----:B------:R-:W-:Y:S01]  /*3790*/  SHF.L.U32 R77, R77, 0x10, RZ ;  /* 0x000000104d4d7819 */ /* 0x000fe200000006ff */
[----:B------:R-:W-:Y:S01]  /*37a0*/  FFMA.FTZ R105, R11, R60, R88 ;  /* 0x0000003c0b697223 */ /* 0x000fe20000010058 */
[----:B------:R-:W-:Y:S02]  /*37b0*/  SHF.L.U32 R40, R40, 0x10, RZ ;  /* 0x0000001028287819 */ /* 0x000fe400000006ff */
[----:B------:R-:W-:Y:S01]  /*37c0*/  PRMT R61, R61, 0x7632, R61 ;  /* 0x000076323d3d7816 */ /* 0x000fe2000000003d */
[C---:B------:R-:W-:Y:S01]  /*37d0*/  FFMA.FTZ R78, R7.reuse, R77, R78 ;  /* 0x0000004d074e7223 */ /* 0x040fe2000001004e */
[----:B------:R-:W-:Y:S01]  /*37e0*/  PRMT R88, R48, 0x7632, R88 ;  /* 0x0000763230587816 */ /* 0x000fe20000000058 */
[----:B------:R-:W-:Y:S01]  /*37f0*/  FFMA.FTZ R79, R7, R40, R41 ;  /* 0x00000028074f7223 */ /* 0x000fe20000010029 */
[----:B------:R-:W-:Y:S01]  /*3800*/  SHF.L.U32 R61, R61, 0x10, RZ ;  /* 0x000000103d3d7819 */ /* 0x000fe200000006ff */
[----:B------:R-:W-:Y:S01]  /*3810*/  FFMA.FTZ R77, R7, R42, R107 ;  /* 0x0000002a074d7223 */ /* 0x000fe2000001006b */
[----:B------:R-:W-:Y:S01]  /*3820*/  FFMA.FTZ R105, R4, R43, R105 ;  /* 0x0000002b04697223 */ /* 0x000fe20000010069 */
[----:B------:R-:W-:Y:S01]  /*3830*/  SHF.L.U32 R90, R48, 0x10, RZ ;  /* 0x00000010305a7819 */ /* 0x000fe200000006ff */
[----:B------:R-:W4:Y:S01]  /*3840*/  LDG.E.128 R40, desc[UR6][R100.64+0x16800] ;  /* 0x0168000664287981 */ /* 0x000f22000c1e1d00 */
[----:B------:R-:W-:-:S02]  /*3850*/  PRMT R60, R62, 0x7632, R60 ;  /* 0x000076323e3c7816 */ /* 0x000fc4000000003c */
[----:B------:R-:W-:Y:S02]  /*3860*/  SHF.L.U32 R62, R62, 0x10, RZ ;  /* 0x000000103e3e7819 */ /* 0x000fe400000006ff */
[----:B------:R-:W-:Y:S01]  /*3870*/  SHF.L.U32 R92, R88, 0x10, RZ ;  /* 0x00000010585c7819 */ /* 0x000fe200000006ff */
[----:B------:R-:W-:Y:S01]  /*3880*/  FFMA.FTZ R88, R12, R61, R105 ;  /* 0x0000003d0c587223 */ /* 0x000fe20000010069 */
[----:B------:R-:W-:Y:S01]  /*3890*/  FFMA.FTZ R94, R10, R90, R99 ;  /* 0x0000005a0a5e7223 */ /* 0x000fe20000010063 */
[C---:B------:R-:W-:Y:S02]  /*38a0*/  PRMT R90, R49.reuse, 0x7632, R90 ;  /* 0x00007632315a7816 */ /* 0x040fe4000000005a */
[----:B------:R-:W-:Y:S01]  /*38b0*/  SHF.L.U32 R99, R49, 0x10, RZ ;  /* 0x0000001031637819 */ /* 0x000fe200000006ff */
[----:B------:R-:W-:Y:S01]  /*38c0*/  FFMA.FTZ R61, R9, R62, R88 ;  /* 0x0000003e093d7223 */ /* 0x000fe20000010058 */
[----:B------:R-:W-:Y:S01]  /*38d0*/  SHF.L.U32 R49, R60, 0x10, RZ ;  /* 0x000000103c317819 */ /* 0x000fe200000006ff */
[----:B------:R-:W-:Y:S01]  /*38e0*/  FFMA.FTZ R107, R11, R92, R94 ;  /* 0x0000005c0b6b7223 */ /* 0x000fe2000001005e */
[----:B------:R-:W-:-:S02]  /*38f0*/  PRMT R62, R56, 0x7632, R62 ;  /* 0x00007632383e7816 */ /* 0x000fc4000000003e */
[----:B------:R-:W-:Y:S01]  /*3900*/  SHF.L.U32 R88, R56, 0x10, RZ ;  /* 0x0000001038587819 */ /* 0x000fe200000006ff */
[----:B------:R-:W-:Y:S01]  /*3910*/  FFMA.FTZ R49, R8, R49, R61 ;  /* 0x0000003108317223 */ /* 0x000fe2000001003d */
[C---:B------:R-:W-:Y:S01]  /*3920*/  PRMT R48, R63.reuse, 0x7632, R48 ;  /* 0x000076323f307816 */ /* 0x040fe20000000030 */
[----:B------:R-:W-:Y:S01]  /*3930*/  IMAD.U32 R63, R63, 0x10000, RZ ;  /* 0x000100003f3f7824 */ /* 0x000fe200078e00ff */
[C---:B------:R-:W-:Y:S02]  /*3940*/  SHF.L.U32 R56, R50.reuse, 0x10, RZ ;  /* 0x0000001032387819 */ /* 0x040fe400000006ff */
[----:B------:R-:W-:Y:S01]  /*3950*/  PRMT R50, R50, 0x7632, R50 ;  /* 0x0000763232327816 */ /* 0x000fe20000000032 */
[----:B------:R-:W-:Y:S02]  /*3960*/  IMAD.U32 R105, R90, 0x10000, RZ ;  /* 0x000100005a697824 */ /* 0x000fe400078e00ff */
[----:B------:R-:W-:Y:S01]  /*3970*/  FFMA.FTZ R99, R4, R99, R107 ;  /* 0x0000006304637223 */ /* 0x000fe2000001006b */
[----:B------:R-:W-:Y:S01]  /*3980*/  SHF.L.U32 R62, R62, 0x10, RZ ;  /* 0x000000103e3e7819 */ /* 0x000fe200000006ff */
[----:B------:R-:W-:Y:S01]  /*3990*/  FFMA.FTZ R90, R10, R88, R97 ;  /* 0x000000580a5a7223 */ /* 0x000fe20000010061 */
[----:B------:R-:W-:Y:S01]  /*39a0*/  FFMA.FTZ R88, R6, R63, R49 ;  /* 0x0000003f06587223 */ /* 0x000fe20000010031 */
[----:B------:R-:W-:-:S02]  /*39b0*/  IMAD.U32 R49, R50, 0x10000, RZ ;  /* 0x0001000032317824 */ /* 0x000fc400078e00ff */
[----:B------:R-:W-:Y:S01]  /*39c0*/  FFMA.FTZ R60, R12, R105, R99 ;  /* 0x000000690c3c7223 */ /* 0x000fe20000010063 */
[----:B------:R-:W-:Y:S01]  /*39d0*/  PRMT R50, R57, 0x7632, R50 ;  /* 0x0000763239327816 */ /* 0x000fe20000000032 */
[----:B------:R-:W-:Y:S01]  /*39e0*/  FFMA.FTZ R105, R11, R62, R90 ;  /* 0x0000003e0b697223 */ /* 0x000fe2000001005a */
[----:B------:R-:W-:Y:S01]  /*39f0*/  SHF.L.U32 R57, R57, 0x10, RZ ;  /* 0x0000001039397819 */ /* 0x000fe200000006ff */
[----:B------:R-:W-:Y:S02]  /*3a00*/  FFMA.FTZ R97, R9, R56, R60 ;  /* 0x0000003809617223 */ /* 0x000fe4000001003c */
[----:B------:R-:W-:Y:S01]  /*3a10*/  IMAD.U32 R99, R50, 0x10000, RZ ;  /* 0x0001000032637824 */ /* 0x000fe200078e00ff */
[----:B------:R-:W4:Y:S01]  /*3a20*/  LDG.E.128 R60, desc[UR6][R100.64+0x1a000] ;  /* 0x01a00006643c7981 */ /* 0x000f22000c1e1d00 */
[----:B------:R-:W-:Y:S01]  /*3a30*/  FFMA.FTZ R57, R4, R57, R105 ;  /* 0x0000003904397223 */ /* 0x000fe20000010069 */
[----:B------:R-:W-:Y:S01]  /*3a40*/  FFMA.FTZ R97, R8, R49, R97 ;  /* 0x0000003108617223 */ /* 0x000fe20000010061 */
[----:B------:R-:W-:-:S02]  /*3a50*/  SHF.L.U32 R49, R51, 0x10, RZ ;  /* 0x0000001033317819 */ /* 0x000fc400000006ff */
[----:B------:R-:W-:Y:S01]  /*3a60*/  PRMT R56, R51, 0x7632, R56 ;  /* 0x0000763233387816 */ /* 0x000fe20000000038 */
[--C-:B------:R-:W-:Y:S01]  /*3a70*/  FFMA.FTZ R92, R12, R99, R57.reuse ;  /* 0x000000630c5c7223 */ /* 0x100fe20000010039 */
[----:B------:R-:W-:Y:S02]  /*3a80*/  SHF.L.U32 R48, R48, 0x10, RZ ;  /* 0x0000001030307819 */ /* 0x000fe400000006ff */
        /* <DEDUP_REMOVED lines=8> */
[----:B------:R-:W4:Y:S01]  /*3b10*/  LDG.E.128 R48, desc[UR6][R100.64+0x1d800] ;  /* 0x01d8000664307981 */ /* 0x000f22000c1e1d00 */
[----:B------:R-:W-:Y:S01]  /*3b20*/  PRMT R58, R58, 0x7632, R58 ;  /* 0x000076323a3a7816 */ /* 0x000fe2000000003a */
[----:B------:R-:W-:Y:S01]  /*3b30*/  FFMA.FTZ R89, R7, R56, R90 ;  /* 0x0000003807597223 */ /* 0x000fe2000001005a */
[----:B------:R-:W-:Y:S01]  /*3b40*/  PRMT R56, R65, 0x7632, R56 ;  /* 0x0000763241387816 */ /* 0x000fe20000000038 */
[----:B------:R-:W-:Y:S01]  /*3b50*/  FFMA.FTZ R105, R11, R96, R94 ;  /* 0x000000600b697223 */ /* 0x000fe2000001005e */
[----:B------:R-:W-:Y:S01]  /*3b60*/  SHF.L.U32 R99, R65, 0x10, RZ ;  /* 0x0000001041637819 */ /* 0x000fe200000006ff */
[----:B------:R-:W-:Y:S01]  /*3b70*/  FFMA.FTZ R97, R9, R64, R92 ;  /* 0x0000004009617223 */ /* 0x000fe2000001005c */
[----:B------:R-:W-:Y:S02]  /*3b80*/  SHF.L.U32 R57, R58, 0x10, RZ ;  /* 0x000000103a397819 */ /* 0x000fe400000006ff */
[C---:B------:R-:W-:Y:S01]  /*3b90*/  SHF.L.U32 R65, R59.reuse, 0x10, RZ ;  /* 0x000000103b417819 */ /* 0x040fe200000006ff */
[----:B------:R-:W-:Y:S01]  /*3ba0*/  FFMA.FTZ R99, R4, R99, R105 ;  /* 0x0000006304637223 */ /* 0x000fe20000010069 */
[----:B------:R-:W-:Y:S01]  /*3bb0*/  PRMT R64, R59, 0x7632, R64 ;  /* 0x000076323b407816 */ /* 0x000fe20000000040 */
[----:B------:R-:W-:-:S02]  /*3bc0*/  IMAD.U32 R59, R56, 0x10000, RZ ;  /* 0x00010000383b7824 */ /* 0x000fc400078e00ff */
[----:B------:R-:W-:Y:S01]  /*3bd0*/  FFMA.FTZ R57, R8, R57, R97 ;  /* 0x0000003908397223 */ /* 0x000fe20000010061 */
[C---:B------:R-:W-:Y:S02]  /*3be0*/  PRMT R56, R66.reuse, 0x7632, R56 ;  /* 0x0000763242387816 */ /* 0x040fe40000000038 */
[----:B------:R-:W-:Y:S01]  /*3bf0*/  SHF.L.U32 R66, R66, 0x10, RZ ;  /* 0x0000001042427819 */ /* 0x000fe200000006ff */
[----:B------:R-:W-:Y:S01]  /*3c00*/  FFMA.FTZ R58, R12, R59, R99 ;  /* 0x0000003b0c3a7223 */ /* 0x000fe20000010063 */
[----:B------:R-:W-:Y:S01]  /*3c10*/  FFMA.FTZ R92, R6, R65, R57 ;  /* 0x00000041065c7223 */ /* 0x000fe20000010039 */
[C---:B--2---:R-:W-:Y:S02]  /*3c20*/  PRMT R90, R44.reuse, 0x7632, R90 ;  /* 0x000076322c5a7816 */ /* 0x044fe4000000005a */
[----:B------:R-:W-:Y:S01]  /*3c30*/  SHF.L.U32 R44, R44, 0x10, RZ ;  /* 0x000000102c2c7819 */ /* 0x000fe200000006ff */
[----:B------:R-:W-:Y:S01]  /*3c40*/  FFMA.FTZ R97, R9, R66, R58 ;  /* 0x0000004209617223 */ /* 0x000fe2000001003a */
[----:B------:R-:W-:Y:S01]  /*3c50*/  SHF.L.U32 R65, R56, 0x10, RZ ;  /* 0x0000001038417819 */ /* 0x000fe200000006ff */
[----:B------:R-:W-:Y:S01]  /*3c60*/  IMAD.U32 R90, R90, 0x10000, RZ ;  /* 0x000100005a5a7824 */ /* 0x000fe200078e00ff */
[----:B------:R-:W2:Y:S01]  /*3c70*/  LDG.E.128 R56, desc[UR6][R100.64+0x21000] ;  /* 0x0210000664387981 */ /* 0x000ea2000c1e1d00 */
[----:B------:R-:W-:-:S02]  /*3c80*/  FFMA.FTZ R44, R10, R44, R91 ;  /* 0x0000002c0a2c7223 */ /* 0x000fc4000001005b */
[----:B------:R-:W-:Y:S01]  /*3c90*/  FFMA.FTZ R97, R8, R65, R97 ;  /* 0x0000004108617223 */ /* 0x000fe20000010061 */
[----:B------:R-:W-:Y:S02]  /*3ca0*/  SHF.L.U32 R65, R67, 0x10, RZ ;  /* 0x0000001043417819 */ /* 0x000fe400000006ff */
[----:B------:R-:W-:Y:S02]  /*3cb0*/  SHF.L.U32 R99, R45, 0x10, RZ ;  /* 0x000000102d637819 */ /* 0x000fe400000006ff */
[----:B------:R-:W-:Y:S01]  /*3cc0*/  PRMT R67, R67, 0x7632, R67 ;  /* 0x0000763243437816 */ /* 0x000fe20000000043 */
[----:B------:R-:W-:Y:S01]  /*3cd0*/  FFMA.FTZ R105, R11, R90, R44 ;  /* 0x0000005a0b697223 */ /* 0x000fe2000001002c */
[----:B------:R-:W-:Y:S01]  /*3ce0*/  PRMT R45, R45, 0x7632, R45 ;  /* 0x000076322d2d7816 */ /* 0x000fe2000000002d */
[----:B------:R-:W-:Y:S01]  /*3cf0*/  FFMA.FTZ R91, R6, R65, R97 ;  /* 0x00000041065b7223 */ /* 0x000fe20000010061 */
[----:B------:R-:W-:Y:S01]  /*3d00*/  SHF.L.U32 R44, R67, 0x10, RZ ;  /* 0x00000010432c7819 */ /* 0x000fe200000006ff */
[----:B------:R-:W-:Y:S01]  /*3d10*/  IMAD.U32 R90, R64, 0x10000, RZ ;  /* 0x00010000405a7824 */ /* 0x000fe200078e00ff */
[----:B------:R-:W-:Y:S01]  /*3d20*/  SHF.L.U32 R45, R45, 0x10, RZ ;  /* 0x000000102d2d7819 */ /* 0x000fe200000006ff */
[----:B------:R-:W-:Y:S01]  /*3d30*/  FFMA.FTZ R99, R4, R99, R105 ;  /* 0x0000006304637223 */ /* 0x000fe20000010069 */
[C---:B------:R-:W-:Y:S01]  /*3d40*/  SHF.L.U32 R94, R46.reuse, 0x10, RZ ;  /* 0x000000102e5e7819 */ /* 0x040fe200000006ff */
[C---:B------:R-:W-:Y:S01]  /*3d50*/  FFMA.FTZ R90, R7.reuse, R90, R92 ;  /* 0x0000005a075a7223 */ /* 0x040fe2000001005c */
[----:B------:R-:W-:Y:S01]  /*3d60*/  FFMA.FTZ R91, R7, R44, R91 ;  /* 0x0000002c075b7223 */ /* 0x000fe2000001005b */
[----:B------:R-:W-:Y:S01]  /*3d70*/  PRMT R46, R46, 0x7632, R46 ;  /* 0x000076322e2e7816 */ /* 0x000fe2000000002e */
[----:B------:R-:W2:Y:S01]  /*3d80*/  LDG.E.128 R64, desc[UR6][R100.64+0x24800] ;  /* 0x0248000664407981 */ /* 0x000ea2000c1e1d00 */
[----:B------:R-:W-:Y:S01]  /*3d90*/  FFMA.FTZ R96, R12, R45, R99 ;  /* 0x0000002d0c607223 */ /* 0x000fe20000010063 */
[----:B---3--:R-:W-:-:S02]  /*3da0*/  PRMT R44, R32, 0x7632, R44 ;  /* 0x00007632202c7816 */ /* 0x008fc4000000002c */
[----:B------:R-:W-:Y:S01]  /*3db0*/  SHF.L.U32 R92, R32, 0x10, RZ ;  /* 0x00000010205c7819 */ /* 0x000fe200000006ff */
[----:B------:R-:W-:Y:S01]  /*3dc0*/  FFMA.FTZ R97, R9, R94, R96 ;  /* 0x0000005e09617223 */ /* 0x000fe20000010060 */
[----:B------:R-:W-:Y:S01]  /*3dd0*/  IMAD.U32 R45, R46, 0x10000, RZ ;  /* 0x000100002e2d7824 */ /* 0x000fe200078e00ff */
[----:B------:R-:W-:Y:S02]  /*3de0*/  SHF.L.U32 R44, R44, 0x10, RZ ;  /* 0x000000102c2c7819 */ /* 0x000fe400000006ff */
[----:B------:R-:W-:Y:S01]  /*3df0*/  FFMA.FTZ R92, R10, R92, R95 ;  /* 0x0000005c0a5c7223 */ /* 0x000fe2000001005f */
[C---:B------:R-:W-:Y:S01]  /*3e00*/  PRMT R46, R33.reuse, 0x7632, R46 ;  /* 0x00007632212e7816 */ /* 0x040fe2000000002e */
[----:B------:R-:W-:Y:S01]  /*3e10*/  FFMA.FTZ R45, R8, R45, R97 ;  /* 0x0000002d082d7223 */ /* 0x000fe20000010061 */
[----:B------:R-:W-:Y:S01]  /*3e20*/  SHF.L.U32 R33, R33, 0x10, RZ ;  /* 0x0000001021217819 */ /* 0x000fe200000006ff */
[----:B------:R-:W-:Y:S01]  /*3e30*/  FFMA.FTZ R97, R11, R44, R92 ;  /* 0x0000002c0b617223 */ /* 0x000fe2000001005c */
[C---:B------:R-:W-:Y:S01]  /*3e40*/  PRMT R44, R28.reuse, 0x7632, R44 ;  /* 0x000076321c2c7816 */ /* 0x040fe2000000002c */
[----:B------:R-:W-:Y:S01]  /*3e50*/  IMAD.U32 R28, R28, 0x10000, RZ ;  /* 0x000100001c1c7824 */ /* 0x000fe200078e00ff */
[----:B------:R-:W-:Y:S01]  /*3e60*/  SHF.L.U32 R95, R46, 0x10, RZ ;  /* 0x000000102e5f7819 */ /* 0x000fe200000006ff */
[----:B------:R-:W-:Y:S01]  /*3e70*/  FFMA.FTZ R33, R4, R33, R97 ;  /* 0x0000002104217223 */ /* 0x000fe20000010061 */
[----:B------:R-:W-:Y:S01]  /*3e80*/  PRMT R32, R47, 0x7632, R32 ;  /* 0x000076322f207816 */ /* 0x000fe20000000020 */
[----:B------:R-:W-:Y:S01]  /*3e90*/  FFMA.FTZ R94, R10, R28, R93 ;  /* 0x0000001c0a5e7223 */ /* 0x000fe2000001005d */
[----:B------:R-:W-:Y:S01]  /*3ea0*/  SHF.L.U32 R46, R44, 0x10, RZ ;  /* 0x000000102c2e7819 */ /* 0x000fe200000006ff */
[----:B------:R-:W-:Y:S01]  /*3eb0*/  FFMA.FTZ R44, R12, R95, R33 ;  /* 0x0000005f0c2c7223 */ /* 0x000fe20000010021 */
[----:B------:R-:W-:-:S02]  /*3ec0*/  PRMT R28, R34, 0x7632, R28 ;  /* 0x00007632221c7816 */ /* 0x000fc4000000001c */
[----:B------:R-:W-:Y:S02]  /*3ed0*/  SHF.L.U32 R47, R47, 0x10, RZ ;  /* 0x000000102f2f7819 */ /* 0x000fe400000006ff */
[----:B------:R-:W-:Y:S01]  /*3ee0*/  SHF.L.U32 R34, R34, 0x10, RZ ;  /* 0x0000001022227819 */ /* 0x000fe200000006ff */
[----:B------:R-:W-:Y:S01]  /*3ef0*/  FFMA.FTZ R97, R11, R46, R94 ;  /* 0x0000002e0b617223 */ /* 0x000fe2000001005e */
[----:B------:R-:W-:Y:S01]  /*3f00*/  PRMT R93, R29, 0x7632, R93 ;  /* 0x000076321d5d7816 */ /* 0x000fe2000000005d */
[----:B------:R-:W-:Y:S02]  /*3f10*/  FFMA.FTZ R92, R6, R47, R45 ;  /* 0x0000002f065c7223 */ /* 0x000fe4000001002d */
[----:B------:R-:W-:Y:S01]  /*3f20*/  FFMA.FTZ R33, R9, R34, R44 ;  /* 0x0000002209217223 */ /* 0x000fe2000001002c */
[----:B------:R-:W-:Y:S01]  /*3f30*/  IMAD.U32 R95, R29, 0x10000, RZ ;  /* 0x000100001d5f7824 */ /* 0x000fe200078e00ff */
[----:B------:R-:W3:Y:S01]  /*3f40*/  LDG.E.128 R44, desc[UR6][R100.64+0x28000] ;  /* 0x02800006642c7981 */ /* 0x000ee2000c1e1d00 */
[----:B------:R-:W-:-:S02]  /*3f50*/  SHF.L.U32 R29, R28, 0x10, RZ ;  /* 0x000000101c1d7819 */ /* 0x000fc400000006ff */
[----:B------:R-:W-:Y:S01]  /*3f60*/  SHF.L.U32 R93, R93, 0x10, RZ ;  /* 0x000000105d5d7819 */ /* 0x000fe200000006ff */
[----:B------:R-:W-:Y:S01]  /*3f70*/  FFMA.FTZ R95, R4, R95, R97 ;  /* 0x0000005f045f7223 */ /* 0x000fe20000010061 */
[----:B------:R-:W-:Y:S01]  /*3f80*/  PRMT R28, R30, 0x7632, R28 ;  /* 0x000076321e1c7816 */ /* 0x000fe2000000001c */
[----:B------:R-:W-:Y:S01]  /*3f90*/  FFMA.FTZ R33, R8, R29, R33 ;  /* 0x0000001d08217223 */ /* 0x000fe20000010021 */
[----:B------:R-:W-:Y:S01]  /*3fa0*/  SHF.L.U32 R30, R30, 0x10, RZ ;  /* 0x000000101e1e7819 */ /* 0x000fe200000006ff */
[----:B------:R-:W-:Y:S01]  /*3fb0*/  FFMA.FTZ R34, R12, R93, R95 ;  /* 0x0000005d0c227223 */ /* 0x000fe2000001005f */
[C---:B------:R-:W-:Y:S01]  /*3fc0*/  IMAD.U32 R29, R35.reuse, 0x10000, RZ ;  /* 0x00010000231d7824 */ /* 0x040fe200078e00ff */
[----:B------:R-:W-:Y:S02]  /*3fd0*/  PRMT R35, R35, 0x7632, R35 ;  /* 0x0000763223237816 */ /* 0x000fe40000000023 */
[----:B------:R-:W-:Y:S01]  /*3fe0*/  SHF.L.U32 R32, R32, 0x10, RZ ;  /* 0x0000001020207819 */ /* 0x000fe200000006ff */
[----:B------:R-:W-:Y:S01]  /*3ff0*/  FFMA.FTZ R95, R9, R30, R34 ;  /* 0x0000001e095f7223 */ /* 0x000fe20000010022 */
[----:B------:R-:W-:Y:S01]  /*4000*/  SHF.L.U32 R93, R28, 0x10, RZ ;  /* 0x000000101c5d7819 */ /* 0x000fe200000006ff */
[----:B------:R-:W-:Y:S01]  /*4010*/  FFMA.FTZ R30, R6, R29, R33 ;  /* 0x0000001d061e7223 */ /* 0x000fe20000010021 */
[----:B------:R-:W-:-:S02]  /*4020*/  SHF.L.U32 R28, R35, 0x10, RZ ;  /* 0x00000010231c7819 */ /* 0x000fc400000006ff */
[----:B------:R-:W-:Y:S01]  /*4030*/  SHF.L.U32 R29, R31, 0x10, RZ ;  /* 0x000000101f1d7819 */ /* 0x000fe200000006ff */
[C---:B------:R-:W-:Y:S01]  /*4040*/  FFMA.FTZ R92, R7.reuse, R32, R92 ;  /* 0x00000020075c7223 */ /* 0x040fe2000001005c */
[C---:B------:R-:W-:Y:S01]  /*4050*/  PRMT R31, R72.reuse, 0x7632, R31 ;  /* 0x00007632481f7816 */ /* 0x040fe2000000001f */
[----:B------:R-:W3:Y:S01]  /*4060*/  LDG.E.128 R32, desc[UR6][R100.64+0x2b800] ;  /* 0x02b8000664207981 */ /* 0x000ee2000c1e1d00 */
[----:B------:R-:W-:Y:S01]  /*4070*/  SHF.L.U32 R96, R72, 0x10, RZ ;  /* 0x0000001048607819 */ /* 0x000fe200000006ff */
[----:B------:R-:W-:Y:S01]  /*4080*/  FFMA.FTZ R95, R8, R93, R95 ;  /* 0x0000005d085f7223 */ /* 0x000fe2000001005f */
[--C-:B------:R-:W-:Y:S01]  /*4090*/  FFMA.FTZ R93, R7, R28, R30.reuse ;  /* 0x0000001c075d7223 */ /* 0x100fe2000001001e */
[----:B------:R-:W-:Y:S02]  /*40a0*/  IMAD.U32 R28, R31, 0x10000, RZ ;  /* 0x000100001f1c7824 */ /* 0x000fe400078e00ff */
[----:B------:R-:W-:Y:S01]  /*40b0*/  FFMA.FTZ R96, R10, R96, R5 ;  /* 0x000000600a607223 */ /* 0x000fe20000010005 */
[----:B------:R-:W-:Y:S01]  /*40c0*/  PRMT R30, R20, 0x7632, R30 ;  /* 0x00007632141e7816 */ /* 0x000fe2000000001e */
[----:B------:R-:W-:Y:S01]  /*40d0*/  FFMA.FTZ R94, R6, R29, R95 ;  /* 0x0000001d065e7223 */ /* 0x000fe2000001005f */
[----:B------:R-:W-:Y:S01]  /*40e0*/  SHF.L.U32 R20, R20, 0x10, RZ ;  /* 0x0000001014147819 */ /* 0x000fe200000006ff */
[----:B------:R-:W-:Y:S01]  /*40f0*/  FFMA.FTZ R29, R11, R28, R96 ;  /* 0x0000001c0b1d7223 */ /* 0x000fe20000010060 */
[----:B------:R-:W-:-:S02]  /*4100*/  SHF.L.U32 R5, R73, 0x10, RZ ;  /* 0x0000001049057819 */ /* 0x000fc400000006ff */
[----:B------:R-:W-:Y:S01]  /*4110*/  PRMT R73, R73, 0x7632, R73 ;  /* 0x0000763249497816 */ /* 0x000fe20000000049 */
[----:B------:R-:W-:Y:S01]  /*4120*/  FFMA.FTZ R20, R10, R20, R3 ;  /* 0x000000140a147223 */ /* 0x000fe20000010003 */
[----:B------:R-:W-:Y:S01]  /*4130*/  SHF.L.U32 R96, R30, 0x10, RZ ;  /* 0x000000101e607819 */ /* 0x000fe200000006ff */
[----:B------:R-:W-:Y:S01]  /*4140*/  FFMA.FTZ R5, R4, R5, R29 ;  /* 0x0000000504057223 */ /* 0x000fe2000001001d */
[----:B------:R-:W-:Y:S02]  /*4150*/  PRMT R72, R31, 0x7632, R72 ;  /* 0x000076321f487816 */ /* 0x000fe40000000048 */
[----:B------:R-:W-:Y:S01]  /*4160*/  SHF.L.U32 R73, R73, 0x10, RZ ;  /* 0x0000001049497819 */ /* 0x000fe200000006ff */
[----:B------:R-:W3:Y:S01]  /*4170*/  LDG.E.128 R28, desc[UR6][R100.64+0x2f000] ;  /* 0x02f00006641c7981 */ /* 0x000ee2000c1e1d00 */
[----:B------:R-:W-:Y:S01]  /*4180*/  PRMT R3, R21, 0x7632, R3 ;  /* 0x0000763215037816 */ /* 0x000fe20000000003 */
[----:B------:R-:W-:Y:S01]  /*4190*/  FFMA.FTZ R11, R11, R96, R20 ;  /* 0x000000600b0b7223 */ /* 0x000fe20000010014 */
[----:B------:R-:W-:-:S02]  /*41a0*/  IMAD.U32 R21, R21, 0x10000, RZ ;  /* 0x0001000015157824 */ /* 0x000fc400078e00ff */
[----:B------:R-:W-:Y:S01]  /*41b0*/  FFMA.FTZ R20, R12, R73, R5 ;  /* 0x000000490c147223 */ /* 0x000fe20000010005 */
[----:B------:R-:W-:Y:S02]  /*41c0*/  SHF.L.U32 R5, R3, 0x10, RZ ;  /* 0x0000001003057819 */ /* 0x000fe400000006ff */
[----:B------:R-:W-:Y:S01]  /*41d0*/  SHF.L.U32 R10, R74, 0x10, RZ ;  /* 0x000000104a0a7819 */ /* 0x000fe200000006ff */
[----:B------:R-:W-:Y:S01]  /*41e0*/  FFMA.FTZ R11, R4, R21, R11 ;  /* 0x00000015040b7223 */ /* 0x000fe2000001000b */
[----:B------:R-:W-:Y:S02]  /*41f0*/  PRMT R74, R74, 0x7632, R74 ;  /* 0x000076324a4a7816 */ /* 0x000fe4000000004a */
[----:B------:R-:W-:Y:S01]  /*4200*/  SHF.L.U32 R72, R72, 0x10, RZ ;  /* 0x0000001048487819 */ /* 0x000fe200000006ff */
[----:B------:R-:W-:Y:S01]  /*4210*/  FFMA.FTZ R12, R12, R5, R11 ;  /* 0x000000050c0c7223 */ /* 0x000fe2000001000b */
[----:B------:R-:W-:Y:S01]  /*4220*/  SHF.L.U32 R5, R74, 0x10, RZ ;  /* 0x000000104a057819 */ /* 0x000fe200000006ff */
[----:B------:R-:W-:Y:S01]  /*4230*/  FFMA.FTZ R21, R9, R10, R20 ;  /* 0x0000000a09157223 */ /* 0x000fe20000010014 */
[----:B------:R-:W-:-:S02]  /*4240*/  IMAD.U32 R10, R22, 0x10000, RZ ;  /* 0x00010000160a7824 */ /* 0x000fc400078e00ff */
[----:B------:R-:W-:Y:S01]  /*4250*/  FFMA.FTZ R3, R7, R72, R94 ;  /* 0x0000004807037223 */ /* 0x000fe2000001005e */
[C---:B------:R-:W-:Y:S01]  /*4260*/  PRMT R4, R75.reuse, 0x7632, R4 ;  /* 0x000076324b047816 */ /* 0x040fe20000000004 */
[----:B------:R-:W-:Y:S01]  /*4270*/  FFMA.FTZ R5, R8, R5, R21 ;  /* 0x0000000508057223 */ /* 0x000fe20000010015 */
[----:B------:R-:W-:Y:S01]  /*4280*/  SHF.L.U32 R11, R75, 0x10, RZ ;  /* 0x000000104b0b7819 */ /* 0x000fe200000006ff */
[----:B------:R-:W-:Y:S01]  /*4290*/  FFMA.FTZ R21, R9, R10, R12 ;  /* 0x0000000a09157223 */ /* 0x000fe2000001000c */
[----:B-----5:R-:W-:Y:S01]  /*42a0*/  SHF.L.U32 R20, R24, 0x10, RZ ;  /* 0x0000001018147819 */ /* 0x020fe200000006ff */
[----:B------:R-:W5:Y:S01]  /*42b0*/  LDG.E.128 R72, desc[UR6][R100.64+0x32800] ;  /* 0x0328000664487981 */ /* 0x000f62000c1e1d00 */
[----:B----4-:R-:W-:Y:S02]  /*42c0*/  SHF.L.U32 R94, R36, 0x10, RZ ;  /* 0x00000010245e7819 */ /* 0x010fe400000006ff */
[----:B------:R-:W-:Y:S02]  /*42d0*/  PRMT R9, R24, 0x7632, R9 ;  /* 0x0000763218097816 */ /* 0x000fe40000000009 */
[----:B------:R-:W-:Y:S01]  /*42e0*/  PRMT R24, R36, 0x7632, R24 ;  /* 0x0000763224187816 */ /* 0x000fe20000000018 */
[----:B------:R-:W-:Y:S01]  /*42f0*/  FFMA.FTZ R95, R94, R20, R13 ;  /* 0x000000145e5f7223 */ /* 0x000fe2000001000d */
[----:B------:R-:W-:-:S02]  /*4300*/  PRMT R22, R22, 0x7632, R22 ;  /* 0x0000763216167816 */ /* 0x000fc40000000016 */
[----:B------:R-:W-:Y:S01]  /*4310*/  SHF.L.U32 R13, R9, 0x10, RZ ;  /* 0x00000010090d7819 */ /* 0x000fe200000006ff */
[----:B------:R-:W-:Y:S01]  /*4320*/  IMAD.U32 R24, R24, 0x10000, RZ ;  /* 0x0001000018187824 */ /* 0x000fe200078e00ff */
[C---:B------:R-:W-:Y:S02]  /*4330*/  PRMT R10, R25.reuse, 0x7632, R10 ;  /* 0x00007632190a7816 */ /* 0x040fe4000000000a */
[----:B------:R-:W-:Y:S02]  /*4340*/  SHF.L.U32 R9, R22, 0x10, RZ ;  /* 0x0000001016097819 */ /* 0x000fe400000006ff */
[----:B------:R-:W-:Y:S01]  /*4350*/  SHF.L.U32 R12, R25, 0x10, RZ ;  /* 0x00000010190c7819 */ /* 0x000fe200000006ff */
[----:B------:R-:W-:Y:S01]  /*4360*/  FFMA.FTZ R20, R24, R13, R95 ;  /* 0x0000000d18147223 */ /* 0x000fe2000001005f */
[C---:B------:R-:W-:Y:S02]  /*4370*/  PRMT R96, R37.reuse, 0x7632, R96 ;  /* 0x0000763225607816 */ /* 0x040fe40000000060 */
[----:B------:R-:W-:Y:S01]  /*4380*/  SHF.L.U32 R25, R37, 0x10, RZ ;  /* 0x0000001025197819 */ /* 0x000fe200000006ff */
[----:B------:R-:W-:Y:S01]  /*4390*/  FFMA.FTZ R8, R8, R9, R21 ;  /* 0x0000000908087223 */ /* 0x000fe20000010015 */
[----:B------:R-:W-:Y:S01]  /*43a0*/  SHF.L.U32 R13, R10, 0x10, RZ ;  /* 0x000000100a0d7819 */ /* 0x000fe200000006ff */
[----:B------:R-:W-:-:S02]  /*43b0*/  IMAD.U32 R96, R96, 0x10000, RZ ;  /* 0x0001000060607824 */ /* 0x000fc400078e00ff */
[----:B------:R-:W-:Y:S01]  /*43c0*/  FFMA.FTZ R21, R25, R12, R20 ;  /* 0x0000000c19157223 */ /* 0x000fe20000010014 */
[----:B------:R-:W-:Y:S02]  /*43d0*/  SHF.L.U32 R9, R23, 0x10, RZ ;  /* 0x0000001017097819 */ /* 0x000fe400000006ff */
[----:B------:R-:W-:Y:S01]  /*43e0*/  SHF.L.U32 R10, R26, 0x10, RZ ;  /* 0x000000101a0a7819 */ /* 0x000fe200000006ff */
[----:B------:R-:W-:Y:S01]  /*43f0*/  FFMA.FTZ R20, R96, R13, R21 ;  /* 0x0000000d60147223 */ /* 0x000fe20000010015 */
[----:B------:R-:W-:Y:S01]  /*4400*/  SHF.L.U32 R95, R38, 0x10, RZ ;  /* 0x00000010265f7819 */ /* 0x000fe200000006ff */
[C---:B------:R-:W-:Y:S01]  /*4410*/  FFMA.FTZ R12, R6.reuse, R11, R5 ;  /* 0x0000000b060c7223 */ /* 0x040fe20000010005 */
[----:B------:R-:W-:-:S03]  /*4420*/  FFMA.FTZ R99, R6, R9, R8 ;  /* 0x0000000906637223 */ /* 0x000fc60000010008 */
[----:B------:R-:W-:Y:S02]  /*4430*/  FFMA.FTZ R13, R95, R10, R20 ;  /* 0x0000000a5f0d7223 */ /* 0x000fe40000010014 */
[----:B------:R-:W4:Y:S01]  /*4440*/  LDG.E.128 R8, desc[UR6][R100.64+0x36000] ;  /* 0x0360000664087981 */ /* 0x000f22000c1e1d00 */
[----:B------:R-:W-:Y:S02]  /*4450*/  PRMT R5, R26, 0x7632, R5 ;  /* 0x000076321a057816 */ /* 0x000fe40000000005 */
[----:B------:R-:W-:Y:S02]  /*4460*/  PRMT R23, R23, 0x7632, R23 ;  /* 0x0000763217177816 */ /* 0x000fe40000000017 */
[----:B------:R-:W-:Y:S02]  /*4470*/  PRMT R26, R38, 0x7632, R26 ;  /* 0x00007632261a7816 */ /* 0x000fe4000000001a */
[C---:B------:R-:W-:Y:S02]  /*4480*/  PRMT R20, R80.reuse, 0x7632, R20 ;  /* 0x0000763250147816 */ /* 0x040fe40000000014 */
[----:B------:R-:W-:Y:S01]  /*4490*/  SHF.L.U32 R21, R80, 0x10, RZ ;  /* 0x0000001050157819 */ /* 0x000fe200000006ff */
[----:B------:R-:W-:Y:S01]  /*44a0*/  IMAD.U32 R4, R4, 0x10000, RZ ;  /* 0x0001000004047824 */ /* 0x000fe200078e00ff */
[----:B------:R-:W-:-:S02]  /*44b0*/  SHF.L.U32 R6, R23, 0x10, RZ ;  /* 0x0000001017067819 */ /* 0x000fc400000006ff */
[----:B------:R-:W-:Y:S02]  /*44c0*/  SHF.L.U32 R5, R5, 0x10, RZ ;  /* 0x0000001005057819 */ /* 0x000fe400000006ff */
[----:B------:R-:W-:Y:S01]  /*44d0*/  SHF.L.U32 R26, R26, 0x10, RZ ;  /* 0x000000101a1a7819 */ /* 0x000fe200000006ff */
[----:B------:R-:W-:Y:S01]  /*44e0*/  FFMA.FTZ R21, R94, R21, R14 ;  /* 0x000000155e157223 */ /* 0x000fe2000001000e */
[----:B------:R-:W-:Y:S01]  /*44f0*/  SHF.L.U32 R23, R20, 0x10, RZ ;  /* 0x0000001014177819 */ /* 0x000fe200000006ff */
[C---:B------:R-:W-:Y:S01]  /*4500*/  FFMA.FTZ R97, R7.reuse, R4, R12 ;  /* 0x0000000407617223 */ /* 0x040fe2000001000c */
[----:B------:R-:W-:Y:S01]  /*4510*/  FFMA.FTZ R99, R7, R6, R99 ;  /* 0x0000000607637223 */ /* 0x000fe20000010063 */
[----:B------:R-:W-:Y:S01]  /*4520*/  FFMA.FTZ R13, R26, R5, R13 ;  /* 0x000000051a0d7223 */ /* 0x000fe2000001000d */
[----:B------:R-:W-:Y:S02]  /*4530*/  IMAD.U32 R5, R27, 0x10000, RZ ;  /* 0x000100001b057824 */ /* 0x000fe400078e00ff */
[----:B------:R-:W-:Y:S01]  /*4540*/  FFMA.FTZ R6, R24, R23, R21 ;  /* 0x0000001718067223 */ /* 0x000fe20000010015 */
[----:B------:R-:W-:-:S02]  /*4550*/  SHF.L.U32 R80, R39, 0x10, RZ ;  /* 0x0000001027507819 */ /* 0x000fc400000006ff */
[----:B------:R-:W-:Y:S02]  /*4560*/  SHF.L.U32 R4, R81, 0x10, RZ ;  /* 0x0000001051047819 */ /* 0x000fe400000006ff */
[----:B------:R-:W-:Y:S01]  /*4570*/  SHF.L.U32 R7, R84, 0x10, RZ ;  /* 0x0000001054077819 */ /* 0x000fe200000006ff */
[----:B------:R-:W-:Y:S02]  /*4580*/  FFMA.FTZ R22, R80, R5, R13 ;  /* 0x0000000550167223 */ /* 0x000fe4000001000d */
[----:B------:R-:W-:Y:S02]  /*4590*/  FFMA.FTZ R23, R25, R4, R6 ;  /* 0x0000000419177223 */ /* 0x000fe40000010006 */
[----:B------:R-:W-:Y:S02]  /*45a0*/  FFMA.FTZ R37, R94, R7, R15 ;  /* 0x000000075e257223 */ /* 0x000fe4000001000f */
[----:B------:R-:W4:Y:S01]  /*45b0*/  LDG.E.128 R4, desc[UR6][R100.64+0x2000] ;  /* 0x0020000664047981 */ /* 0x000f22000c1e1d00 */
[----:B------:R-:W-:-:S03]  /*45c0*/  PRMT R27, R27, 0x7632, R27 ;  /* 0x000076321b1b7816 */ /* 0x000fc6000000001b */
[----:B------:R-:W4:Y:S01]  /*45d0*/  LDG.E.128 R12, desc[UR6][R102.64+0x2000] ;  /* 0x00200006660c7981 */ /* 0x000f22000c1e1d00 */
[----:B------:R-:W-:Y:S02]  /*45e0*/  PRMT R84, R84, 0x7632, R84 ;  /* 0x0000763254547816 */ /* 0x000fe40000000054 */
[----:B------:R-:W-:Y:S02]  /*45f0*/  PRMT R81, R39, 0x7632, R81 ;  /* 0x0000763227517816 */ /* 0x000fe40000000051 */
[----:B------:R-:W-:Y:S01]  /*4600*/  SHF.L.U32 R20, R27, 0x10, RZ ;  /* 0x000000101b147819 */ /* 0x000fe200000006ff */
[----:B------:R-:W-:Y:S01]  /*4610*/  IMAD.U32 R27, R84, 0x10000, RZ ;  /* 0x00010000541b7824 */ /* 0x000fe200078e00ff */
[----:B------:R-:W-:Y:S02]  /*4620*/  SHF.L.U32 R36, R85, 0x10, RZ ;  /* 0x0000001055247819 */ /* 0x000fe400000006ff */
[----:B------:R-:W-:Y:S01]  /*4630*/  PRMT R21, R81, 0x7632, R21 ;  /* 0x0000763251157816 */ /* 0x000fe20000000015 */
[----:B------:R-:W-:Y:S01]  /*4640*/  FFMA.FTZ R84, R24, R27, R37 ;  /* 0x0000001b18547223 */ /* 0x000fe20000010025 */
[----:B------:R-:W-:-:S02]  /*4650*/  PRMT R85, R85, 0x7632, R85 ;  /* 0x0000763255557816 */ /* 0x000fc40000000055 */
[----:B------:R-:W-:Y:S01]  /*4660*/  SHF.L.U32 R21, R21, 0x10, RZ ;  /* 0x0000001015157819 */ /* 0x000fe200000006ff */
[--C-:B------:R-:W-:Y:S01]  /*4670*/  FFMA.FTZ R37, R25, R36, R84.reuse ;  /* 0x0000002419257223 */ /* 0x100fe20000010054 */
[----:B------:R-:W-:Y:S01]  /*4680*/  SHF.L.U32 R85, R85, 0x10, RZ ;  /* 0x0000001055557819 */ /* 0x000fe200000006ff */
[----:B------:R-:W-:Y:S01]  /*4690*/  IMAD.U32 R36, R82, 0x10000, RZ ;  /* 0x0001000052247824 */ /* 0x000fe200078e00ff */
[----:B------:R-:W-:Y:S01]  /*46a0*/  PRMT R84, R86, 0x7632, R84 ;  /* 0x0000763256547816 */ /* 0x000fe20000000054 */
[----:B------:R-:W-:Y:S01]  /*46b0*/  FFMA.FTZ R38, R96, R21, R23 ;  /* 0x0000001560267223 */ /* 0x000fe20000010017 */
        /* <DEDUP_REMOVED lines=9> */
[C---:B------:R-:W-:Y:S01]  /*4750*/  PRMT R36, R83.reuse, 0x7632, R36 ;  /* 0x0000763253247816 */ /* 0x040fe20000000024 */
[----:B------:R-:W4:Y:S01]  /*4760*/  LDG.E.128 R20, desc[UR6][R100.64+0x5800] ;  /* 0x0058000664147981 */ /* 0x000f22000c1e1d00 */
[----:B------:R-:W-:Y:S01]  /*4770*/  SHF.L.U32 R83, R83, 0x10, RZ ;  /* 0x0000001053537819 */ /* 0x000fe200000006ff */
[C---:B------:R-:W-:Y:S01]  /*4780*/  FFMA.FTZ R37, R26.reuse, R37, R39 ;  /* 0x000000251a257223 */ /* 0x040fe20000010027 */
[----:B------:R-:W-:Y:S01]  /*4790*/  FFMA.FTZ R86, R26, R85, R86 ;  /* 0x000000551a567223 */ /* 0x000fe20000010056 */
[----:B------:R-:W-:-:S02]  /*47a0*/  PRMT R82, R52, 0x7632, R82 ;  /* 0x0000763234527816 */ /* 0x000fc40000000052 */
[----:B------:R-:W-:Y:S01]  /*47b0*/  SHF.L.U32 R85, R52, 0x10, RZ ;  /* 0x0000001034557819 */ /* 0x000fe200000006ff */
[C---:B------:R-:W-:Y:S02]  /*47c0*/  IMAD.U32 R39, R87.reuse, 0x10000, RZ ;  /* 0x0001000057277824 */ /* 0x040fe400078e00ff */
[----:B------:R-:W-:Y:S01]  /*47d0*/  FFMA.FTZ R38, R80, R83, R37 ;  /* 0x0000005350267223 */ /* 0x000fe20000010025 */
[----:B------:R-:W-:Y:S02]  /*47e0*/  PRMT R87, R87, 0x7632, R87 ;  /* 0x0000763257577816 */ /* 0x000fe40000000057 */
[----:B------:R-:W-:Y:S01]  /*47f0*/  SHF.L.U32 R37, R82, 0x10, RZ ;  /* 0x0000001052257819 */ /* 0x000fe200000006ff */
[----:B------:R-:W-:Y:S01]  /*4800*/  FFMA.FTZ R85, R94, R85, R76 ;  /* 0x000000555e557223 */ /* 0x000fe2000001004c */
[----:B------:R-:W-:Y:S01]  /*4810*/  IMAD.U32 R52, R53, 0x10000, RZ ;  /* 0x0001000035347824 */ /* 0x000fe200078e00ff */
[----:B------:R-:W-:Y:S01]  /*4820*/  SHF.L.U32 R36, R36, 0x10, RZ ;  /* 0x0000001024247819 */ /* 0x000fe200000006ff */
[----:B------:R-:W-:Y:S01]  /*4830*/  FFMA.FTZ R39, R80, R39, R86 ;  /* 0x0000002750277223 */ /* 0x000fe20000010056 */
[----:B------:R-:W-:Y:S01]  /*4840*/  SHF.L.U32 R82, R87, 0x10, RZ ;  /* 0x0000001057527819 */ /* 0x000fe200000006ff */
[----:B------:R-:W-:Y:S01]  /*4850*/  FFMA.FTZ R76, R24, R37, R85 ;  /* 0x00000025184c7223 */ /* 0x000fe20000010055 */
[----:B------:R-:W-:Y:S01]  /*4860*/  PRMT R53, R53, 0x7632, R53 ;  /* 0x0000763235357816 */ /* 0x000fe20000000035 */
[C-C-:B------:R-:W-:Y:S01]  /*4870*/  FFMA.FTZ R83, R81.reuse, R36, R38.reuse ;  /* 0x0000002451537223 */ /* 0x140fe20000010026 */
[C---:B------:R-:W-:Y:S01]  /*4880*/  PRMT R38, R16.reuse, 0x7632, R38 ;  /* 0x0000763210267816 */ /* 0x040fe20000000026 */
        /* <DEDUP_REMOVED lines=8> */
[----:B------:R-:W-:Y:S01]  /*4910*/  SHF.L.U32 R53, R38, 0x10, RZ ;  /* 0x0000001026357819 */ /* 0x000fe200000006ff */
[----:B------:R-:W-:Y:S02]  /*4920*/  IMAD.U32 R37, R16, 0x10000, RZ ;  /* 0x0001000010257824 */ /* 0x000fe400078e00ff */
[----:B------:R-:W-:Y:S01]  /*4930*/  FFMA.FTZ R39, R95, R54, R36 ;  /* 0x000000365f277223 */ /* 0x000fe20000010024 */
[C---:B------:R-:W-:Y:S01]  /*4940*/  SHF.L.U32 R36, R17.reuse, 0x10, RZ ;  /* 0x0000001011247819 */ /* 0x040fe200000006ff */
[----:B------:R-:W-:Y:S01]  /*4950*/  FFMA.FTZ R38, R24, R53, R85 ;  /* 0x0000003518267223 */ /* 0x000fe20000010055 */
[----:B------:R-:W-:Y:S01]  /*4960*/  PRMT R16, R17, 0x7632, R16 ;  /* 0x0000763211107816 */ /* 0x000fe20000000010 */
[----:B------:R-:W-:Y:S01]  /*4970*/  FFMA.FTZ R53, R26, R37, R39 ;  /* 0x000000251a357223 */ /* 0x000fe20000010027 */
[----:B------:R-:W-:Y:S01]  /*4980*/  SHF.L.U32 R17, R55, 0x10, RZ ;  /* 0x0000001037117819 */ /* 0x000fe200000006ff */
[----:B------:R-:W-:-:S02]  /*4990*/  FFMA.FTZ R87, R25, R36, R38 ;  /* 0x0000002419577223 */ /* 0x000fc40000010026 */
[----:B------:R-:W4:Y:S01]  /*49a0*/  LDG.E.128 R36, desc[UR6][R100.64+0x9000] ;  /* 0x0090000664247981 */ /* 0x000f22000c1e1d00 */
[----:B------:R-:W-:Y:S01]  /*49b0*/  SHF.L.U32 R85, R16, 0x10, RZ ;  /* 0x0000001010557819 */ /* 0x000fe200000006ff */
[----:B------:R-:W-:Y:S01]  /*49c0*/  FFMA.FTZ R84, R80, R17, R53 ;  /* 0x0000001150547223 */ /* 0x000fe20000010035 */
[----:B------:R-:W-:Y:S02]  /*49d0*/  PRMT R16, R55, 0x7632, R16 ;  /* 0x0000763237107816 */ /* 0x000fe40000000010 */
[----:B------:R-:W4:Y:S01]  /*49e0*/  LDG.E.128 R52, desc[UR6][R100.64+0xc800] ;  /* 0x00c8000664347981 */ /* 0x000f22000c1e1d00 */
[C---:B------:R-:W-:Y:S01]  /*49f0*/  IMAD.U32 R76, R18.reuse, 0x10000, RZ ;  /* 0x00010000124c7824 */ /* 0x040fe200078e00ff */
[----:B------:R-:W-:Y:S01]  /*4a00*/  PRMT R18, R18, 0x7632, R18 ;  /* 0x0000763212127816 */ /* 0x000fe20000000012 */
[----:B------:R-:W-:Y:S01]  /*4a10*/  FFMA.FTZ R78, R96, R85, R87 ;  /* 0x00000055604e7223 */ /* 0x000fe20000010057 */
[C---:B------:R-:W-:Y:S02]  /*4a20*/  PRMT R86, R68.reuse, 0x7632, R86 ;  /* 0x0000763244567816 */ /* 0x040fe40000000056 */
[----:B------:R-:W-:Y:S01]  /*4a30*/  SHF.L.U32 R68, R68, 0x10, RZ ;  /* 0x0000001044447819 */ /* 0x000fe200000006ff */
[----:B------:R-:W-:Y:S01]  /*4a40*/  FFMA.FTZ R85, R95, R76, R78 ;  /* 0x0000004c5f557223 */ /* 0x000fe2000001004e */
[----:B------:R-:W-:-:S02]  /*4a50*/  SHF.L.U32 R16, R16, 0x10, RZ ;  /* 0x0000001010107819 */ /* 0x000fc400000006ff */
[----:B------:R-:W-:Y:S01]  /*4a60*/  SHF.L.U32 R17, R18, 0x10, RZ ;  /* 0x0000001012117819 */ /* 0x000fe200000006ff */
[----:B------:R-:W-:Y:S01]  /*4a70*/  FFMA.FTZ R79, R94, R68, R79 ;  /* 0x000000445e4f7223 */ /* 0x000fe2000001004f */
[----:B------:R-:W-:Y:S02]  /*4a80*/  SHF.L.U32 R87, R86, 0x10, RZ ;  /* 0x0000001056577819 */ /* 0x000fe400000006ff */
[----:B------:R-:W-:Y:S01]  /*4a90*/  PRMT R68, R19, 0x7632, R68 ;  /* 0x0000763213447816 */ /* 0x000fe20000000044 */
[----:B------:R-:W-:Y:S01]  /*4aa0*/  FFMA.FTZ R84, R81, R16, R84 ;  /* 0x0000001051547223 */ /* 0x000fe20000010054 */
[----:B------:R-:W-:Y:S01]  /*4ab0*/  SHF.L.U32 R19, R19, 0x10, RZ ;  /* 0x0000001013137819 */ /* 0x000fe200000006ff */
[----:B------:R-:W-:Y:S01]  /*4ac0*/  FFMA.FTZ R17, R26, R17, R85 ;  /* 0x000000111a117223 */ /* 0x000fe20000010055 */
[C---:B------:R-:W-:Y:S01]  /*4ad0*/  PRMT R16, R69.reuse, 0x7632, R16 ;  /* 0x0000763245107816 */ /* 0x040fe20000000010 */
        /* <DEDUP_REMOVED lines=13> */
[----:B------:R-:W-:Y:S02]  /*4bb0*/  FFMA.FTZ R69, R95, R16, R18 ;  /* 0x000000105f457223 */ /* 0x000fe40000010012 */
[----:B------:R-:W4:Y:S01]  /*4bc0*/  LDG.E.128 R16, desc[UR6][R100.64+0x10000] ;  /* 0x0100000664107981 */ /* 0x000f22000c1e1d00 */
[C---:B------:R-:W-:Y:S01]  /*4bd0*/  IMAD.U32 R78, R41.reuse, 0x10000, RZ ;  /* 0x00010000294e7824 */ /* 0x040fe200078e00ff */
[----:B------:R-:W-:Y:S02]  /*4be0*/  PRMT R40, R41, 0x7632, R40 ;  /* 0x0000763229287816 */ /* 0x000fe40000000028 */
[----:B------:R-:W-:Y:S01]  /*4bf0*/  SHF.L.U32 R41, R70, 0x10, RZ ;  /* 0x0000001046297819 */ /* 0x000fe200000006ff */
[----:B------:R-:W-:Y:S01]  /*4c00*/  FFMA.FTZ R79, R25, R78, R86 ;  /* 0x0000004e194f7223 */ /* 0x000fe20000010056 */
[----:B------:R-:W-:-:S02]  /*4c10*/  SHF.L.U32 R77, R40, 0x10, RZ ;  /* 0x00000010284d7819 */ /* 0x000fc400000006ff */
[----:B------:R-:W-:Y:S01]  /*4c20*/  SHF.L.U32 R68, R68, 0x10, RZ ;  /* 0x0000001044447819 */ /* 0x000fe200000006ff */
[----:B------:R-:W-:Y:S01]  /*4c30*/  FFMA.FTZ R69, R26, R41, R69 ;  /* 0x000000291a457223 */ /* 0x000fe20000010045 */
[C---:B------:R-:W-:Y:S02]  /*4c40*/  SHF.L.U32 R41, R71.reuse, 0x10, RZ ;  /* 0x0000001047297819 */ /* 0x040fe400000006ff */
[----:B------:R-:W-:Y:S01]  /*4c50*/  PRMT R71, R71, 0x7632, R71 ;  /* 0x0000763247477816 */ /* 0x000fe20000000047 */
[----:B------:R-:W-:Y:S01]  /*4c60*/  FFMA.FTZ R78, R96, R77, R79 ;  /* 0x0000004d604e7223 */ /* 0x000fe2000001004f */
[--C-:B------:R-:W-:Y:S01]  /*4c70*/  FFMA.FTZ R85, R81, R68, R76.reuse ;  /* 0x0000004451557223 */ /* 0x100fe2000001004c */
[----:B------:R-:W-:Y:S01]  /*4c80*/  IMAD.U32 R70, R42, 0x10000, RZ ;  /* 0x000100002a467824 */ /* 0x000fe200078e00ff */
[C---:B------:R-:W-:Y:S02]  /*4c90*/  PRMT R76, R60.reuse, 0x7632, R76 ;  /* 0x000076323c4c7816 */ /* 0x040fe4000000004c */
[----:B------:R-:W-:Y:S01]  /*4ca0*/  SHF.L.U32 R79, R60, 0x10, RZ ;  /* 0x000000103c4f7819 */ /* 0x000fe200000006ff */
[----:B------:R-:W-:Y:S01]  /*4cb0*/  FFMA.FTZ R40, R80, R41, R69 ;  /* 0x0000002950287223 */ /* 0x000fe20000010045 */
[----:B------:R-:W-:-:S02]  /*4cc0*/  PRMT R42, R42, 0x7632, R42 ;  /* 0x000076322a2a7816 */ /* 0x000fc4000000002a */
[----:B------:R-:W-:Y:S01]  /*4cd0*/  SHF.L.U32 R86, R71, 0x10, RZ ;  /* 0x0000001047567819 */ /* 0x000fe200000006ff */
[----:B------:R-:W-:Y:S01]  /*4ce0*/  FFMA.FTZ R77, R95, R70, R78 ;  /* 0x000000465f4d7223 */ /* 0x000fe2000001004e */
[----:B------:R-:W-:Y:S01]  /*4cf0*/  SHF.L.U32 R87, R76, 0x10, RZ ;  /* 0x000000104c577819 */ /* 0x000fe200000006ff */
[----:B------:R-:W-:Y:S01]  /*4d00*/  FFMA.FTZ R79, R94, R79, R88 ;  /* 0x0000004f5e4f7223 */ /* 0x000fe20000010058 */
[----:B------:R-:W-:Y:S01]  /*4d10*/  SHF.L.U32 R41, R42, 0x10, RZ ;  /* 0x000000102a297819 */ /* 0x000fe200000006ff */
[----:B------:R-:W4:Y:S01]  /*4d20*/  LDG.E.128 R68, desc[UR6][R100.64+0x13800] ;  /* 0x0138000664447981 */ /* 0x000f22000c1e1d00 */
[----:B------:R-:W-:Y:S01]  /*4d30*/  FFMA.FTZ R86, R81, R86, R40 ;  /* 0x0000005651567223 */ /* 0x000fe20000010028 */
[C---:B------:R-:W-:Y:S01]  /*4d40*/  IMAD.U32 R40, R61.reuse, 0x10000, RZ ;  /* 0x000100003d287824 */ /* 0x040fe200078e00ff */
[----:B------:R-:W-:Y:S01]  /*4d50*/  PRMT R61, R61, 0x7632, R61 ;  /* 0x000076323d3d7816 */ /* 0x000fe2000000003d */
[----:B------:R-:W-:Y:S01]  /*4d60*/  FFMA.FTZ R42, R24, R87, R79 ;  /* 0x00000057182a7223 */ /* 0x000fe2000001004f */
[----:B------:R-:W-:Y:S01]  /*4d70*/  PRMT R60, R48, 0x7632, R60 ;  /* 0x00007632303c7816 */ /* 0x000fe2000000003c */
[----:B------:R-:W-:Y:S01]  /*4d80*/  FFMA.FTZ R77, R26, R41, R77 ;  /* 0x000000291a4d7223 */ /* 0x000fe2000001004d */
[----:B------:R-:W-:-:S02]  /*4d90*/  SHF.L.U32 R48, R48, 0x10, RZ ;  /* 0x0000001030307819 */ /* 0x000fc400000006ff */
[----:B------:R-:W-:Y:S01]  /*4da0*/  SHF.L.U32 R41, R43, 0x10, RZ ;  /* 0x000000102b297819 */ /* 0x000fe200000006ff */
[----:B------:R-:W-:Y:S01]  /*4db0*/  FFMA.FTZ R79, R25, R40, R42 ;  /* 0x00000028194f7223 */ /* 0x000fe2000001002a */
[----:B------:R-:W-:Y:S01]  /*4dc0*/  SHF.L.U32 R61, R61, 0x10, RZ ;  /* 0x000000103d3d7819 */ /* 0x000fe200000006ff */
[----:B------:R-:W-:Y:S01]  /*4dd0*/  FFMA.FTZ R89, R94, R48, R89 ;  /* 0x000000305e597223 */ /* 0x000fe20000010059 */
[----:B------:R-:W-:Y:S01]  /*4de0*/  SHF.L.U32 R87, R60, 0x10, RZ ;  /* 0x000000103c577819 */ /* 0x000fe200000006ff */
[----:B------:R-:W-:Y:S01]  /*4df0*/  FFMA.FTZ R60, R80, R41, R77 ;  /* 0x00000029503c7223 */ /* 0x000fe2000001004d */
[----:B------:R-:W-:Y:S01]  /*4e00*/  PRMT R48, R43, 0x7632, R48 ;  /* 0x000076322b307816 */ /* 0x000fe20000000030 */
[----:B------:R-:W-:Y:S01]  /*4e10*/  FFMA.FTZ R76, R96, R61, R79 ;  /* 0x0000003d604c7223 */ /* 0x000fe2000001004f */
[C---:B------:R-:W-:Y:S01]  /*4e20*/  PRMT R77, R49.reuse, 0x7632, R77 ;  /* 0x00007632314d7816 */ /* 0x040fe2000000004d */
[----:B------:R-:W-:Y:S01]  /*4e30*/  FFMA.FTZ R88, R24, R87, R89 ;  /* 0x0000005718587223 */ /* 0x000fe20000010059 */
[----:B------:R-:W-:Y:S01]  /*4e40*/  SHF.L.U32 R78, R49, 0x10, RZ ;  /* 0x00000010314e7819 */ /* 0x000fe200000006ff */
[----:B------:R-:W4:Y:S01]  /*4e50*/  LDG.E.128 R40, desc[UR6][R100.64+0x17000] ;  /* 0x0170000664287981 */ /* 0x000f22000c1e1d00 */
[C---:B------:R-:W-:Y:S01]  /*4e60*/  PRMT R61, R62.reuse, 0x7632, R61 ;  /* 0x000076323e3d7816 */ /* 0x040fe2000000003d */
[----:B------:R-:W-:Y:S01]  /*4e70*/  IMAD.U32 R62, R62, 0x10000, RZ ;  /* 0x000100003e3e7824 */ /* 0x000fe200078e00ff */
[----:B------:R-:W-:Y:S01]  /*4e80*/  SHF.L.U32 R77, R77, 0x10, RZ ;  /* 0x000000104d4d7819 */ /* 0x000fe200000006ff */
[----:B------:R-:W-:Y:S01]  /*4e90*/  FFMA.FTZ R79, R25, R78, R88 ;  /* 0x0000004e194f7223 */ /* 0x000fe20000010058 */
[----:B------:R-:W-:Y:S01]  /*4ea0*/  SHF.L.U32 R61, R61, 0x10, RZ ;  /* 0x000000103d3d7819 */ /* 0x000fe200000006ff */
[----:B------:R-:W-:Y:S01]  /*4eb0*/  FFMA.FTZ R49, R95, R62, R76 ;  /* 0x0000003e5f317223 */ /* 0x000fe2000001004c */
[----:B------:R-:W-:Y:S01]  /*4ec0*/  SHF.L.U32 R48, R48, 0x10, RZ ;  /* 0x0000001030307819 */ /* 0x000fe200000006ff */
[----:B------:R-:W-:Y:S01]  /*4ed0*/  FFMA.FTZ R62, R96, R77, R79 ;  /* 0x0000004d603e7223 */ /* 0x000fe2000001004f */
[----:B--2---:R-:W-:Y:S01]  /*4ee0*/  SHF.L.U32 R79, R56, 0x10, RZ ;  /* 0x00000010384f7819 */ /* 0x004fe200000006ff */
[----:B------:R-:W-:Y:S01]  /*4ef0*/  FFMA.FTZ R61, R26, R61, R49 ;  /* 0x0000003d1a3d7223 */ /* 0x000fe20000010031 */
[----:B------:R-:W-:-:S02]  /*4f00*/  IMAD.U32 R49, R63, 0x10000, RZ ;  /* 0x000100003f317824 */ /* 0x000fc400078e00ff */
[----:B------:R-:W-:Y:S01]  /*4f10*/  FFMA.FTZ R87, R81, R48, R60 ;  /* 0x0000003051577223 */ /* 0x000fe2000001003c */
[----:B------:R-:W-:Y:S02]  /*4f20*/  SHF.L.U32 R60, R50, 0x10, RZ ;  /* 0x00000010323c7819 */ /* 0x000fe400000006ff */
[----:B------:R-:W-:Y:S02]  /*4f30*/  PRMT R63, R63, 0x7632, R63 ;  /* 0x000076323f3f7816 */ /* 0x000fe4000000003f */
[----:B------:R-:W-:Y:S02]  /*4f40*/  PRMT R56, R56, 0x7632, R56 ;  /* 0x0000763238387816 */ /* 0x000fe40000000038 */
[----:B------:R-:W-:Y:S01]  /*4f50*/  PRMT R50, R50, 0x7632, R50 ;  /* 0x0000763232327816 */ /* 0x000fe20000000032 */
[----:B------:R-:W-:Y:S01]  /*4f60*/  FFMA.FTZ R89, R94, R79, R90 ;  /* 0x0000004f5e597223 */ /* 0x000fe2000001005a */
[----:B------:R-:W-:Y:S01]  /*4f70*/  SHF.L.U32 R79, R56, 0x10, RZ ;  /* 0x00000010384f7819 */ /* 0x000fe200000006ff */
[----:B------:R-:W-:Y:S01]  /*4f80*/  FFMA.FTZ R48, R80, R49, R61 ;  /* 0x0000003150307223 */ /* 0x000fe2000001003d */
[----:B------:R-:W-:Y:S01]  /*4f90*/  SHF.L.U32 R88, R63, 0x10, RZ ;  /* 0x000000103f587819 */ /* 0x000fe200000006ff */
[----:B------:R-:W-:Y:S01]  /*4fa0*/  FFMA.FTZ R77, R95, R60, R62 ;  /* 0x0000003c5f4d7223 */ /* 0x000fe2000001003e */
[----:B------:R-:W-:Y:S01]  /*4fb0*/  IMAD.U32 R49, R50, 0x10000, RZ ;  /* 0x0001000032317824 */ /* 0x000fe200078e00ff */
[----:B------:R-:W2:Y:S01]  /*4fc0*/  LDG.E.128 R60, desc[UR6][R100.64+0x1a800] ;  /* 0x01a80006643c7981 */ /* 0x000ea2000c1e1d00 */
[----:B------:R-:W-:Y:S01]  /*4fd0*/  SHF.L.U32 R50, R57, 0x10, RZ ;  /* 0x0000001039327819 */ /* 0x000fe200000006ff */
[----:B------:R-:W-:Y:S01]  /*4fe0*/  FFMA.FTZ R56, R24, R79, R89 ;  /* 0x0000004f18387223 */ /* 0x000fe20000010059 */
[----:B------:R-:W-:Y:S01]  /*4ff0*/  FFMA.FTZ R88, R81, R88, R48 ;  /* 0x0000005851587223 */ /* 0x000fe20000010030 */
[----:B------:R-:W-:Y:S01]  /*5000*/  SHF.L.U32 R48, R64, 0x10, RZ ;  /* 0x0000001040307819 */ /* 0x000fe200000006ff */
[----:B------:R-:W-:Y:S01]  /*5010*/  FFMA.FTZ R89, R26, R49, R77 ;  /* 0x000000311a597223 */ /* 0x000fe2000001004d */
[----:B------:R-:W-:Y:S01]  /*5020*/  PRMT R57, R57, 0x7632, R57 ;  /* 0x0000763239397816 */ /* 0x000fe20000000039 */
[----:B------:R-:W-:Y:S01]  /*5030*/  FFMA.FTZ R105, R25, R50, R56 ;  /* 0x0000003219697223 */ /* 0x000fe20000010038 */
[----:B------:R-:W-:-:S02]  /*5040*/  SHF.L.U32 R49, R51, 0x10, RZ ;  /* 0x0000001033317819 */ /* 0x000fc400000006ff */
[----:B------:R-:W-:Y:S01]  /*5050*/  PRMT R64, R64, 0x7632, R64 ;  /* 0x0000763240407816 */ /* 0x000fe20000000040 */
[----:B------:R-:W-:Y:S01]  /*5060*/  FFMA.FTZ R107, R94, R48, R91 ;  /* 0x000000305e6b7223 */ /* 0x000fe2000001005b */
[----:B------:R-:W-:Y:S01]  /*5070*/  SHF.L.U32 R57, R57, 0x10, RZ ;  /* 0x0000001039397819 */ /* 0x000fe200000006ff */
[----:B------:R-:W-:Y:S01]  /*5080*/  FFMA.FTZ R48, R80, R49, R89 ;  /* 0x0000003150307223 */ /* 0x000fe20000010059 */
[----:B------:R-:W-:Y:S01]  /*5090*/  PRMT R49, R58, 0x7632, R49 ;  /* 0x000076323a317816 */ /* 0x000fe20000000031 */
[----:B------:R-:W-:Y:S01]  /*50a0*/  IMAD.U32 R91, R64, 0x10000, RZ ;  /* 0x00010000405b7824 */ /* 0x000fe200078e00ff */
[----:B------:R-:W2:Y:S01]  /*50b0*/  LDG.E.128 R76, desc[UR6][R100.64+0x1e000] ;  /* 0x01e00006644c7981 */ /* 0x000ea2000c1e1d00 */
        /* <DEDUP_REMOVED lines=8> */
[----:B------:R-:W-:Y:S01]  /*5140*/  SHF.L.U32 R49, R49, 0x10, RZ ;  /* 0x0000001031317819 */ /* 0x000fe200000006ff */
[----:B------:R-:W-:Y:S02]  /*5150*/  IMAD.U32 R57, R56, 0x10000, RZ ;  /* 0x0001000038397824 */ /* 0x000fe400078e00ff */
[----:B------:R-:W-:Y:S01]  /*5160*/  FFMA.FTZ R65, R25, R90, R98 ;  /* 0x0000005a19417223 */ /* 0x000fe20000010062 */
[----:B------:R-:W-:Y:S01]  /*5170*/  FFMA.FTZ R64, R81, R64, R48 ;  /* 0x0000004051407223 */ /* 0x000fe20000010030 */
[----:B------:R-:W-:Y:S01]  /*5180*/  FFMA.FTZ R51, R26, R49, R51 ;  /* 0x000000311a337223 */ /* 0x000fe20000010033 */
[----:B------:R-:W-:Y:S01]  /*5190*/  SHF.L.U32 R49, R59, 0x10, RZ ;  /* 0x000000103b317819 */ /* 0x000fe200000006ff */
[----:B------:R-:W-:Y:S01]  /*51a0*/  FFMA.FTZ R50, R96, R57, R65 ;  /* 0x0000003960327223 */ /* 0x000fe20000010041 */
[----:B------:R-:W-:-:S02]  /*51b0*/  SHF.L.U32 R48, R66, 0x10, RZ ;  /* 0x0000001042307819 */ /* 0x000fc400000006ff */
[----:B------:R-:W-:Y:S01]  /*51c0*/  PRMT R66, R66, 0x7632, R66 ;  /* 0x0000763242427816 */ /* 0x000fe20000000042 */
[----:B------:R-:W-:Y:S01]  /*51d0*/  FFMA.FTZ R56, R80, R49, R51 ;  /* 0x0000003150387223 */ /* 0x000fe20000010033 */
[C---:B---3--:R-:W-:Y:S01]  /*51e0*/  PRMT R58, R44.reuse, 0x7632, R58 ;  /* 0x000076322c3a7816 */ /* 0x048fe2000000003a */
[----:B------:R-:W-:Y:S01]  /*51f0*/  FFMA.FTZ R51, R95, R48, R50 ;  /* 0x000000305f337223 */ /* 0x000fe20000010032 */
[----:B------:R-:W-:Y:S02]  /*5200*/  SHF.L.U32 R89, R44, 0x10, RZ ;  /* 0x000000102c597819 */ /* 0x000fe400000006ff */
[----:B------:R-:W-:Y:S02]  /*5210*/  SHF.L.U32 R49, R66, 0x10, RZ ;  /* 0x0000001042317819 */ /* 0x000fe400000006ff */
[----:B------:R-:W-:Y:S01]  /*5220*/  SHF.L.U32 R91, R58, 0x10, RZ ;  /* 0x000000103a5b7819 */ /* 0x000fe200000006ff */
[----:B------:R-:W-:Y:S01]  /*5230*/  FFMA.FTZ R89, R94, R89, R92 ;  /* 0x000000595e597223 */ /* 0x000fe2000001005c */
[----:B------:R-:W-:Y:S01]  /*5240*/  PRMT R59, R59, 0x7632, R59 ;  /* 0x000076323b3b7816 */ /* 0x000fe2000000003b */
[----:B------:R-:W-:Y:S01]  /*5250*/  FFMA.FTZ R65, R26, R49, R51 ;  /* 0x000000311a417223 */ /* 0x000fe20000010033 */
[----:B------:R-:W-:Y:S01]  /*5260*/  PRMT R57, R67, 0x7632, R57 ;  /* 0x0000763243397816 */ /* 0x000fe20000000039 */
[----:B------:R-:W3:Y:S01]  /*5270*/  LDG.E.128 R48, desc[UR6][R100.64+0x21800] ;  /* 0x0218000664307981 */ /* 0x000ee2000c1e1d00 */
[C---:B------:R-:W-:Y:S01]  /*5280*/  PRMT R58, R45.reuse, 0x7632, R58 ;  /* 0x000076322d3a7816 */ /* 0x040fe2000000003a */
[----:B------:R-:W-:Y:S01]  /*5290*/  FFMA.FTZ R92, R24, R91, R89 ;  /* 0x0000005b185c7223 */ /* 0x000fe20000010059 */
[----:B------:R-:W-:Y:S01]  /*52a0*/  SHF.L.U32 R90, R45, 0x10, RZ ;  /* 0x000000102d5a7819 */ /* 0x000fe200000006ff */
[----:B------:R-:W-:Y:S01]  /*52b0*/  IMAD.U32 R67, R67, 0x10000, RZ ;  /* 0x0001000043437824 */ /* 0x000fe200078e00ff */
[----:B------:R-:W-:Y:S01]  /*52c0*/  SHF.L.U32 R44, R59, 0x10, RZ ;  /* 0x000000103b2c7819 */ /* 0x000fe200000006ff */
[----:B------:R-:W-:Y:S01]  /*52d0*/  IMAD.U32 R45, R58, 0x10000, RZ ;  /* 0x000100003a2d7824 */ /* 0x000fe200078e00ff */
[----:B------:R-:W-:Y:S01]  /*52e0*/  SHF.L.U32 R66, R57, 0x10, RZ ;  /* 0x0000001039427819 */ /* 0x000fe200000006ff */
[----:B------:R-:W-:Y:S01]  /*52f0*/  FFMA.FTZ R57, R25, R90, R92 ;  /* 0x0000005a19397223 */ /* 0x000fe2000001005c */
[----:B------:R-:W-:Y:S01]  /*5300*/  FFMA.FTZ R67, R80, R67, R65 ;  /* 0x0000004350437223 */ /* 0x000fe20000010041 */
[----:B------:R-:W-:Y:S01]  /*5310*/  FFMA.FTZ R65, R81, R44, R56 ;  /* 0x0000002c51417223 */ /* 0x000fe20000010038 */
[----:B------:R-:W-:Y:S01]  /*5320*/  SHF.L.U32 R58, R32, 0x10, RZ ;  /* 0x00000010203a7819 */ /* 0x000fe200000006ff */
[----:B------:R-:W-:Y:S01]  /*5330*/  FFMA.FTZ R56, R96, R45, R57 ;  /* 0x0000002d60387223 */ /* 0x000fe20000010039 */
[----:B------:R-:W-:-:S02]  /*5340*/  PRMT R45, R32, 0x7632, R45 ;  /* 0x00007632202d7816 */ /* 0x000fc4000000002d */
[----:B------:R-:W-:Y:S01]  /*5350*/  SHF.L.U32 R44, R46, 0x10, RZ ;  /* 0x000000102e2c7819 */ /* 0x000fe200000006ff */
[----:B------:R-:W-:Y:S01]  /*5360*/  FFMA.FTZ R93, R94, R58, R93 ;  /* 0x0000003a5e5d7223 */ /* 0x000fe2000001005d */
[----:B------:R-:W-:Y:S02]  /*5370*/  SHF.L.U32 R57, R45, 0x10, RZ ;  /* 0x000000102d397819 */ /* 0x000fe400000006ff */
[----:B------:R-:W-:Y:S01]  /*5380*/  PRMT R32, R46, 0x7632, R32 ;  /* 0x000076322e207816 */ /* 0x000fe20000000020 */
[----:B------:R-:W-:Y:S01]  /*5390*/  FFMA.FTZ R66, R81, R66, R67 ;  /* 0x0000004251427223 */ /* 0x000fe20000010043 */
[----:B------:R-:W-:Y:S01]  /*53a0*/  FFMA.FTZ R59, R95, R44, R56 ;  /* 0x0000002c5f3b7223 */ /* 0x000fe20000010038 */
[----:B------:R-:W-:Y:S01]  /*53b0*/  FFMA.FTZ R58, R24, R57, R93 ;  /* 0x00000039183a7223 */ /* 0x000fe2000001005d */
[C---:B------:R-:W-:Y:S01]  /*53c0*/  PRMT R67, R47.reuse, 0x7632, R67 ;  /* 0x000076322f437816 */ /* 0x040fe20000000043 */
[----:B------:R-:W-:Y:S01]  /*53d0*/  IMAD.U32 R57, R32, 0x10000, RZ ;  /* 0x0001000020397824 */ /* 0x000fe200078e00ff */
[----:B------:R-:W-:-:S02]  /*53e0*/  SHF.L.U32 R89, R47, 0x10, RZ ;  /* 0x000000102f597819 */ /* 0x000fc400000006ff */
[C---:B------:R-:W-:Y:S01]  /*53f0*/  SHF.L.U32 R56, R33.reuse, 0x10, RZ ;  /* 0x0000001021387819 */ /* 0x040fe200000006ff */
[----:B------:R-:W3:Y:S01]  /*5400*/  LDG.E.128 R44, desc[UR6][R100.64+0x25000] ;  /* 0x02500006642c7981 */ /* 0x000ee2000c1e1d00 */
[----:B------:R-:W-:Y:S02]  /*5410*/  PRMT R90, R28, 0x7632, R90 ;  /* 0x000076321c5a7816 */ /* 0x000fe4000000005a */
[----:B------:R-:W-:Y:S01]  /*5420*/  PRMT R32, R33, 0x7632, R32 ;  /* 0x0000763221207816 */ /* 0x000fe20000000020 */
[----:B------:R-:W-:Y:S01]  /*5430*/  FFMA.FTZ R33, R26, R57, R59 ;  /* 0x000000391a217223 */ /* 0x000fe2000001003b */
[----:B------:R-:W-:Y:S01]  /*5440*/  SHF.L.U32 R28, R28, 0x10, RZ ;  /* 0x000000101c1c7819 */ /* 0x000fe200000006ff */
[----:B------:R-:W-:Y:S02]  /*5450*/  FFMA.FTZ R93, R25, R56, R58 ;  /* 0x00000038195d7223 */ /* 0x000fe4000001003a */
[----:B------:R-:W3:Y:S01]  /*5460*/  LDG.E.128 R56, desc[UR6][R100.64+0x28800] ;  /* 0x0288000664387981 */ /* 0x000ee2000c1e1d00 */
[----:B------:R-:W-:Y:S01]  /*5470*/  SHF.L.U32 R105, R90, 0x10, RZ ;  /* 0x000000105a697819 */ /* 0x000fe200000006ff */
[----:B------:R-:W-:Y:S01]  /*5480*/  FFMA.FTZ R3, R94, R28, R3 ;  /* 0x0000001c5e037223 */ /* 0x000fe20000010003 */
[----:B------:R-:W-:-:S02]  /*5490*/  SHF.L.U32 R91, R32, 0x10, RZ ;  /* 0x00000010205b7819 */ /* 0x000fc400000006ff */
[----:B------:R-:W-:Y:S01]  /*54a0*/  SHF.L.U32 R28, R67, 0x10, RZ ;  /* 0x00000010431c7819 */ /* 0x000fe200000006ff */
[--C-:B------:R-:W-:Y:S01]  /*54b0*/  FFMA.FTZ R98, R24, R105, R3.reuse ;  /* 0x0000006918627223 */ /* 0x100fe20000010003 */
[----:B------:R-:W-:Y:S01]  /*54c0*/  PRMT R3, R34, 0x7632, R3 ;  /* 0x0000763222037816 */ /* 0x000fe20000000003 */
[----:B------:R-:W-:Y:S01]  /*54d0*/  FFMA.FTZ R90, R96, R91, R93 ;  /* 0x0000005b605a7223 */ /* 0x000fe2000001005d */
        /* <DEDUP_REMOVED lines=8> */
[C---:B-----5:R-:W-:Y:S01]  /*5560*/  PRMT R34, R72.reuse, 0x7632, R34 ;  /* 0x0000763248227816 */ /* 0x060fe20000000022 */
[----:B------:R-:W-:-:S02]  /*5570*/  IMAD.U32 R72, R72, 0x10000, RZ ;  /* 0x0001000048487824 */ /* 0x000fc400078e00ff */
[----:B------:R-:W-:Y:S01]  /*5580*/  FFMA.FTZ R3, R81, R28, R32 ;  /* 0x0000001c51037223 */ /* 0x000fe20000010020 */
[----:B------:R-:W-:Y:S01]  /*5590*/  FFMA.FTZ R32, R96, R67, R89 ;  /* 0x0000004360207223 */ /* 0x000fe20000010059 */
[----:B------:R-:W-:Y:S01]  /*55a0*/  FFMA.FTZ R33, R26, R29, R33 ;  /* 0x0000001d1a217223 */ /* 0x000fe20000010021 */
[----:B------:R-:W-:Y:S01]  /*55b0*/  SHF.L.U32 R67, R34, 0x10, RZ ;  /* 0x0000001022437819 */ /* 0x000fe200000006ff */
[----:B------:R-:W-:Y:S01]  /*55c0*/  FFMA.FTZ R97, R94, R72, R97 ;  /* 0x000000485e617223 */ /* 0x000fe20000010061 */
[C---:B------:R-:W-:Y:S02]  /*55d0*/  SHF.L.U32 R29, R35.reuse, 0x10, RZ ;  /* 0x00000010231d7819 */ /* 0x040fe400000006ff */
[C---:B------:R-:W-:Y:S02]  /*55e0*/  SHF.L.U32 R28, R30.reuse, 0x10, RZ ;  /* 0x000000101e1c7819 */ /* 0x040fe400000006ff */
[----:B------:R-:W-:Y:S02]  /*55f0*/  PRMT R35, R35, 0x7632, R35 ;  /* 0x0000763223237816 */ /* 0x000fe40000000023 */
[----:B------:R-:W-:Y:S01]  /*5600*/  PRMT R30, R30, 0x7632, R30 ;  /* 0x000076321e1e7816 */ /* 0x000fe2000000001e */
[----:B------:R-:W-:Y:S01]  /*5610*/  FFMA.FTZ R98, R24, R67, R97 ;  /* 0x0000004318627223 */ /* 0x000fe20000010061 */
[C---:B------:R-:W-:Y:S01]  /*5620*/  PRMT R90, R73.reuse, 0x7632, R90 ;  /* 0x00007632495a7816 */ /* 0x040fe2000000005a */
[----:B------:R-:W-:-:S02]  /*5630*/  IMAD.U32 R92, R73, 0x10000, RZ ;  /* 0x00010000495c7824 */ /* 0x000fc400078e00ff */
[----:B------:R-:W-:Y:S01]  /*5640*/  FFMA.FTZ R72, R80, R29, R33 ;  /* 0x0000001d50487223 */ /* 0x000fe20000010021 */
[----:B------:R-:W-:Y:S01]  /*5650*/  FFMA.FTZ R89, R95, R28, R32 ;  /* 0x0000001c5f597223 */ /* 0x000fe20000010020 */
[----:B------:R-:W-:Y:S02]  /*5660*/  SHF.L.U32 R28, R35, 0x10, RZ ;  /* 0x00000010231c7819 */ /* 0x000fe400000006ff */
[----:B------:R-:W-:Y:S01]  /*5670*/  SHF.L.U32 R29, R30, 0x10, RZ ;  /* 0x000000101e1d7819 */ /* 0x000fe200000006ff */
[----:B------:R-:W5:Y:S01]  /*5680*/  LDG.E.128 R32, desc[UR6][R100.64+0x2c000] ;  /* 0x02c0000664207981 */ /* 0x000f62000c1e1d00 */
[----:B------:R-:W-:Y:S01]  /*5690*/  SHF.L.U32 R73, R90, 0x10, RZ ;  /* 0x000000105a497819 */ /* 0x000fe200000006ff */
        /* <DEDUP_REMOVED lines=8> */
[C---:B----4-:R-:W-:Y:S01]  /*5720*/  SHF.L.U32 R91, R8.reuse, 0x10, RZ ;  /* 0x00000010085b7819 */ /* 0x050fe200000006ff */
[----:B------:R-:W-:Y:S01]  /*5730*/  FFMA.FTZ R89, R95, R28, R30 ;  /* 0x0000001c5f597223 */ /* 0x000fe2000001001e */
[----:B------:R-:W-:Y:S01]  /*5740*/  PRMT R90, R8, 0x7632, R90 ;  /* 0x00007632085a7816 */ /* 0x000fe2000000005a */
[----:B------:R-:W-:Y:S01]  /*5750*/  IMAD.U32 R73, R73, 0x10000, RZ ;  /* 0x0001000049497824 */ /* 0x000fe200078e00ff */
[----:B------:R-:W-:Y:S01]  /*5760*/  PRMT R8, R75, 0x7632, R8 ;  /* 0x000076324b087816 */ /* 0x000fe20000000008 */
[----:B------:R-:W-:Y:S02]  /*5770*/  FFMA.FTZ R91, R94, R91, R99 ;  /* 0x0000005b5e5b7223 */ /* 0x000fe40000010063 */
[----:B------:R-:W-:Y:S01]  /*5780*/  FFMA.FTZ R73, R26, R73, R89 ;  /* 0x000000491a497223 */ /* 0x000fe20000010059 */
[----:B------:R-:W-:-:S02]  /*5790*/  SHF.L.U32 R89, R90, 0x10, RZ ;  /* 0x000000105a597819 */ /* 0x000fc400000006ff */
[----:B------:R-:W-:Y:S02]  /*57a0*/  PRMT R72, R31, 0x7632, R72 ;  /* 0x000076321f487816 */ /* 0x000fe40000000048 */
[----:B------:R-:W-:Y:S01]  /*57b0*/  SHF.L.U32 R75, R75, 0x10, RZ ;  /* 0x000000104b4b7819 */ /* 0x000fe200000006ff */
[----:B------:R-:W4:Y:S01]  /*57c0*/  LDG.E.128 R28, desc[UR6][R100.64+0x2f800] ;  /* 0x02f80006641c7981 */ /* 0x000f22000c1e1d00 */
[C---:B------:R-:W-:Y:S01]  /*57d0*/  SHF.L.U32 R92, R9.reuse, 0x10, RZ ;  /* 0x00000010095c7819 */ /* 0x040fe200000006ff */
[----:B------:R-:W-:Y:S01]  /*57e0*/  FFMA.FTZ R24, R24, R89, R91 ;  /* 0x0000005918187223 */ /* 0x000fe2000001005b */
[----:B------:R-:W-:Y:S01]  /*57f0*/  SHF.L.U32 R72, R72, 0x10, RZ ;  /* 0x0000001048487819 */ /* 0x000fe200000006ff */
[----:B------:R-:W-:Y:S01]  /*5800*/  FFMA.FTZ R73, R80, R75, R73 ;  /* 0x0000004b50497223 */ /* 0x000fe20000010049 */
[----:B------:R-:W-:Y:S01]  /*5810*/  PRMT R9, R9, 0x7632, R9 ;  /* 0x0000763209097816 */ /* 0x000fe20000000009 */
[----:B------:R-:W-:Y:S02]  /*5820*/  IMAD.U32 R8, R8, 0x10000, RZ ;  /* 0x0001000008087824 */ /* 0x000fe400078e00ff */
[----:B------:R-:W-:Y:S01]  /*5830*/  FFMA.FTZ R75, R25, R92, R24 ;  /* 0x0000005c194b7223 */ /* 0x000fe20000010018 */
[----:B------:R-:W-:Y:S01]  /*5840*/  FFMA.FTZ R89, R81, R72, R74 ;  /* 0x0000004851597223 */ /* 0x000fe2000001004a */
[----:B------:R-:W-:Y:S01]  /*5850*/  SHF.L.U32 R25, R9, 0x10, RZ ;  /* 0x0000001009197819 */ /* 0x000fe200000006ff */
[----:B------:R-:W-:Y:S01]  /*5860*/  FFMA.FTZ R90, R81, R8, R73 ;  /* 0x00000008515a7223 */ /* 0x000fe20000010049 */
[----:B------:R-:W-:-:S02]  /*5870*/  PRMT R24, R10, 0x7632, R24 ;  /* 0x000076320a187816 */ /* 0x000fc40000000018 */
[----:B------:R-:W-:Y:S02]  /*5880*/  SHF.L.U32 R74, R10, 0x10, RZ ;  /* 0x000000100a4a7819 */ /* 0x000fe400000006ff */
[C---:B------:R-:W-:Y:S02]  /*5890*/  PRMT R72, R11.reuse, 0x7632, R72 ;  /* 0x000076320b487816 */ /* 0x040fe40000000048 */
[----:B------:R-:W-:Y:S02]  /*58a0*/  SHF.L.U32 R73, R11, 0x10, RZ ;  /* 0x000000100b497819 */ /* 0x000fe400000006ff */
[----:B------:R-:W4:Y:S01]  /*58b0*/  LDG.E.128 R8, desc[UR6][R100.64+0x33000] ;  /* 0x0330000664087981 */ /* 0x000f22000c1e1d00 */
[--C-:B------:R-:W-:Y:S01]  /*58c0*/  FFMA.FTZ R96, R96, R25, R75.reuse ;  /* 0x0000001960607223 */ /* 0x100fe2000001004b */
[C---:B------:R-:W-:Y:S01]  /*58d0*/  PRMT R75, R4.reuse, 0x7632, R75 ;  /* 0x00007632044b7816 */ /* 0x040fe2000000004b */
[----:B------:R-:W-:Y:S01]  /*58e0*/  IMAD.U32 R4, R4, 0x10000, RZ ;  /* 0x0001000004047824 */ /* 0x000fe200078e00ff */
[----:B------:R-:W-:-:S02]  /*58f0*/  SHF.L.U32 R92, R12, 0x10, RZ ;  /* 0x000000100c5c7819 */ /* 0x000fc400000006ff */
[----:B------:R-:W-:Y:S02]  /*5900*/  PRMT R91, R12, 0x7632, R91 ;  /* 0x000076320c5b7816 */ /* 0x000fe4000000005b */
[----:B------:R-:W-:Y:S01]  /*5910*/  SHF.L.U32 R25, R24, 0x10, RZ ;  /* 0x0000001018197819 */ /* 0x000fe200000006ff */
[----:B------:R-:W-:Y:S01]  /*5920*/  FFMA.FTZ R24, R92, R4, R27 ;  /* 0x000000045c187223 */ /* 0x000fe2000001001b */
[----:B------:R-:W-:Y:S01]  /*5930*/  SHF.L.U32 R12, R75, 0x10, RZ ;  /* 0x000000104b0c7819 */ /* 0x000fe200000006ff */
[----:B------:R-:W-:Y:S01]  /*5940*/  FFMA.FTZ R95, R95, R74, R96 ;  /* 0x0000004a5f5f7223 */ /* 0x000fe20000010060 */
[----:B------:R-:W-:-:S03]  /*5950*/  SHF.L.U32 R91, R91, 0x10, RZ ;  /* 0x000000105b5b7819 */ /* 0x000fc600000006ff */
[----:B------:R-:W-:Y:S02]  /*5960*/  FFMA.FTZ R95, R26, R25, R95 ;  /* 0x000000191a5f7223 */ /* 0x000fe4000001005f */
[----:B------:R-:W-:Y:S02]  /*5970*/  FFMA.FTZ R12, R91, R12, R24 ;  /* 0x0000000c5b0c7223 */ /* 0x000fe40000010018 */
[----:B------:R-:W4:Y:S01]  /*5980*/  LDG.E.128 R24, desc[UR6][R100.64+0x36800] ;  /* 0x0368000664187981 */ /* 0x000f22000c1e1d00 */
[----:B------:R-:W-:Y:S02]  /*5990*/  IMAD.U32 R4, R5, 0x10000, RZ ;  /* 0x0001000005047824 */ /* 0x000fe400078e00ff */
[----:B------:R-:W-:Y:S01]  /*59a0*/  FFMA.FTZ R74, R80, R73, R95 ;  /* 0x00000049504a7223 */ /* 0x000fe2000001005f */
[----:B------:R-:W-:Y:S02]  /*59b0*/  SHF.L.U32 R93, R13, 0x10, RZ ;  /* 0x000000100d5d7819 */ /* 0x000fe400000006ff */
[----:B------:R-:W-:-:S02]  /*59c0*/  SHF.L.U32 R75, R20, 0x10, RZ ;  /* 0x00000010144b7819 */ /* 0x000fc400000006ff */
[----:B------:R-:W-:Y:S02]  /*59d0*/  PRMT R5, R5, 0x7632, R5 ;  /* 0x0000763205057816 */ /* 0x000fe40000000005 */
[----:B------:R-:W-:Y:S02]  /*59e0*/  PRMT R80, R13, 0x7632, R80 ;  /* 0x000076320d507816 */ /* 0x000fe40000000050 */
[----:B------:R-:W-:Y:S01]  /*59f0*/  PRMT R20, R20, 0x7632, R20 ;  /* 0x0000763214147816 */ /* 0x000fe20000000014 */
[----:B------:R-:W-:Y:S01]  /*5a00*/  FFMA.FTZ R73, R93, R4, R12 ;  /* 0x000000045d497223 */ /* 0x000fe2000001000c */
[----:B------:R-:W-:Y:S01]  /*5a10*/  SHF.L.U32 R5, R5, 0x10, RZ ;  /* 0x0000001005057819 */ /* 0x000fe200000006ff */
        /* <DEDUP_REMOVED lines=8> */
[----:B------:R-:W-:Y:S02]  /*5aa0*/  PRMT R5, R21, 0x7632, R5 ;  /* 0x0000763215057816 */ /* 0x000fe40000000005 */
[C---:B------:R-:W-:Y:S02]  /*5ab0*/  PRMT R12, R6.reuse, 0x7632, R12 ;  /* 0x00007632060c7816 */ /* 0x040fe4000000000c */
[C---:B------:R-:W-:Y:S02]  /*5ac0*/  PRMT R96, R15.reuse, 0x7632, R96 ;  /* 0x000076320f607816 */ /* 0x040fe40000000060 */
[----:B------:R-:W-:Y:S01]  /*5ad0*/  SHF.L.U32 R94, R15, 0x10, RZ ;  /* 0x000000100f5e7819 */ /* 0x000fe200000006ff */
[----:B------:R-:W-:Y:S01]  /*5ae0*/  FFMA.FTZ R15, R93, R14, R20 ;  /* 0x0000000e5d0f7223 */ /* 0x000fe20000010014 */
[----:B------:R-:W-:Y:S02]  /*5af0*/  SHF.L.U32 R6, R6, 0x10, RZ ;  /* 0x0000001006067819 */ /* 0x000fe400000006ff */
[----:B------:R-:W-:Y:S01]  /*5b00*/  SHF.L.U32 R13, R5, 0x10, RZ ;  /* 0x00000010050d7819 */ /* 0x000fe200000006ff */
[----:B------:R-:W-:Y:S01]  /*5b10*/  IMAD.U32 R73, R7, 0x10000, RZ ;  /* 0x0001000007497824 */ /* 0x000fe200078e00ff */
[----:B------:R-:W-:Y:S01]  /*5b20*/  SHF.L.U32 R20, R12, 0x10, RZ ;  /* 0x000000100c147819 */ /* 0x000fe200000006ff */
[----:B------:R-:W-:Y:S01]  /*5b30*/  FFMA.FTZ R98, R83, R6, R4 ;  /* 0x0000000653627223 */ /* 0x000fe20000010004 */
[----:B------:R-:W-:Y:S01]  /*5b40*/  SHF.L.U32 R95, R95, 0x10, RZ ;  /* 0x000000105f5f7819 */ /* 0x000fe200000006ff */
[----:B------:R-:W-:Y:S01]  /*5b50*/  FFMA.FTZ R106, R80, R13, R15 ;  /* 0x0000000d506a7223 */ /* 0x000fe2000001000f */
[----:B------:R-:W-:Y:S01]  /*5b60*/  PRMT R21, R7, 0x7632, R21 ;  /* 0x0000763207157816 */ /* 0x000fe20000000015 */
[----:B------:R-:W4:Y:S04]  /*5b70*/  LDG.E.128 R12, desc[UR6][R102.64+0x2800] ;  /* 0x00280006660c7981 */ /* 0x000f28000c1e1d00 */
[----:B------:R-:W4:Y:S01]  /*5b80*/  LDG.E.128 R4, desc[UR6][R100.64+0x2800] ;  /* 0x0028000664047981 */ /* 0x000f22000c1e1d00 */
[----:B------:R-:W-:Y:S01]  /*5b90*/  FFMA.FTZ R75, R95, R20, R98 ;  /* 0x000000145f4b7223 */ /* 0x000fe20000010062 */
[----:B------:R-:W-:Y:S01]  /*5ba0*/  SHF.L.U32 R104, R22, 0x10, RZ ;  /* 0x0000001016687819 */ /* 0x000fe200000006ff */
[----:B------:R-:W-:Y:S01]  /*5bb0*/  IMAD.U32 R72, R72, 0x10000, RZ ;  /* 0x0001000048487824 */ /* 0x000fe200078e00ff */
[----:B------:R-:W-:Y:S01]  /*5bc0*/  PRMT R22, R22, 0x7632, R22 ;  /* 0x0000763216167816 */ /* 0x000fe20000000016 */
[----:B------:R-:W-:Y:S01]  /*5bd0*/  FFMA.FTZ R73, R94, R73, R75 ;  /* 0x000000495e497223 */ /* 0x000fe2000001004b */
[----:B------:R-:W-:-:S02]  /*5be0*/  SHF.L.U32 R21, R21, 0x10, RZ ;  /* 0x0000001015157819 */ /* 0x000fc400000006ff */
[----:B------:R-:W-:Y:S01]  /*5bf0*/  SHF.L.U32 R96, R96, 0x10, RZ ;  /* 0x0000001060607819 */ /* 0x000fe200000006ff */
[----:B------:R-:W-:Y:S01]  /*5c00*/  FFMA.FTZ R97, R81, R72, R74 ;  /* 0x0000004851617223 */ /* 0x000fe2000001004a */
[----:B------:R-:W-:Y:S01]  /*5c10*/  SHF.L.U32 R22, R22, 0x10, RZ ;  /* 0x0000001016167819 */ /* 0x000fe200000006ff */
[----:B------:R-:W-:Y:S01]  /*5c20*/  FFMA.FTZ R104, R83, R104, R106 ;  /* 0x0000006853687223 */ /* 0x000fe2000001006a */
[----:B------:R-:W-:Y:S01]  /*5c30*/  PRMT R20, R36, 0x7632, R20 ;  /* 0x0000763224147816 */ /* 0x000fe20000000014 */
[----:B------:R-:W-:Y:S01]  /*5c40*/  FFMA.FTZ R81, R96, R21, R73 ;  /* 0x0000001560517223 */ /* 0x000fe20000010049 */
[----:B------:R-:W-:Y:S01]  /*5c50*/  IMAD.U32 R21, R36, 0x10000, RZ ;  /* 0x0001000024157824 */ /* 0x000fe200078e00ff */
[----:B------:R-:W-:Y:S01]  /*5c60*/  SHF.L.U32 R75, R23, 0x10, RZ ;  /* 0x00000010174b7819 */ /* 0x000fe200000006ff */
[----:B------:R-:W-:Y:S01]  /*5c70*/  FFMA.FTZ R99, R95, R22, R104 ;  /* 0x000000165f637223 */ /* 0x000fe20000010068 */
[----:B------:R-:W-:Y:S01]  /*5c80*/  PRMT R23, R23, 0x7632, R23 ;  /* 0x0000763217177816 */ /* 0x000fe20000000017 */
[----:B------:R-:W-:Y:S01]  /*5c90*/  FFMA.FTZ R22, R92, R21, R82 ;  /* 0x000000155c167223 */ /* 0x000fe20000010052 */
[----:B------:R-:W-:-:S02]  /*5ca0*/  PRMT R36, R52, 0x7632, R36 ;  /* 0x0000763234247816 */ /* 0x000fc40000000024 */
[----:B------:R-:W-:Y:S02]  /*5cb0*/  SHF.L.U32 R73, R52, 0x10, RZ ;  /* 0x0000001034497819 */ /* 0x000fe400000006ff */
[----:B------:R-:W-:Y:S01]  /*5cc0*/  SHF.L.U32 R20, R20, 0x10, RZ ;  /* 0x0000001014147819 */ /* 0x000fe200000006ff */
[----:B------:R-:W-:Y:S01]  /*5cd0*/  FFMA.FTZ R75, R94, R75, R99 ;  /* 0x0000004b5e4b7223 */ /* 0x000fe20000010063 */
[----:B------:R-:W-:Y:S01]  /*5ce0*/  SHF.L.U32 R23, R23, 0x10, RZ ;  /* 0x0000001017177819 */ /* 0x000fe200000006ff */
[----:B------:R-:W-:Y:S01]  /*5cf0*/  FFMA.FTZ R73, R92, R73, R84 ;  /* 0x000000495c497223 */ /* 0x000fe20000010054 */
[----:B------:R-:W-:Y:S01]  /*5d00*/  SHF.L.U32 R52, R36, 0x10, RZ ;  /* 0x0000001024347819 */ /* 0x000fe200000006ff */
[----:B------:R-:W-:Y:S01]  /*5d10*/  FFMA.FTZ R36, R91, R20, R22 ;  /* 0x000000145b247223 */ /* 0x000fe20000010016 */
[C---:B------:R-:W-:Y:S01]  /*5d20*/  PRMT R20, R37.reuse, 0x7632, R20 ;  /* 0x0000763225147816 */ /* 0x040fe20000000014 */
[----:B------:R-:W-:Y:S02]  /*5d30*/  IMAD.U32 R22, R37, 0x10000, RZ ;  /* 0x0001000025167824 */ /* 0x000fe400078e00ff */
[----:B------:R-:W-:Y:S01]  /*5d40*/  FFMA.FTZ R82, R96, R23, R75 ;  /* 0x0000001760527223 */ /* 0x000fe2000001004b */
[----:B------:R-:W-:Y:S01]  /*5d50*/  FFMA.FTZ R75, R91, R52, R73 ;  /* 0x000000345b4b7223 */ /* 0x000fe20000010049 */
[----:B------:R-:W-:-:S02]  /*5d60*/  PRMT R52, R53, 0x7632, R52 ;  /* 0x0000763235347816 */ /* 0x000fc40000000034 */
[----:B------:R-:W-:Y:S01]  /*5d70*/  SHF.L.U32 R72, R53, 0x10, RZ ;  /* 0x0000001035487819 */ /* 0x000fe200000006ff */
[C---:B------:R-:W-:Y:S01]  /*5d80*/  FFMA.FTZ R53, R93.reuse, R22, R36 ;  /* 0x000000165d357223 */ /* 0x040fe20000010024 */
[----:B------:R-:W-:Y:S02]  /*5d90*/  SHF.L.U32 R37, R20, 0x10, RZ ;  /* 0x0000001014257819 */ /* 0x000fe400000006ff */
[----:B------:R-:W4:Y:S01]  /*5da0*/  LDG.E.128 R20, desc[UR6][R100.64+0x6000] ;  /* 0x0060000664147981 */ /* 0x000f22000c1e1d00 */
[----:B------:R-:W-:Y:S01]  /*5db0*/  SHF.L.U32 R73, R52, 0x10, RZ ;  /* 0x0000001034497819 */ /* 0x000fe200000006ff */
[----:B------:R-:W-:Y:S01]  /*5dc0*/  FFMA.FTZ R74, R93, R72, R75 ;  /* 0x000000485d4a7223 */ /* 0x000fe2000001004b */
[----:B------:R-:W-:-:S03]  /*5dd0*/  IMAD.U32 R72, R54, 0x10000, RZ ;  /* 0x0001000036487824 */ /* 0x000fc600078e00ff */
[C---:B------:R-:W-:Y:S01]  /*5de0*/  FFMA.FTZ R73, R80.reuse, R73, R74 ;  /* 0x0000004950497223 */ /* 0x040fe2000001004a */
[----:B------:R-:W-:-:S03]  /*5df0*/  FFMA.FTZ R52, R80, R37, R53 ;  /* 0x0000002550347223 */ /* 0x000fc60000010035 */
[----:B------:R-:W-:Y:S02]  /*5e00*/  FFMA.FTZ R53, R83, R72, R73 ;  /* 0x0000004853357223 */ /* 0x000fe40000010049 */
[----:B------:R-:W4:Y:S01]  /*5e10*/  LDG.E.128 R72, desc[UR6][R100.64+0x9800] ;  /* 0x0098000664487981 */ /* 0x000f22000c1e1d00 */
[C---:B------:R-:W-:Y:S02]  /*5e20*/  SHF.L.U32 R36, R38.reuse, 0x10, RZ ;  /* 0x0000001026247819 */ /* 0x040fe400000006ff */
[----:B------:R-:W-:-:S03]  /*5e30*/  PRMT R38, R38, 0x7632, R38 ;  /* 0x0000763226267816 */ /* 0x000fc60000000026 */
[----:B------:R-:W-:Y:S01]  /*5e40*/  FFMA.FTZ R52, R83, R36, R52 ;  /* 0x0000002453347223 */ /* 0x000fe20000010034 */
[----:B------:R-:W-:-:S05]  /*5e50*/  SHF.L.U32 R38, R38, 0x10, RZ ;  /* 0x0000001026267819 */ /* 0x000fca00000006ff */
[----:B------:R-:W-:Y:S01]  /*5e60*/  FFMA.FTZ R37, R95, R38, R52 ;  /* 0x000000265f257223 */ /* 0x000fe20000010034 */
[C---:B------:R-:W-:Y:S01]  /*5e70*/  IMAD.U32 R38, R16.reuse, 0x10000, RZ ;  /* 0x0001000010267824 */ /* 0x040fe200078e00ff */
[----:B------:R-:W-:Y:S02]  /*5e80*/  PRMT R16, R16, 0x7632, R16 ;  /* 0x0000763210107816 */ /* 0x000fe40000000010 */
[C---:B------:R-:W-:Y:S02]  /*5e90*/  PRMT R36, R39.reuse, 0x7632, R36 ;  /* 0x0000763227247816 */ /* 0x040fe40000000024 */
[----:B------:R-:W-:Y:S01]  /*5ea0*/  SHF.L.U32 R39, R39, 0x10, RZ ;  /* 0x0000001027277819 */ /* 0x000fe200000006ff */
[----:B------:R-:W-:Y:S01]  /*5eb0*/  FFMA.FTZ R52, R92, R38, R85 ;  /* 0x000000265c347223 */ /* 0x000fe20000010055 */
[----:B------:R-:W-:Y:S02]  /*5ec0*/  SHF.L.U32 R16, R16, 0x10, RZ ;  /* 0x0000001010107819 */ /* 0x000fe400000006ff */
        /* <DEDUP_REMOVED lines=8> */
[----:B------:R-:W-:Y:S02]  /*5f50*/  IMAD.U32 R17, R36, 0x10000, RZ ;  /* 0x0001000024117824 */ /* 0x000fe400078e00ff */
[----:B------:R-:W-:Y:S01]  /*5f60*/  FFMA.FTZ R37, R93, R38, R16 ;  /* 0x000000265d257223 */ /* 0x000fe20000010010 */
[----:B------:R-:W-:Y:S01]  /*5f70*/  SHF.L.U32 R16, R18, 0x10, RZ ;  /* 0x0000001012107819 */ /* 0x000fe200000006ff */
[----:B------:R-:W-:Y:S01]  /*5f80*/  FFMA.FTZ R54, R95, R54, R53 ;  /* 0x000000365f367223 */ /* 0x000fe20000010035 */
[C---:B------:R-:W-:Y:S01]  /*5f90*/  SHF.L.U32 R53, R55.reuse, 0x10, RZ ;  /* 0x0000001037357819 */ /* 0x040fe200000006ff */
[----:B------:R-:W-:Y:S01]  /*5fa0*/  FFMA.FTZ R36, R80, R17, R37 ;  /* 0x0000001150247223 */ /* 0x000fe20000010025 */
[----:B------:R-:W-:-:S02]  /*5fb0*/  PRMT R55, R55, 0x7632, R55 ;  /* 0x0000763237377816 */ /* 0x000fc40000000037 */
[----:B------:R-:W-:Y:S02]  /*5fc0*/  PRMT R18, R18, 0x7632, R18 ;  /* 0x0000763212127816 */ /* 0x000fe40000000012 */
[C---:B------:R-:W-:Y:S02]  /*5fd0*/  PRMT R38, R68.reuse, 0x7632, R38 ;  /* 0x0000763244267816 */ /* 0x040fe40000000026 */
        /* <DEDUP_REMOVED lines=13> */
[----:B------:R-:W-:Y:S01]  /*60b0*/  PRMT R52, R19, 0x7632, R52 ;  /* 0x0000763213347816 */ /* 0x000fe20000000034 */
[----:B------:R-:W-:Y:S01]  /*60c0*/  FFMA.FTZ R53, R94, R17, R53 ;  /* 0x000000115e357223 */ /* 0x000fe20000010035 */
[----:B------:R-:W-:Y:S01]  /*60d0*/  SHF.L.U32 R19, R54, 0x10, RZ ;  /* 0x0000001036137819 */ /* 0x000fe200000006ff */
[----:B------:R-:W-:Y:S01]  /*60e0*/  FFMA.FTZ R55, R93, R68, R86 ;  /* 0x000000445d377223 */ /* 0x000fe20000010056 */
[C---:B------:R-:W-:Y:S01]  /*60f0*/  PRMT R16, R40.reuse, 0x7632, R16 ;  /* 0x0000763228107816 */ /* 0x040fe20000000010 */
[----:B------:R-:W4:Y:S01]  /*6100*/  LDG.E.128 R36, desc[UR6][R100.64+0xd000] ;  /* 0x00d0000664247981 */ /* 0x000f22000c1e1d00 */
[----:B------:R-:W-:Y:S01]  /*6110*/  SHF.L.U32 R17, R40, 0x10, RZ ;  /* 0x0000001028117819 */ /* 0x000fe200000006ff */
[----:B------:R-:W-:Y:S01]  /*6120*/  FFMA.FTZ R54, R80, R19, R55 ;  /* 0x0000001350367223 */ /* 0x000fe20000010037 */
[----:B------:R-:W-:Y:S01]  /*6130*/  SHF.L.U32 R40, R70, 0x10, RZ ;  /* 0x0000001046287819 */ /* 0x000fe200000006ff */
[----:B------:R-:W-:-:S02]  /*6140*/  IMAD.U32 R68, R16, 0x10000, RZ ;  /* 0x0001000010447824 */ /* 0x000fc400078e00ff */
[----:B------:R-:W-:Y:S01]  /*6150*/  FFMA.FTZ R86, R92, R17, R87 ;  /* 0x000000115c567223 */ /* 0x000fe20000010057 */
[----:B------:R-:W-:Y:S01]  /*6160*/  PRMT R70, R70, 0x7632, R70 ;  /* 0x0000763246467816 */ /* 0x000fe20000000046 */
[--C-:B------:R-:W-:Y:S01]  /*6170*/  FFMA.FTZ R40, R83, R40, R54.reuse ;  /* 0x0000002853287223 */ /* 0x100fe20000010036 */
[----:B------:R-:W-:Y:S01]  /*6180*/  PRMT R54, R41, 0x7632, R54 ;  /* 0x0000763229367816 */ /* 0x000fe20000000036 */
[----:B------:R-:W-:Y:S01]  /*6190*/  FFMA.FTZ R86, R91, R68, R86 ;  /* 0x000000445b567223 */ /* 0x000fe20000010056 */
[----:B------:R-:W-:Y:S01]  /*61a0*/  SHF.L.U32 R68, R41, 0x10, RZ ;  /* 0x0000001029447819 */ /* 0x000fe200000006ff */
[----:B------:R-:W4:Y:S01]  /*61b0*/  LDG.E.128 R16, desc[UR6][R100.64+0x10800] ;  /* 0x0108000664107981 */ /* 0x000f22000c1e1d00 */
[----:B------:R-:W-:Y:S01]  /*61c0*/  SHF.L.U32 R70, R70, 0x10, RZ ;  /* 0x0000001046467819 */ /* 0x000fe200000006ff */
[----:B------:R-:W-:Y:S01]  /*61d0*/  IMAD.U32 R87, R54, 0x10000, RZ ;  /* 0x0001000036577824 */ /* 0x000fe200078e00ff */
[----:B------:R-:W-:Y:S01]  /*61e0*/  SHF.L.U32 R41, R52, 0x10, RZ ;  /* 0x0000001034297819 */ /* 0x000fe200000006ff */
[----:B------:R-:W-:Y:S01]  /*61f0*/  FFMA.FTZ R99, R93, R68, R86 ;  /* 0x000000445d637223 */ /* 0x000fe20000010056 */
[----:B------:R-:W-:Y:S01]  /*6200*/  SHF.L.U32 R55, R71, 0x10, RZ ;  /* 0x0000001047377819 */ /* 0x000fe200000006ff */
[----:B------:R-:W-:Y:S01]  /*6210*/  FFMA.FTZ R69, R95, R70, R40 ;  /* 0x000000465f457223 */ /* 0x000fe20000010028 */
[----:B------:R-:W-:-:S02]  /*6220*/  PRMT R71, R71, 0x7632, R71 ;  /* 0x0000763247477816 */ /* 0x000fc40000000047 */
[----:B------:R-:W-:Y:S01]  /*6230*/  PRMT R40, R42, 0x7632, R40 ;  /* 0x000076322a287816 */ /* 0x000fe20000000028 */
[----:B------:R-:W-:Y:S01]  /*6240*/  FFMA.FTZ R86, R96, R41, R53 ;  /* 0x0000002960567223 */ /* 0x000fe20000010035 */
[----:B------:R-:W-:Y:S01]  /*6250*/  SHF.L.U32 R42, R42, 0x10, RZ ;  /* 0x000000102a2a7819 */ /* 0x000fe200000006ff */
[----:B------:R-:W-:Y:S01]  /*6260*/  FFMA.FTZ R68, R80, R87, R99 ;  /* 0x0000005750447223 */ /* 0x000fe20000010063 */
[C---:B--2---:R-:W-:Y:S02]  /*6270*/  PRMT R41, R60.reuse, 0x7632, R41 ;  /* 0x000076323c297816 */ /* 0x044fe40000000029 */
        /* <DEDUP_REMOVED lines=8> */
[C---:B------:R-:W-:Y:S01]  /*6300*/  SHF.L.U32 R99, R76.reuse, 0x10, RZ ;  /* 0x000000104c637819 */ /* 0x040fe200000006ff */
[----:B------:R-:W-:Y:S01]  /*6310*/  FFMA.FTZ R69, R95, R40, R42 ;  /* 0x000000285f457223 */ /* 0x000fe2000001002a */
[----:B------:R-:W-:Y:S01]  /*6320*/  SHF.L.U32 R40, R61, 0x10, RZ ;  /* 0x000000103d287819 */ /* 0x000fe200000006ff */
[----:B------:R-:W-:Y:S01]  /*6330*/  FFMA.FTZ R60, R91, R60, R88 ;  /* 0x0000003c5b3c7223 */ /* 0x000fe20000010058 */
[----:B------:R-:W-:Y:S01]  /*6340*/  PRMT R42, R76, 0x7632, R42 ;  /* 0x000076324c2a7816 */ /* 0x000fe2000000002a */
[----:B------:R-:W2:Y:S01]  /*6350*/  LDG.E.128 R52, desc[UR6][R100.64+0x14000] ;  /* 0x0140000664347981 */ /* 0x000ea2000c1e1d00 */
[----:B------:R-:W-:Y:S01]  /*6360*/  PRMT R61, R61, 0x7632, R61 ;  /* 0x000076323d3d7816 */ /* 0x000fe2000000003d */
[----:B------:R-:W-:Y:S01]  /*6370*/  FFMA.FTZ R71, R93, R40, R60 ;  /* 0x000000285d477223 */ /* 0x000fe2000001003c */
        /* <DEDUP_REMOVED lines=9> */
[C---:B------:R-:W-:Y:S02]  /*6410*/  PRMT R60, R43.reuse, 0x7632, R60 ;  /* 0x000076322b3c7816 */ /* 0x040fe4000000003c */
[----:B------:R-:W-:Y:S01]  /*6420*/  SHF.L.U32 R68, R78, 0x10, RZ ;  /* 0x000000104e447819 */ /* 0x000fe200000006ff */
[----:B------:R-:W-:Y:S01]  /*6430*/  FFMA.FTZ R70, R80, R71, R77 ;  /* 0x0000004750467223 */ /* 0x000fe2000001004d */
[----:B------:R-:W-:Y:S02]  /*6440*/  SHF.L.U32 R41, R43, 0x10, RZ ;  /* 0x000000102b297819 */ /* 0x000fe400000006ff */
[----:B------:R-:W-:Y:S01]  /*6450*/  SHF.L.U32 R61, R60, 0x10, RZ ;  /* 0x000000103c3d7819 */ /* 0x000fe200000006ff */
[----:B------:R-:W-:Y:S01]  /*6460*/  FFMA.FTZ R68, R83, R68, R70 ;  /* 0x0000004453447223 */ /* 0x000fe20000010046 */
[C---:B------:R-:W-:Y:S02]  /*6470*/  SHF.L.U32 R60, R62.reuse, 0x10, RZ ;  /* 0x000000103e3c7819 */ /* 0x040fe400000006ff */
[----:B------:R-:W-:-:S02]  /*6480*/  PRMT R62, R62, 0x7632, R62 ;  /* 0x000076323e3e7816 */ /* 0x000fc4000000003e */
[----:B------:R-:W-:Y:S02]  /*6490*/  PRMT R78, R78, 0x7632, R78 ;  /* 0x000076324e4e7816 */ /* 0x000fe4000000004e */
[----:B---3--:R-:W-:Y:S01]  /*64a0*/  PRMT R70, R48, 0x7632, R70 ;  /* 0x0000763230467816 */ /* 0x008fe20000000046 */
[----:B------:R-:W-:Y:S01]  /*64b0*/  FFMA.FTZ R69, R94, R41, R69 ;  /* 0x000000295e457223 */ /* 0x000fe20000010045 */
[----:B------:R-:W-:Y:S01]  /*64c0*/  SHF.L.U32 R48, R48, 0x10, RZ ;  /* 0x0000001030307819 */ /* 0x000fe200000006ff */
[----:B------:R-:W-:Y:S01]  /*64d0*/  FFMA.FTZ R60, R83, R60, R64 ;  /* 0x0000003c533c7223 */ /* 0x000fe20000010040 */
[----:B------:R-:W-:Y:S01]  /*64e0*/  SHF.L.U32 R78, R78, 0x10, RZ ;  /* 0x000000104e4e7819 */ /* 0x000fe200000006ff */
[----:B------:R-:W-:Y:S02]  /*64f0*/  IMAD.U32 R62, R62, 0x10000, RZ ;  /* 0x000100003e3e7824 */ /* 0x000fe400078e00ff */
[----:B------:R-:W-:Y:S01]  /*6500*/  FFMA.FTZ R76, R96, R61, R69 ;  /* 0x0000003d604c7223 */ /* 0x000fe20000010045 */
[----:B------:R-:W-:-:S02]  /*6510*/  IMAD.U32 R70, R70, 0x10000, RZ ;  /* 0x0001000046467824 */ /* 0x000fc400078e00ff */
[----:B------:R-:W-:Y:S01]  /*6520*/  FFMA.FTZ R88, R92, R48, R65 ;  /* 0x000000305c587223 */ /* 0x000fe20000010041 */
[----:B------:R-:W-:Y:S01]  /*6530*/  SHF.L.U32 R69, R63, 0x10, RZ ;  /* 0x000000103f457819 */ /* 0x000fe200000006ff */
[----:B------:R-:W3:Y:S01]  /*6540*/  LDG.E.128 R40, desc[UR6][R100.64+0x17800] ;  /* 0x0178000664287981 */ /* 0x000ee2000c1e1d00 */
[C---:B------:R-:W-:Y:S01]  /*6550*/  FFMA.FTZ R71, R95.reuse, R62, R60 ;  /* 0x0000003e5f477223 */ /* 0x040fe2000001003c */
[----:B------:R-:W-:Y:S01]  /*6560*/  FFMA.FTZ R65, R95, R78, R68 ;  /* 0x0000004e5f417223 */ /* 0x000fe20000010044 */
[----:B------:R-:W-:Y:S01]  /*6570*/  PRMT R48, R49, 0x7632, R48 ;  /* 0x0000763231307816 */ /* 0x000fe20000000030 */
[----:B------:R-:W-:Y:S01]  /*6580*/  FFMA.FTZ R70, R91, R70, R88 ;  /* 0x000000465b467223 */ /* 0x000fe20000010058 */
[----:B------:R-:W-:Y:S01]  /*6590*/  SHF.L.U32 R68, R49, 0x10, RZ ;  /* 0x0000001031447819 */ /* 0x000fe200000006ff */
[----:B------:R-:W-:Y:S01]  /*65a0*/  FFMA.FTZ R69, R94, R69, R71 ;  /* 0x000000455e457223 */ /* 0x000fe20000010047 */
[----:B------:R-:W-:Y:S02]  /*65b0*/  PRMT R64, R63, 0x7632, R64 ;  /* 0x000076323f407816 */ /* 0x000fe40000000040 */
[----:B------:R-:W-:Y:S01]  /*65c0*/  SHF.L.U32 R71, R48, 0x10, RZ ;  /* 0x0000001030477819 */ /* 0x000fe200000006ff */
[----:B------:R-:W-:Y:S01]  /*65d0*/  FFMA.FTZ R99, R93, R68, R70 ;  /* 0x000000445d637223 */ /* 0x000fe20000010046 */
[C---:B------:R-:W-:Y:S01]  /*65e0*/  SHF.L.U32 R49, R79.reuse, 0x10, RZ ;  /* 0x000000104f317819 */ /* 0x040fe200000006ff */
[----:B------:R-:W3:Y:S01]  /*65f0*/  LDG.E.128 R60, desc[UR6][R100.64+0x1b000] ;  /* 0x01b00006643c7981 */ /* 0x000ee2000c1e1d00 */
[----:B------:R-:W-:-:S02]  /*6600*/  PRMT R79, R79, 0x7632, R79 ;  /* 0x000076324f4f7816 */ /* 0x000fc4000000004f */
[----:B------:R-:W-:Y:S02]  /*6610*/  SHF.L.U32 R48, R50, 0x10, RZ ;  /* 0x0000001032307819 */ /* 0x000fe400000006ff */
[----:B------:R-:W-:Y:S01]  /*6620*/  SHF.L.U32 R77, R64, 0x10, RZ ;  /* 0x00000010404d7819 */ /* 0x000fe200000006ff */
[----:B------:R-:W-:Y:S01]  /*6630*/  FFMA.FTZ R64, R80, R71, R99 ;  /* 0x0000004750407223 */ /* 0x000fe20000010063 */
[----:B------:R-:W-:Y:S01]  /*6640*/  PRMT R50, R50, 0x7632, R50 ;  /* 0x0000763232327816 */ /* 0x000fe20000000032 */
[----:B------:R-:W-:Y:S01]  /*6650*/  FFMA.FTZ R49, R94, R49, R65 ;  /* 0x000000315e317223 */ /* 0x000fe20000010041 */
[----:B------:R-:W-:Y:S01]  /*6660*/  IMAD.U32 R79, R79, 0x10000, RZ ;  /* 0x000100004f4f7824 */ /* 0x000fe200078e00ff */
[----:B------:R-:W-:Y:S01]  /*6670*/  SHF.L.U32 R65, R44, 0x10, RZ ;  /* 0x000000102c417819 */ /* 0x000fe200000006ff */
[----:B------:R-:W-:Y:S01]  /*6680*/  FFMA.FTZ R48, R83, R48, R64 ;  /* 0x0000003053307223 */ /* 0x000fe20000010040 */
[----:B------:R-:W-:Y:S02]  /*6690*/  SHF.L.U32 R50, R50, 0x10, RZ ;  /* 0x0000001032327819 */ /* 0x000fe400000006ff */
[----:B------:R-:W-:Y:S01]  /*66a0*/  PRMT R44, R44, 0x7632, R44 ;  /* 0x000076322c2c7816 */ /* 0x000fe2000000002c */
[----:B------:R-:W-:-:S02]  /*66b0*/  FFMA.FTZ R78, R96, R79, R49 ;  /* 0x0000004f604e7223 */ /* 0x000fc40000010031 */
[----:B------:R-:W-:Y:S01]  /*66c0*/  FFMA.FTZ R49, R95, R50, R48 ;  /* 0x000000325f317223 */ /* 0x000fe20000010030 */
[----:B------:R-:W-:Y:S01]  /*66d0*/  SHF.L.U32 R64, R44, 0x10, RZ ;  /* 0x000000102c407819 */ /* 0x000fe200000006ff */
[----:B------:R-:W-:Y:S01]  /*66e0*/  FFMA.FTZ R66, R92, R65, R66 ;  /* 0x000000415c427223 */ /* 0x000fe20000010042 */
[C---:B------:R-:W-:Y:S02]  /*66f0*/  PRMT R50, R56.reuse, 0x7632, R50 ;  /* 0x0000763238327816 */ /* 0x040fe40000000032 */
[----:B------:R-:W-:Y:S01]  /*6700*/  SHF.L.U32 R56, R56, 0x10, RZ ;  /* 0x0000001038387819 */ /* 0x000fe200000006ff */
[----:B------:R-:W-:Y:S01]  /*6710*/  FFMA.FTZ R77, R96, R77, R69 ;  /* 0x0000004d604d7223 */ /* 0x000fe20000010045 */
[C---:B------:R-:W-:Y:S01]  /*6720*/  PRMT R44, R51.reuse, 0x7632, R44 ;  /* 0x00007632332c7816 */ /* 0x040fe2000000002c */
[----:B------:R-:W-:Y:S01]  /*6730*/  IMAD.U32 R51, R51, 0x10000, RZ ;  /* 0x0001000033337824 */ /* 0x000fe200078e00ff */
[C---:B------:R-:W-:Y:S01]  /*6740*/  SHF.L.U32 R48, R45.reuse, 0x10, RZ ;  /* 0x000000102d307819 */ /* 0x040fe200000006ff */
[----:B------:R-:W3:Y:S01]  /*6750*/  LDG.E.128 R68, desc[UR6][R100.64+0x1e800] ;  /* 0x01e8000664447981 */ /* 0x000ee2000c1e1d00 */
[----:B------:R-:W-:Y:S01]  /*6760*/  PRMT R45, R45, 0x7632, R45 ;  /* 0x000076322d2d7816 */ /* 0x000fe2000000002d */
[----:B------:R-:W-:Y:S01]  /*6770*/  FFMA.FTZ R64, R91, R64, R66 ;  /* 0x000000405b407223 */ /* 0x000fe20000010042 */
[----:B------:R-:W-:Y:S01]  /*6780*/  SHF.L.U32 R50, R50, 0x10, RZ ;  /* 0x0000001032327819 */ /* 0x000fe200000006ff */
[----:B------:R-:W-:Y:S01]  /*6790*/  FFMA.FTZ R56, R92, R56, R3 ;  /* 0x000000385c387223 */ /* 0x000fe20000010003 */
[----:B------:R-:W-:Y:S01]  /*67a0*/  FFMA.FTZ R49, R94, R51, R49 ;  /* 0x000000335e317223 */ /* 0x000fe20000010031 */
[----:B------:R-:W-:Y:S01]  /*67b0*/  SHF.L.U32 R3, R44, 0x10, RZ ;  /* 0x000000102c037819 */ /* 0x000fe200000006ff */
[----:B------:R-:W-:Y:S01]  /*67c0*/  FFMA.FTZ R51, R93, R48, R64 ;  /* 0x000000305d337223 */ /* 0x000fe20000010040 */
[----:B------:R-:W-:Y:S01]  /*67d0*/  IMAD.U32 R45, R45, 0x10000, RZ ;  /* 0x000100002d2d7824 */ /* 0x000fe200078e00ff */
[----:B------:R-:W-:Y:S01]  /*67e0*/  SHF.L.U32 R44, R57, 0x10, RZ ;  /* 0x00000010392c7819 */ /* 0x000fe200000006ff */
[----:B------:R-:W-:Y:S01]  /*67f0*/  FFMA.FTZ R50, R91, R50, R56 ;  /* 0x000000325b327223 */ /* 0x000fe20000010038 */
[----:B------:R-:W-:Y:S01]  /*6800*/  PRMT R57, R57, 0x7632, R57 ;  /* 0x0000763239397816 */ /* 0x000fe20000000039 */
[----:B------:R-:W-:-:S02]  /*6810*/  FFMA.FTZ R56, R80, R45, R51 ;  /* 0x0000002d50387223 */ /* 0x000fc40000010033 */
[----:B------:R-:W-:Y:S01]  /*6820*/  FFMA.FTZ R45, R93, R44, R50 ;  /* 0x0000002c5d2d7223 */ /* 0x000fe20000010032 */
[----:B------:R-:W-:Y:S02]  /*6830*/  SHF.L.U32 R57, R57, 0x10, RZ ;  /* 0x0000001039397819 */ /* 0x000fe400000006ff */
[----:B------:R-:W-:Y:S01]  /*6840*/  SHF.L.U32 R44, R46, 0x10, RZ ;  /* 0x000000102e2c7819 */ /* 0x000fe200000006ff */
[----:B------:R-:W-:Y:S01]  /*6850*/  FFMA.FTZ R3, R96, R3, R49 ;  /* 0x0000000360037223 */ /* 0x000fe20000010031 */
[----:B------:R-:W-:Y:S01]  /*6860*/  PRMT R46, R46, 0x7632, R46 ;  /* 0x000076322e2e7816 */ /* 0x000fe2000000002e */
[----:B------:R-:W3:Y:S01]  /*6870*/  LDG.E.128 R48, desc[UR6][R100.64+0x22000] ;  /* 0x0220000664307981 */ /* 0x000ee2000c1e1d00 */
[----:B------:R-:W-:Y:S01]  /*6880*/  SHF.L.U32 R64, R58, 0x10, RZ ;  /* 0x000000103a407819 */ /* 0x000fe200000006ff */
[----:B------:R-:W-:Y:S01]  /*6890*/  FFMA.FTZ R45, R80, R57, R45 ;  /* 0x00000039502d7223 */ /* 0x000fe2000001002d */
[----:B------:R-:W-:Y:S01]  /*68a0*/  PRMT R58, R58, 0x7632, R58 ;  /* 0x000076323a3a7816 */ /* 0x000fe2000000003a */
[----:B------:R-:W-:Y:S01]  /*68b0*/  FFMA.FTZ R44, R83, R44, R56 ;  /* 0x0000002c532c7223 */ /* 0x000fe20000010038 */
[----:B------:R-:W-:-:S02]  /*68c0*/  IMAD.U32 R46, R46, 0x10000, RZ ;  /* 0x000100002e2e7824 */ /* 0x000fc400078e00ff */
[----:B------:R-:W-:Y:S01]  /*68d0*/  FFMA.FTZ R65, R83, R64, R45 ;  /* 0x0000004053417223 */ /* 0x000fe2000001002d */
[----:B------:R-:W-:Y:S01]  /*68e0*/  SHF.L.U32 R58, R58, 0x10, RZ ;  /* 0x000000103a3a7819 */ /* 0x000fe200000006ff */
[----:B------:R-:W-:Y:S01]  /*68f0*/  FFMA.FTZ R45, R95, R46, R44 ;  /* 0x0000002e5f2d7223 */ /* 0x000fe2000001002c */
[----:B-----5:R-:W-:Y:S02]  /*6900*/  SHF.L.U32 R44, R32, 0x10, RZ ;  /* 0x00000010202c7819 */ /* 0x020fe400000006ff */
[----:B------:R-:W-:Y:S01]  /*6910*/  PRMT R32, R59, 0x7632, R32 ;  /* 0x000076323b207816 */ /* 0x000fe20000000020 */
[--C-:B------:R-:W-:Y:S01]  /*6920*/  FFMA.FTZ R58, R95, R58, R65.reuse ;  /* 0x0000003a5f3a7223 */ /* 0x100fe20000010041 */
[----:B------:R-:W-:Y:S02]  /*6930*/  SHF.L.U32 R57, R59, 0x10, RZ ;  /* 0x000000103b397819 */ /* 0x000fe400000006ff */
[----:B------:R-:W-:Y:S02]  /*6940*/  PRMT R64, R47, 0x7632, R64 ;  /* 0x000076322f407816 */ /* 0x000fe40000000040 */
[----:B------:R-:W-:-:S02]  /*6950*/  PRMT R65, R32, 0x7632, R65 ;  /* 0x0000763220417816 */ /* 0x000fc40000000041 */
[----:B------:R-:W-:Y:S01]  /*6960*/  SHF.L.U32 R47, R47, 0x10, RZ ;  /* 0x000000102f2f7819 */ /* 0x000fe200000006ff */
[----:B------:R-:W-:Y:S01]  /*6970*/  FFMA.FTZ R98, R94, R57, R58 ;  /* 0x000000395e627223 */ /* 0x000fe2000001003a */
[----:B------:R-:W-:Y:S01]  /*6980*/  FFMA.FTZ R104, R92, R44, R67 ;  /* 0x0000002c5c687223 */ /* 0x000fe20000010043 */
[----:B------:R-:W5:Y:S01]  /*6990*/  LDG.E.128 R56, desc[UR6][R100.64+0x3000] ;  /* 0x0030000664387981 */ /* 0x000f62000c1e1d00 */
[----:B------:R-:W-:Y:S01]  /*69a0*/  IMAD.U32 R88, R65, 0x10000, RZ ;  /* 0x0001000041587824 */ /* 0x000fe200078e00ff */
[----:B------:R-:W-:Y:S01]  /*69b0*/  SHF.L.U32 R79, R64, 0x10, RZ ;  /* 0x00000010404f7819 */ /* 0x000fe200000006ff */
[----:B------:R-:W-:Y:S01]  /*69c0*/  FFMA.FTZ R99, R94, R47, R45 ;  /* 0x0000002f5e637223 */ /* 0x000fe2000001002d */
[----:B------:R0:W5:Y:S01]  /*69d0*/  LDG.E.128 R64, desc[UR6][R102.64+0x3000] ;  /* 0x0030000666407981 */ /* 0x000162000c1e1d00 */
[----:B------:R-:W-:Y:S01]  /*69e0*/  SHF.L.U32 R105, R32, 0x10, RZ ;  /* 0x0000001020697819 */ /* 0x000fe200000006ff */
[----:B------:R-:W-:Y:S01]  /*69f0*/  FFMA.FTZ R104, R91, R88, R104 ;  /* 0x000000585b687223 */ /* 0x000fe20000010068 */
[C---:B------:R-:W-:Y:S01]  /*6a00*/  SHF.L.U32 R32, R33.reuse, 0x10, RZ ;  /* 0x0000001021207819 */ /* 0x040fe200000006ff */
[----:B------:R-:W5:Y:S01]  /*6a10*/  LDG.E.128 R44, desc[UR6][R100.64+0x25800] ;  /* 0x02580006642c7981 */ /* 0x000f62000c1e1d00 */
[----:B------:R-:W-:Y:S01]  /*6a20*/  PRMT R33, R33, 0x7632, R33 ;  /* 0x0000763221217816 */ /* 0x000fe20000000021 */
[----:B------:R-:W-:-:S02]  /*6a30*/  FFMA.FTZ R88, R96, R79, R99 ;  /* 0x0000004f60587223 */ /* 0x000fc40000010063 */
[----:B------:R-:W-:Y:S01]  /*6a40*/  FFMA.FTZ R99, R93, R32, R104 ;  /* 0x000000205d637223 */ /* 0x000fe20000010068 */
[C---:B----4-:R-:W-:Y:S01]  /*6a50*/  PRMT R32, R28.reuse, 0x7632, R32 ;  /* 0x000076321c207816 */ /* 0x050fe20000000020 */
[----:B------:R-:W-:Y:S01]  /*6a60*/  IMAD.U32 R33, R33, 0x10000, RZ ;  /* 0x0001000021217824 */ /* 0x000fe200078e00ff */
[----:B------:R-:W-:Y:S01]  /*6a70*/  SHF.L.U32 R106, R28, 0x10, RZ ;  /* 0x000000101c6a7819 */ /* 0x000fe200000006ff */
[----:B------:R-:W-:Y:S01]  /*6a80*/  FFMA.FTZ R79, R96, R105, R98 ;  /* 0x00000069604f7223 */ /* 0x000fe20000010062 */
[C---:B------:R-:W-:Y:S02]  /*6a90*/  PRMT R28, R34.reuse, 0x7632, R28 ;  /* 0x00007632221c7816 */ /* 0x040fe4000000001c */
[----:B------:R-:W-:Y:S02]  /*6aa0*/  SHF.L.U32 R34, R34, 0x10, RZ ;  /* 0x0000001022227819 */ /* 0x000fe400000006ff */
[----:B------:R-:W-:Y:S01]  /*6ab0*/  SHF.L.U32 R98, R32, 0x10, RZ ;  /* 0x0000001020627819 */ /* 0x000fe200000006ff */
[----:B------:R-:W-:Y:S01]  /*6ac0*/  FFMA.FTZ R32, R80, R33, R99 ;  /* 0x0000002150207223 */ /* 0x000fe20000010063 */
[----:B------:R-:W-:Y:S01]  /*6ad0*/  FFMA.FTZ R106, R92, R106, R89 ;  /* 0x0000006a5c6a7223 */ /* 0x000fe20000010059 */
[----:B0-----:R-:W-:-:S02]  /*6ae0*/  SHF.L.U32 R102, R29, 0x10, RZ ;  /* 0x000000101d667819 */ /* 0x001fc400000006ff */
[----:B------:R-:W-:Y:S01]  /*6af0*/  FFMA.FTZ R32, R83, R34, R32 ;  /* 0x0000002253207223 */ /* 0x000fe20000010020 */
[----:B------:R-:W-:Y:S01]  /*6b00*/  PRMT R29, R29, 0x7632, R29 ;  /* 0x000076321d1d7816 */ /* 0x000fe2000000001d */
[----:B------:R-:W-:Y:S01]  /*6b10*/  FFMA.FTZ R98, R91, R98, R106 ;  /* 0x000000625b627223 */ /* 0x000fe2000001006a */
[----:B------:R-:W-:Y:S01]  /*6b20*/  PRMT R34, R8, 0x7632, R34 ;  /* 0x0000763208227816 */ /* 0x000fe20000000022 */
        /* <DEDUP_REMOVED lines=8> */
[----:B------:R-:W-:-:S02]  /*6bb0*/  SHF.L.U32 R34, R34, 0x10, RZ ;  /* 0x0000001022227819 */ /* 0x000fc400000006ff */
[----:B------:R-:W-:Y:S01]  /*6bc0*/  SHF.L.U32 R8, R30, 0x10, RZ ;  /* 0x000000101e087819 */ /* 0x000fe200000006ff */
[----:B------:R-:W-:Y:S01]  /*6bd0*/  FFMA.FTZ R28, R80, R33, R99 ;  /* 0x00000021501c7223 */ /* 0x000fe20000010063 */
[----:B------:R-:W-:Y:S01]  /*6be0*/  FFMA.FTZ R29, R94, R35, R29 ;  /* 0x000000235e1d7223 */ /* 0x000fe2000001001d */
[----:B------:R-:W-:Y:S01]  /*6bf0*/  PRMT R30, R30, 0x7632, R30 ;  /* 0x000076321e1e7816 */ /* 0x000fe2000000001e */
[----:B------:R-:W-:Y:S02]  /*6c00*/  FFMA.FTZ R98, R91, R34, R90 ;  /* 0x000000225b627223 */ /* 0x000fe4000001005a */
[----:B------:R-:W4:Y:S01]  /*6c10*/  LDG.E.128 R32, desc[UR6][R100.64+0x29000] ;  /* 0x0290000664207981 */ /* 0x000f22000c1e1d00 */
[----:B------:R-:W-:Y:S01]  /*6c20*/  IMAD.U32 R89, R89, 0x10000, RZ ;  /* 0x0001000059597824 */ /* 0x000fe200078e00ff */
[----:B------:R-:W-:Y:S01]  /*6c30*/  SHF.L.U32 R30, R30, 0x10, RZ ;  /* 0x000000101e1e7819 */ /* 0x000fe200000006ff */
[----:B------:R-:W-:Y:S01]  /*6c40*/  FFMA.FTZ R8, R83, R8, R28 ;  /* 0x0000000853087223 */ /* 0x000fe2000001001c */
[----:B------:R-:W-:-:S02]  /*6c50*/  SHF.L.U32 R90, R9, 0x10, RZ ;  /* 0x00000010095a7819 */ /* 0x000fc400000006ff */
[C---:B------:R-:W-:Y:S02]  /*6c60*/  PRMT R9, R24.reuse, 0x7632, R9 ;  /* 0x0000763218097816 */ /* 0x040fe40000000009 */
[----:B------:R-:W-:Y:S01]  /*6c70*/  SHF.L.U32 R24, R24, 0x10, RZ ;  /* 0x0000001018187819 */ /* 0x000fe200000006ff */
[----:B------:R-:W-:Y:S01]  /*6c80*/  FFMA.FTZ R28, R96, R89, R29 ;  /* 0x00000059601c7223 */ /* 0x000fe2000001001d */
[----:B------:R-:W-:Y:S01]  /*6c90*/  FFMA.FTZ R29, R95, R30, R8 ;  /* 0x0000001e5f1d7223 */ /* 0x000fe20000010008 */
[C---:B------:R-:W-:Y:S02]  /*6ca0*/  SHF.L.U32 R8, R9.reuse, 0x10, RZ ;  /* 0x0000001009087819 */ /* 0x040fe400000006ff */
[----:B------:R-:W-:Y:S01]  /*6cb0*/  FFMA.FTZ R92, R92, R24, R97 ;  /* 0x000000185c5c7223 */ /* 0x000fe20000010061 */
[----:B------:R-:W-:Y:S01]  /*6cc0*/  PRMT R9, R9, 0x7632, R9 ;  /* 0x0000763209097816 */ /* 0x000fe20000000009 */
[C---:B------:R-:W-:Y:S01]  /*6cd0*/  IMAD.U32 R30, R25.reuse, 0x10000, RZ ;  /* 0x00010000191e7824 */ /* 0x040fe200078e00ff */
[----:B------:R-:W-:Y:S01]  /*6ce0*/  PRMT R24, R25, 0x7632, R24 ;  /* 0x0000763219187816 */ /* 0x000fe20000000018 */
[----:B------:R-:W-:Y:S01]  /*6cf0*/  FFMA.FTZ R8, R91, R8, R92 ;  /* 0x000000085b087223 */ /* 0x000fe2000001005c */
[----:B------:R-:W-:Y:S01]  /*6d00*/  SHF.L.U32 R9, R9, 0x10, RZ ;  /* 0x0000001009097819 */ /* 0x000fe200000006ff */
[C---:B------:R-:W-:Y:S01]  /*6d10*/  FFMA.FTZ R99, R93.reuse, R90, R98 ;  /* 0x0000005a5d637223 */ /* 0x040fe20000010062 */
[----:B------:R-:W-:Y:S01]  /*6d20*/  SHF.L.U32 R25, R24, 0x10, RZ ;  /* 0x0000001018197819 */ /* 0x000fe200000006ff */
[----:B------:R-:W-:-:S02]  /*6d30*/  FFMA.FTZ R8, R93, R30, R8 ;  /* 0x0000001e5d087223 */ /* 0x000fc40000010008 */
[C---:B------:R-:W-:Y:S02]  /*6d40*/  FFMA.FTZ R30, R80.reuse, R9, R99 ;  /* 0x00000009501e7223 */ /* 0x040fe40000010063 */
[----:B------:R-:W-:Y:S01]  /*6d50*/  FFMA.FTZ R9, R80, R25, R8 ;  /* 0x0000001950097223 */ /* 0x000fe20000010008 */
[----:B------:R-:W-:Y:S01]  /*6d60*/  SHF.L.U32 R8, R10, 0x10, RZ ;  /* 0x000000100a087819 */ /* 0x000fe200000006ff */
[----:B------:R-:W-:Y:S01]  /*6d70*/  IMAD.U32 R80, R26, 0x10000, RZ ;  /* 0x000100001a507824 */ /* 0x000fe200078e00ff */
[C---:B------:R-:W-:Y:S02]  /*6d80*/  SHF.L.U32 R89, R31.reuse, 0x10, RZ ;  /* 0x000000101f597819 */ /* 0x040fe400000006ff */
[----:B------:R-:W-:Y:S01]  /*6d90*/  PRMT R90, R31, 0x7632, R90 ;  /* 0x000076321f5a7816 */ /* 0x000fe2000000005a */
[C---:B------:R-:W-:Y:S01]  /*6da0*/  FFMA.FTZ R30, R83.reuse, R8, R30 ;  /* 0x00000008531e7223 */ /* 0x040fe2000001001e */
[----:B------:R-:W-:Y:S01]  /*6db0*/  PRMT R24, R10, 0x7632, R24 ;  /* 0x000076320a187816 */ /* 0x000fe20000000018 */
[----:B------:R-:W-:Y:S01]  /*6dc0*/  FFMA.FTZ R31, R83, R80, R9 ;  /* 0x00000050531f7223 */ /* 0x000fe20000010009 */
[----:B------:R-:W-:-:S02]  /*6dd0*/  PRMT R91, R11, 0x7632, R91 ;  /* 0x000076320b5b7816 */ /* 0x000fc4000000005b */
[----:B------:R-:W-:Y:S02]  /*6de0*/  SHF.L.U32 R25, R11, 0x10, RZ ;  /* 0x000000100b197819 */ /* 0x000fe400000006ff */
[----:B------:R-:W4:Y:S01]  /*6df0*/  LDG.E.128 R8, desc[UR6][R100.64+0x2c800] ;  /* 0x02c8000664087981 */ /* 0x000f22000c1e1d00 */
[----:B------:R-:W-:Y:S02]  /*6e00*/  PRMT R26, R26, 0x7632, R26 ;  /* 0x000076321a1a7816 */ /* 0x000fe4000000001a */
[----:B------:R-:W-:Y:S01]  /*6e10*/  SHF.L.U32 R24, R24, 0x10, RZ ;  /* 0x0000001018187819 */ /* 0x000fe200000006ff */
[----:B------:R-:W-:Y:S01]  /*6e20*/  FFMA.FTZ R89, R94, R89, R29 ;  /* 0x000000595e597223 */ /* 0x000fe2000001001d */
[----:B------:R-:W-:Y:S02]  /*6e30*/  PRMT R80, R4, 0x7632, R80 ;  /* 0x0000763204507816 */ /* 0x000fe40000000050 */
[----:B------:R-:W-:Y:S02]  /*6e40*/  SHF.L.U32 R26, R26, 0x10, RZ ;  /* 0x000000101a1a7819 */ /* 0x000fe400000006ff */
[----:B------:R-:W-:Y:S01]  /*6e50*/  SHF.L.U32 R92, R4, 0x10, RZ ;  /* 0x00000010045c7819 */ /* 0x000fe200000006ff */
[C---:B------:R-:W-:Y:S01]  /*6e60*/  IMAD.U32 R29, R12.reuse, 0x10000, RZ ;  /* 0x000100000c1d7824 */ /* 0x040fe200078e00ff */
[----:B------:R-:W-:Y:S01]  /*6e70*/  PRMT R4, R12, 0x7632, R4 ;  /* 0x000076320c047816 */ /* 0x000fe20000000004 */
[C---:B------:R-:W-:Y:S01]  /*6e80*/  FFMA.FTZ R83, R95.reuse, R24, R30 ;  /* 0x000000185f537223 */ /* 0x040fe2000001001e */
[----:B------:R-:W-:Y:S01]  /*6e90*/  FFMA.FTZ R26, R95, R26, R31 ;  /* 0x0000001a5f1a7223 */ /* 0x000fe2000001001f */
[----:B------:R-:W-:Y:S01]  /*6ea0*/  SHF.L.U32 R93, R80, 0x10, RZ ;  /* 0x00000010505d7819 */ /* 0x000fe200000006ff */
[----:B------:R-:W-:Y:S01]  /*6eb0*/  FFMA.FTZ R95, R29, R92, R81 ;  /* 0x0000005c1d5f7223 */ /* 0x000fe20000010051 */
[----:B------:R-:W-:Y:S01]  /*6ec0*/  SHF.L.U32 R30, R4, 0x10, RZ ;  /* 0x00000010041e7819 */ /* 0x000fe200000006ff */
[----:B------:R-:W-:Y:S01]  /*6ed0*/  IMAD.U32 R31, R13, 0x10000, RZ ;  /* 0x000100000d1f7824 */ /* 0x000fe200078e00ff */
[----:B------:R-:W-:-:S02]  /*6ee0*/  SHF.L.U32 R12, R5, 0x10, RZ ;  /* 0x00000010050c7819 */ /* 0x000fc400000006ff */
[C---:B------:R-:W-:Y:S01]  /*6ef0*/  PRMT R5, R27.reuse, 0x7632, R5 ;  /* 0x000076321b057816 */ /* 0x040fe20000000005 */
[----:B------:R-:W-:Y:S01]  /*6f00*/  FFMA.FTZ R24, R30, R93, R95 ;  /* 0x0000005d1e187223 */ /* 0x000fe2000001005f */
[C---:B------:R-:W-:Y:S01]  /*6f10*/  FFMA.FTZ R4, R94.reuse, R25, R83 ;  /* 0x000000195e047223 */ /* 0x040fe20000010053 */
[----:B------:R-:W-:Y:S02]  /*6f20*/  SHF.L.U32 R81, R27, 0x10, RZ ;  /* 0x000000101b517819 */ /* 0x000fe400000006ff */
[----:B------:R-:W-:Y:S01]  /*6f30*/  FFMA.FTZ R83, R31, R12, R24 ;  /* 0x0000000c1f537223 */ /* 0x000fe20000010018 */
[----:B------:R-:W-:Y:S02]  /*6f40*/  PRMT R12, R5, 0x7632, R12 ;  /* 0x00007632050c7816 */ /* 0x000fe4000000000c */
[----:B------:R-:W-:Y:S01]  /*6f50*/  PRMT R80, R13, 0x7632, R80 ;  /* 0x000076320d507816 */ /* 0x000fe20000000050 */
[----:B------:R-:W-:Y:S01]  /*6f60*/  FFMA.FTZ R94, R94, R81, R26 ;  /* 0x000000515e5e7223 */ /* 0x000fe2000001001a */
[----:B------:R-:W-:Y:S01]  /*6f70*/  SHF.L.U32 R13, R12, 0x10, RZ ;  /* 0x000000100c0d7819 */ /* 0x000fe200000006ff */
[----:B------:R-:W4:Y:S01]  /*6f80*/  LDG.E.128 R24, desc[UR6][R100.64+0x30000] ;  /* 0x0300000664187981 */ /* 0x000f22000c1e1d00 */
[----:B------:R-:W-:-:S02]  /*6f90*/  SHF.L.U32 R80, R80, 0x10, RZ ;  /* 0x0000001050507819 */ /* 0x000fc400000006ff */
[----:B------:R-:W-:Y:S01]  /*6fa0*/  SHF.L.U32 R90, R90, 0x10, RZ ;  /* 0x000000105a5a7819 */ /* 0x000fe200000006ff */
[----:B------:R-:W-:Y:S01]  /*6fb0*/  IMAD.U32 R91, R91, 0x10000, RZ ;  /* 0x000100005b5b7824 */ /* 0x000fe200078e00ff */
        /* <DEDUP_REMOVED lines=8> */
[----:B------:R-:W-:-:S02]  /*7040*/  PRMT R83, R14, 0x7632, R83 ;  /* 0x000076320e537816 */ /* 0x000fc40000000053 */
[C---:B------:R-:W-:Y:S02]  /*7050*/  PRMT R4, R20.reuse, 0x7632, R4 ;  /* 0x0000763214047816 */ /* 0x040fe40000000004 */
[----:B------:R-:W-:Y:S01]  /*7060*/  SHF.L.U32 R5, R20, 0x10, RZ ;  /* 0x0000001014057819 */ /* 0x000fe200000006ff */
        /* <DEDUP_REMOVED lines=9> */
[----:B------:R-:W4:Y:S01]  /*7100*/  LDG.E.128 R12, desc[UR6][R100.64+0x6800] ;  /* 0x00680006640c7981 */ /* 0x000f22000c1e1d00 */
[----:B------:R-:W-:-:S02]  /*7110*/  SHF.L.U32 R4, R21, 0x10, RZ ;  /* 0x0000001015047819 */ /* 0x000fc400000006ff */
[----:B------:R-:W-:Y:S02]  /*7120*/  PRMT R21, R21, 0x7632, R21 ;  /* 0x0000763215157816 */ /* 0x000fe40000000015 */
[----:B------:R-:W-:Y:S01]  /*7130*/  PRMT R91, R72, 0x7632, R91 ;  /* 0x00007632485b7816 */ /* 0x000fe2000000005b */
[----:B------:R-:W-:Y:S01]  /*7140*/  FFMA.FTZ R93, R31, R4, R82 ;  /* 0x000000041f5d7223 */ /* 0x000fe20000010052 */
[----:B------:R-:W-:Y:S01]  /*7150*/  IMAD.U32 R4, R7, 0x10000, RZ ;  /* 0x0001000007047824 */ /* 0x000fe200078e00ff */
[----:B------:R-:W-:Y:S02]  /*7160*/  SHF.L.U32 R5, R21, 0x10, RZ ;  /* 0x0000001015057819 */ /* 0x000fe400000006ff */
[----:B------:R-:W-:Y:S01]  /*7170*/  SHF.L.U32 R95, R91, 0x10, RZ ;  /* 0x000000105b5f7819 */ /* 0x000fe200000006ff */
[----:B------:R-:W-:Y:S01]  /*7180*/  FFMA.FTZ R91, R89, R4, R6 ;  /* 0x00000004595b7223 */ /* 0x000fe20000010006 */
[----:B------:R-:W-:Y:S01]  /*7190*/  PRMT R21, R7, 0x7632, R21 ;  /* 0x0000763207157816 */ /* 0x000fe20000000015 */
[----:B------:R-:W-:-:S02]  /*71a0*/  FFMA.FTZ R82, R80, R5, R93 ;  /* 0x0000000550527223 */ /* 0x000fc4000001005d */
[----:B------:R-:W4:Y:S01]  /*71b0*/  LDG.E.128 R4, desc[UR6][R100.64+0x33800] ;  /* 0x0338000664047981 */ /* 0x000f22000c1e1d00 */
[----:B------:R-:W-:-:S05]  /*71c0*/  SHF.L.U32 R72, R72, 0x10, RZ ;  /* 0x0000001048487819 */ /* 0x000fca00000006ff */
[----:B------:R-:W-:Y:S01]  /*71d0*/  FFMA.FTZ R85, R29, R72, R85 ;  /* 0x000000481d557223 */ /* 0x000fe20000010055 */
[----:B------:R-:W-:Y:S01]  /*71e0*/  IMAD.U32 R72, R20, 0x10000, RZ ;  /* 0x0001000014487824 */ /* 0x000fe200078e00ff */
[----:B------:R-:W-:Y:S02]  /*71f0*/  SHF.L.U32 R20, R22, 0x10, RZ ;  /* 0x0000001016147819 */ /* 0x000fe400000006ff */
[--C-:B------:R-:W-:Y:S01]  /*7200*/  FFMA.FTZ R98, R30, R95, R85.reuse ;  /* 0x0000005f1e627223 */ /* 0x100fe20000010055 */
[----:B------:R-:W-:Y:S02]  /*7210*/  PRMT R22, R22, 0x7632, R22 ;  /* 0x0000763216167816 */ /* 0x000fe40000000016 */
[C---:B------:R-:W-:Y:S02]  /*7220*/  PRMT R85, R73.reuse, 0x7632, R85 ;  /* 0x0000763249557816 */ /* 0x040fe40000000055 */
        /* <DEDUP_REMOVED lines=8> */
[----:B------:R-:W-:Y:S01]  /*72b0*/  IMAD.U32 R20, R23, 0x10000, RZ ;  /* 0x0001000017147824 */ /* 0x000fe200078e00ff */
[----:B------:R-:W-:Y:S01]  /*72c0*/  SHF.L.U32 R74, R74, 0x10, RZ ;  /* 0x000000104a4a7819 */ /* 0x000fe200000006ff */
[----:B------:R-:W-:Y:S01]  /*72d0*/  FFMA.FTZ R22, R83, R22, R82 ;  /* 0x0000001653167223 */ /* 0x000fe20000010052 */
[----:B------:R-:W-:Y:S01]  /*72e0*/  FFMA.FTZ R94, R80, R85, R73 ;  /* 0x00000055505e7223 */ /* 0x000fe20000010049 */
[----:B------:R-:W-:-:S02]  /*72f0*/  SHF.L.U32 R82, R21, 0x10, RZ ;  /* 0x0000001015527819 */ /* 0x000fc400000006ff */
[----:B------:R-:W-:Y:S01]  /*7300*/  FFMA.FTZ R85, R89, R20, R22 ;  /* 0x0000001459557223 */ /* 0x000fe20000010016 */
[----:B------:R-:W-:Y:S01]  /*7310*/  FFMA.FTZ R74, R81, R74, R94 ;  /* 0x0000004a514a7223 */ /* 0x000fe2000001005e */
[C---:B------:R-:W-:Y:S02]  /*7320*/  SHF.L.U32 R21, R36.reuse, 0x10, RZ ;  /* 0x0000001024157819 */ /* 0x040fe400000006ff */
[----:B------:R-:W-:Y:S01]  /*7330*/  PRMT R20, R36, 0x7632, R20 ;  /* 0x0000763224147816 */ /* 0x000fe20000000014 */
[----:B------:R-:W-:Y:S01]  /*7340*/  FFMA.FTZ R74, R83, R82, R74 ;  /* 0x00000052534a7223 */ /* 0x000fe2000001004a */
[----:B------:R-:W-:Y:S01]  /*7350*/  SHF.L.U32 R36, R75, 0x10, RZ ;  /* 0x000000104b247819 */ /* 0x000fe200000006ff */
[----:B------:R-:W-:Y:S01]  /*7360*/  FFMA.FTZ R95, R29, R21, R84 ;  /* 0x000000151d5f7223 */ /* 0x000fe20000010054 */
[----:B------:R-:W-:Y:S02]  /*7370*/  SHF.L.U32 R93, R20, 0x10, RZ ;  /* 0x00000010145d7819 */ /* 0x000fe400000006ff */
[----:B------:R-:W-:-:S02]  /*7380*/  PRMT R73, R23, 0x7632, R73 ;  /* 0x0000763217497816 */ /* 0x000fc40000000049 */
[----:B------:R-:W-:Y:S01]  /*7390*/  PRMT R75, R75, 0x7632, R75 ;  /* 0x000076324b4b7816 */ /* 0x000fe2000000004b */
[----:B------:R-:W-:Y:S01]  /*73a0*/  FFMA.FTZ R36, R89, R36, R74 ;  /* 0x0000002459247223 */ /* 0x000fe2000001004a */
[----:B------:R-:W-:Y:S02]  /*73b0*/  IMAD.U32 R74, R37, 0x10000, RZ ;  /* 0x00010000254a7824 */ /* 0x000fe400078e00ff */
[----:B------:R-:W-:Y:S01]  /*73c0*/  FFMA.FTZ R82, R30, R93, R95 ;  /* 0x0000005d1e527223 */ /* 0x000fe2000001005f */
[----:B------:R-:W-:Y:S01]  /*73d0*/  SHF.L.U32 R73, R73, 0x10, RZ ;  /* 0x0000001049497819 */ /* 0x000fe200000006ff */
[----:B------:R-:W4:Y:S01]  /*73e0*/  LDG.E.128 R20, desc[UR6][R100.64+0x37000] ;  /* 0x0370000664147981 */ /* 0x000f22000c1e1d00 */
[----:B------:R-:W-:Y:S02]  /*73f0*/  PRMT R37, R37, 0x7632, R37 ;  /* 0x0000763225257816 */ /* 0x000fe40000000025 */
[----:B------:R-:W-:Y:S01]  /*7400*/  SHF.L.U32 R75, R75, 0x10, RZ ;  /* 0x000000104b4b7819 */ /* 0x000fe200000006ff */
[----:B------:R-:W-:Y:S01]  /*7410*/  FFMA.FTZ R93, R31, R74, R82 ;  /* 0x0000004a1f5d7223 */ /* 0x000fe20000010052 */
[----:B------:R-:W-:Y:S01]  /*7420*/  SHF.L.U32 R37, R37, 0x10, RZ ;  /* 0x0000001025257819 */ /* 0x000fe200000006ff */
[----:B------:R-:W-:Y:S01]  /*7430*/  FFMA.FTZ R74, R72, R73, R85 ;  /* 0x00000049484a7223 */ /* 0x000fe20000010055 */
[----:B------:R-:W-:Y:S01]  /*7440*/  SHF.L.U32 R84, R16, 0x10, RZ ;  /* 0x0000001010547819 */ /* 0x000fe200000006ff */
[--C-:B------:R-:W-:Y:S01]  /*7450*/  FFMA.FTZ R73, R72, R75, R36.reuse ;  /* 0x0000004b48497223 */ /* 0x100fe20000010024 */
[----:B------:R-:W-:Y:S01]  /*7460*/  PRMT R36, R16, 0x7632, R36 ;  /* 0x0000763210247816 */ /* 0x000fe20000000024 */
[----:B------:R-:W-:-:S02]  /*7470*/  IMAD.U32 R16, R38, 0x10000, RZ ;  /* 0x0001000026107824 */ /* 0x000fc400078e00ff */
        /* <DEDUP_REMOVED lines=9> */
[----:B------:R-:W-:Y:S01]  /*7510*/  FFMA.FTZ R16, R83, R38, R16 ;  /* 0x0000002653107223 */ /* 0x000fe20000010010 */
[----:B------:R-:W-:-:S02]  /*7520*/  SHF.L.U32 R36, R39, 0x10, RZ ;  /* 0x0000001027247819 */ /* 0x000fc400000006ff */
[C---:B--2---:R-:W-:Y:S01]  /*7530*/  PRMT R17, R52.reuse, 0x7632, R17 ;  /* 0x0000763234117816 */ /* 0x044fe20000000011 */
[----:B------:R-:W-:Y:S01]  /*7540*/  IMAD.U32 R52, R52, 0x10000, RZ ;  /* 0x0001000034347824 */ /* 0x000fe200078e00ff */
[----:B------:R-:W-:Y:S01]  /*7550*/  PRMT R75, R39, 0x7632, R75 ;  /* 0x00007632274b7816 */ /* 0x000fe2000000004b */
[----:B------:R-:W-:Y:S01]  /*7560*/  FFMA.FTZ R39, R31, R82, R84 ;  /* 0x000000521f277223 */ /* 0x000fe20000010054 */
[----:B------:R-:W-:Y:S02]  /*7570*/  SHF.L.U32 R37, R37, 0x10, RZ ;  /* 0x0000001025257819 */ /* 0x000fe400000006ff */
[----:B------:R-:W-:Y:S01]  /*7580*/  SHF.L.U32 R85, R17, 0x10, RZ ;  /* 0x0000001011557819 */ /* 0x000fe200000006ff */
[--C-:B------:R-:W-:Y:S01]  /*7590*/  FFMA.FTZ R17, R89, R36, R16.reuse ;  /* 0x0000002459117223 */ /* 0x100fe20000010010 */
[C---:B------:R-:W-:Y:S01]  /*75a0*/  PRMT R16, R18.reuse, 0x7632, R16 ;  /* 0x0000763212107816 */ /* 0x040fe20000000010 */
        /* <DEDUP_REMOVED lines=10> */
[----:B------:R-:W-:Y:S01]  /*7650*/  SHF.L.U32 R17, R82, 0x10, RZ ;  /* 0x0000001052117819 */ /* 0x000fe200000006ff */
[----:B------:R-:W-:Y:S01]  /*7660*/  FFMA.FTZ R53, R31, R84, R86 ;  /* 0x000000541f357223 */ /* 0x000fe20000010056 */
[----:B------:R-:W2:Y:S01]  /*7670*/  LDG.E.128 R36, desc[UR6][R100.64+0xa000] ;  /* 0x00a0000664247981 */ /* 0x000ea2000c1e1d00 */
[----:B------:R-:W-:Y:S01]  /*7680*/  FFMA.FTZ R18, R83, R16, R18 ;  /* 0x0000001053127223 */ /* 0x000fe20000010012 */
[----:B------:R-:W-:-:S02]  /*7690*/  SHF.L.U32 R16, R19, 0x10, RZ ;  /* 0x0000001013107819 */ /* 0x000fc400000006ff */
[----:B------:R-:W-:Y:S01]  /*76a0*/  SHF.L.U32 R82, R54, 0x10, RZ ;  /* 0x0000001036527819 */ /* 0x000fe200000006ff */
[----:B------:R-:W-:Y:S01]  /*76b0*/  FFMA.FTZ R84, R80, R17, R53 ;  /* 0x0000001150547223 */ /* 0x000fe20000010035 */
[----:B------:R-:W-:Y:S01]  /*76c0*/  PRMT R54, R54, 0x7632, R54 ;  /* 0x0000763236367816 */ /* 0x000fe20000000036 */
[----:B------:R-:W-:Y:S01]  /*76d0*/  FFMA.FTZ R53, R89, R16, R18 ;  /* 0x0000001059357223 */ /* 0x000fe20000010012 */
[C---:B---3--:R-:W-:Y:S01]  /*76e0*/  SHF.L.U32 R17, R40.reuse, 0x10, RZ ;  /* 0x0000001028117819 */ /* 0x048fe200000006ff */
[----:B------:R-:W-:Y:S01]  /*76f0*/  FFMA.FTZ R84, R81, R82, R84 ;  /* 0x0000005251547223 */ /* 0x000fe20000010054 */
[----:B------:R-:W-:Y:S01]  /*7700*/  PRMT R16, R40, 0x7632, R16 ;  /* 0x0000763228107816 */ /* 0x000fe20000000010 */
[----:B------:R-:W-:Y:S01]  /*7710*/  IMAD.U32 R54, R54, 0x10000, RZ ;  /* 0x0001000036367824 */ /* 0x000fe200078e00ff */
[C---:B------:R-:W-:Y:S02]  /*7720*/  PRMT R40, R55.reuse, 0x7632, R40 ;  /* 0x0000763237287816 */ /* 0x040fe40000000028 */
[----:B------:R-:W-:Y:S01]  /*7730*/  SHF.L.U32 R82, R55, 0x10, RZ ;  /* 0x0000001037527819 */ /* 0x000fe200000006ff */
[----:B------:R-:W-:Y:S01]  /*7740*/  FFMA.FTZ R54, R83, R54, R84 ;  /* 0x0000003653367223 */ /* 0x000fe20000010054 */
[----:B------:R-:W-:Y:S01]  /*7750*/  SHF.L.U32 R55, R16, 0x10, RZ ;  /* 0x0000001010377819 */ /* 0x000fe200000006ff */
[----:B------:R-:W-:Y:S01]  /*7760*/  FFMA.FTZ R85, R29, R17, R76 ;  /* 0x000000111d557223 */ /* 0x000fe2000001004c */
[----:B------:R-:W-:Y:S01]  /*7770*/  PRMT R52, R19, 0x7632, R52 ;  /* 0x0000763213347816 */ /* 0x000fe20000000034 */
[--C-:B------:R-:W-:Y:S01]  /*7780*/  FFMA.FTZ R82, R89, R82, R54.reuse ;  /* 0x0000005259527223 */ /* 0x100fe20000010036 */
[C---:B------:R-:W-:Y:S01]  /*7790*/  PRMT R54, R41.reuse, 0x7632, R54 ;  /* 0x0000763229367816 */ /* 0x040fe20000000036 */
[----:B------:R-:W-:Y:S01]  /*77a0*/  FFMA.FTZ R84, R30, R55, R85 ;  /* 0x000000371e547223 */ /* 0x000fe20000010055 */
[----:B------:R-:W-:Y:S01]  /*77b0*/  SHF.L.U32 R76, R41, 0x10, RZ ;  /* 0x00000010294c7819 */ /* 0x000fe200000006ff */
[----:B------:R-:W3:Y:S01]  /*77c0*/  LDG.E.128 R16, desc[UR6][R100.64+0xd800] ;  /* 0x00d8000664107981 */ /* 0x000ee2000c1e1d00 */
[----:B------:R-:W-:-:S02]  /*77d0*/  SHF.L.U32 R55, R40, 0x10, RZ ;  /* 0x0000001028377819 */ /* 0x000fc400000006ff */
[----:B------:R-:W-:Y:S01]  /*77e0*/  SHF.L.U32 R40, R60, 0x10, RZ ;  /* 0x000000103c287819 */ /* 0x000fe200000006ff */
[----:B------:R-:W-:Y:S01]  /*77f0*/  IMAD.U32 R41, R52, 0x10000, RZ ;  /* 0x0001000034297824 */ /* 0x000fe200078e00ff */
[----:B------:R-:W-:Y:S01]  /*7800*/  SHF.L.U32 R85, R54, 0x10, RZ ;  /* 0x0000001036557819 */ /* 0x000fe200000006ff */
[----:B------:R-:W-:Y:S01]  /*7810*/  FFMA.FTZ R87, R31, R76, R84 ;  /* 0x0000004c1f577223 */ /* 0x000fe20000010054 */
[----:B------:R-:W-:Y:S01]  /*7820*/  PRMT R60, R60, 0x7632, R60 ;  /* 0x000076323c3c7816 */ /* 0x000fe2000000003c */
[----:B------:R-:W-:Y:S01]  /*7830*/  FFMA.FTZ R77, R29, R40, R77 ;  /* 0x000000281d4d7223 */ /* 0x000fe2000001004d */
[----:B------:R-:W-:Y:S01]  /*7840*/  FFMA.FTZ R84, R72, R41, R53 ;  /* 0x0000002948547223 */ /* 0x000fe20000010035 */
[----:B------:R-:W-:Y:S01]  /*7850*/  SHF.L.U32 R40, R42, 0x10, RZ ;  /* 0x000000102a287819 */ /* 0x000fe200000006ff */
[----:B------:R-:W-:Y:S01]  /*7860*/  FFMA.FTZ R86, R80, R85, R87 ;  /* 0x0000005550567223 */ /* 0x000fe20000010057 */
[----:B------:R-:W-:Y:S01]  /*7870*/  IMAD.U32 R41, R60, 0x10000, RZ ;  /* 0x000100003c297824 */ /* 0x000fe200078e00ff */
[----:B------:R-:W-:-:S02]  /*7880*/  PRMT R42, R42, 0x7632, R42 ;  /* 0x000076322a2a7816 */ /* 0x000fc4000000002a */
[----:B------:R-:W-:Y:S01]  /*7890*/  FFMA.FTZ R40, R81, R40, R86 ;  /* 0x0000002851287223 */ /* 0x000fe20000010056 */
[----:B------:R-:W-:Y:S01]  /*78a0*/  FFMA.FTZ R94, R30, R41, R77 ;  /* 0x000000291e5e7223 */ /* 0x000fe2000001004d */
[----:B------:R-:W-:Y:S02]  /*78b0*/  SHF.L.U32 R42, R42, 0x10, RZ ;  /* 0x000000102a2a7819 */ /* 0x000fe400000006ff */
[C---:B------:R-:W-:Y:S02]  /*78c0*/  PRMT R41, R61.reuse, 0x7632, R41 ;  /* 0x000076323d297816 */ /* 0x040fe40000000029 */
[----:B------:R-:W-:Y:S02]  /*78d0*/  SHF.L.U32 R86, R61, 0x10, RZ ;  /* 0x000000103d567819 */ /* 0x000fe400000006ff */
[C---:B------:R-:W-:Y:S02]  /*78e0*/  PRMT R61, R68.reuse, 0x7632, R61 ;  /* 0x00007632443d7816 */ /* 0x040fe4000000003d */
[----:B------:R-:W-:Y:S01]  /*78f0*/  SHF.L.U32 R68, R68, 0x10, RZ ;  /* 0x0000001044447819 */ /* 0x000fe200000006ff */
[----:B------:R-:W-:Y:S01]  /*7900*/  FFMA.FTZ R82, R72, R55, R82 ;  /* 0x0000003748527223 */ /* 0x000fe20000010052 */
[----:B------:R-:W-:Y:S01]  /*7910*/  SHF.L.U32 R76, R43, 0x10, RZ ;  /* 0x000000102b4c7819 */ /* 0x000fe200000006ff */
[----:B------:R-:W-:Y:S01]  /*7920*/  FFMA.FTZ R40, R83, R42, R40 ;  /* 0x0000002a53287223 */ /* 0x000fe20000010028 */
[----:B------:R-:W-:Y:S01]  /*7930*/  PRMT R60, R43, 0x7632, R60 ;  /* 0x000076322b3c7816 */ /* 0x000fe2000000003c */
[----:B------:R-:W3:Y:S01]  /*7940*/  LDG.E.128 R52, desc[UR6][R100.64+0x11000] ;  /* 0x0110000664347981 */ /* 0x000ee2000c1e1d00 */
[----:B------:R-:W-:-:S02]  /*7950*/  IMAD.U32 R41, R41, 0x10000, RZ ;  /* 0x0001000029297824 */ /* 0x000fc400078e00ff */
[----:B------:R-:W-:Y:S01]  /*7960*/  FFMA.FTZ R43, R31, R86, R94 ;  /* 0x000000561f2b7223 */ /* 0x000fe2000001005e */
[----:B------:R-:W-:Y:S01]  /*7970*/  FFMA.FTZ R85, R29, R68, R78 ;  /* 0x000000441d557223 */ /* 0x000fe2000001004e */
[----:B------:R-:W-:Y:S01]  /*7980*/  SHF.L.U32 R77, R61, 0x10, RZ ;  /* 0x000000103d4d7819 */ /* 0x000fe200000006ff */
[----:B------:R-:W-:Y:S01]  /*7990*/  FFMA.FTZ R61, R89, R76, R40 ;  /* 0x0000004c593d7223 */ /* 0x000fe20000010028 */
[----:B------:R-:W-:Y:S01]  /*79a0*/  PRMT R68, R62, 0x7632, R68 ;  /* 0x000076323e447816 */ /* 0x000fe20000000044 */
[----:B------:R-:W-:Y:S01]  /*79b0*/  FFMA.FTZ R76, R80, R41, R43 ;  /* 0x00000029504c7223 */ /* 0x000fe2000001002b */
[----:B------:R-:W-:Y:S01]  /*79c0*/  SHF.L.U32 R62, R62, 0x10, RZ ;  /* 0x000000103e3e7819 */ /* 0x000fe200000006ff */
[C---:B------:R-:W-:Y:S01]  /*79d0*/  IMAD.U32 R94, R48.reuse, 0x10000, RZ ;  /* 0x00010000305e7824 */ /* 0x040fe200078e00ff */
[----:B------:R-:W-:Y:S01]  /*79e0*/  PRMT R48, R48, 0x7632, R48 ;  /* 0x0000763230307816 */ /* 0x000fe20000000030 */
[----:B------:R-:W-:Y:S02]  /*79f0*/  IMAD.U32 R68, R68, 0x10000, RZ ;  /* 0x0001000044447824 */ /* 0x000fe400078e00ff */
[----:B------:R-:W-:Y:S01]  /*7a00*/  FFMA.FTZ R86, R30, R77, R85 ;  /* 0x0000004d1e567223 */ /* 0x000fe20000010055 */
[----:B------:R-:W-:Y:S01]  /*7a10*/  FFMA.FTZ R62, R81, R62, R76 ;  /* 0x0000003e513e7223 */ /* 0x000fe2000001004c */
[----:B------:R-:W-:Y:S01]  /*7a20*/  SHF.L.U32 R77, R48, 0x10, RZ ;  /* 0x00000010304d7819 */ /* 0x000fe200000006ff */
[----:B------:R-:W3:Y:S02]  /*7a30*/  LDG.E.128 R40, desc[UR6][R100.64+0x14800] ;  /* 0x0148000664287981 */ /* 0x000ee4000c1e1d00 */
[----:B------:R-:W-:Y:S01]  /*7a40*/  FFMA.FTZ R62, R83, R68, R62 ;  /* 0x00000044533e7223 */ /* 0x000fe2000001003e */
[----:B------:R-:W-:Y:S01]  /*7a50*/  PRMT R68, R63, 0x7632, R68 ;  /* 0x000076323f447816 */ /* 0x000fe20000000044 */
[----:B------:R-:W-:Y:S01]  /*7a60*/  FFMA.FTZ R87, R29, R94, R3 ;  /* 0x0000005e1d577223 */ /* 0x000fe20000010003 */
[----:B------:R-:W-:Y:S01]  /*7a70*/  SHF.L.U32 R85, R60, 0x10, RZ ;  /* 0x000000103c557819 */ /* 0x000fe200000006ff */
[----:B------:R-:W-:Y:S01]  /*7a80*/  IMAD.U32 R48, R49, 0x10000, RZ ;  /* 0x0001000031307824 */ /* 0x000fe200078e00ff */
[----:B------:R-:W-:-:S02]  /*7a90*/  PRMT R60, R69, 0x7632, R60 ;  /* 0x00007632453c7816 */ /* 0x000fc4000000003c */
[----:B------:R-:W-:Y:S02]  /*7aa0*/  SHF.L.U32 R78, R69, 0x10, RZ ;  /* 0x00000010454e7819 */ /* 0x000fe400000006ff */
[----:B------:R-:W-:Y:S01]  /*7ab0*/  SHF.L.U32 R3, R68, 0x10, RZ ;  /* 0x0000001044037819 */ /* 0x000fe200000006ff */
[----:B------:R-:W-:Y:S01]  /*7ac0*/  FFMA.FTZ R68, R30, R77, R87 ;  /* 0x0000004d1e447223 */ /* 0x000fe20000010057 */
        /* <DEDUP_REMOVED lines=9> */
[----:B------:R-:W-:Y:S01]  /*7b60*/  PRMT R70, R70, 0x7632, R70 ;  /* 0x0000763246467816 */ /* 0x000fe20000000046 */
[----:B------:R-:W-:Y:S01]  /*7b70*/  FFMA.FTZ R48, R80, R49, R87 ;  /* 0x0000003150307223 */ /* 0x000fe20000010057 */
[C---:B------:R-:W-:Y:S02]  /*7b80*/  PRMT R77, R50.reuse, 0x7632, R77 ;  /* 0x00007632324d7816 */ /* 0x040fe4000000004d */
[----:B------:R-:W-:Y:S01]  /*7b90*/  SHF.L.U32 R102, R50, 0x10, RZ ;  /* 0x0000001032667819 */ /* 0x000fe200000006ff */
[----:B-----5:R-:W-:Y:S02]  /*7ba0*/  IMAD.U32 R50, R56, 0x10000, RZ ;  /* 0x0001000038327824 */ /* 0x020fe400078e00ff */
[----:B------:R-:W-:Y:S01]  /*7bb0*/  FFMA.FTZ R69, R89, R60, R62 ;  /* 0x0000003c59457223 */ /* 0x000fe2000001003e */
[----:B------:R-:W-:Y:S01]  /*7bc0*/  SHF.L.U32 R94, R64, 0x10, RZ ;  /* 0x00000010405e7819 */ /* 0x000fe200000006ff */
[----:B------:R-:W5:Y:S01]  /*7bd0*/  LDG.E.128 R60, desc[UR6][R100.64+0x18000] ;  /* 0x01800006643c7981 */ /* 0x000f62000c1e1d00 */
[----:B------:R-:W-:-:S02]  /*7be0*/  PRMT R56, R56, 0x7632, R56 ;  /* 0x0000763238387816 */ /* 0x000fc40000000038 */
[----:B------:R-:W-:Y:S01]  /*7bf0*/  PRMT R87, R64, 0x7632, R87 ;  /* 0x0000763240577816 */ /* 0x000fe20000000057 */
[----:B------:R-:W-:Y:S01]  /*7c00*/  FFMA.FTZ R86, R81, R76, R78 ;  /* 0x0000004c51567223 */ /* 0x000fe2000001004e */
[----:B------:R-:W-:Y:S02]  /*7c10*/  SHF.L.U32 R70, R70, 0x10, RZ ;  /* 0x0000001046467819 */ /* 0x000fe400000006ff */
[----:B------:R-:W-:Y:S01]  /*7c20*/  SHF.L.U32 R49, R44, 0x10, RZ ;  /* 0x000000102c317819 */ /* 0x000fe200000006ff */
[----:B------:R-:W-:Y:S01]  /*7c30*/  FFMA.FTZ R50, R94, R50, R91 ;  /* 0x000000325e327223 */ /* 0x000fe2000001005b */
[----:B------:R-:W-:Y:S02]  /*7c40*/  SHF.L.U32 R56, R56, 0x10, RZ ;  /* 0x0000001038387819 */ /* 0x000fe400000006ff */
[----:B------:R-:W-:Y:S01]  /*7c50*/  SHF.L.U32 R87, R87, 0x10, RZ ;  /* 0x0000001057577819 */ /* 0x000fe200000006ff */
[----:B------:R-:W-:Y:S01]  /*7c60*/  FFMA.FTZ R70, R83, R70, R86 ;  /* 0x0000004653467223 */ /* 0x000fe20000010056 */
[----:B------:R-:W-:Y:S01]  /*7c70*/  SHF.L.U32 R78, R71, 0x10, RZ ;  /* 0x00000010474e7819 */ /* 0x000fe200000006ff */
[----:B------:R-:W-:Y:S01]  /*7c80*/  FFMA.FTZ R95, R29, R49, R88 ;  /* 0x000000311d5f7223 */ /* 0x000fe20000010058 */
[----:B------:R-:W-:Y:S01]  /*7c90*/  PRMT R76, R71, 0x7632, R76 ;  /* 0x00007632474c7816 */ /* 0x000fe2000000004c */
[----:B------:R-:W-:Y:S01]  /*7ca0*/  IMAD.U32 R88, R65, 0x10000, RZ ;  /* 0x0001000041587824 */ /* 0x000fe200078e00ff */
[----:B------:R-:W-:-:S02]  /*7cb0*/  PRMT R44, R57, 0x7632, R44 ;  /* 0x00007632392c7816 */ /* 0x000fc4000000002c */
[----:B------:R-:W-:Y:S02]  /*7cc0*/  SHF.L.U32 R57, R57, 0x10, RZ ;  /* 0x0000001039397819 */ /* 0x000fe400000006ff */
[----:B------:R-:W-:Y:S01]  /*7cd0*/  PRMT R91, R65, 0x7632, R91 ;  /* 0x00007632415b7816 */ /* 0x000fe2000000005b */
[----:B------:R-:W-:Y:S01]  /*7ce0*/  FFMA.FTZ R65, R87, R56, R50 ;  /* 0x0000003857417223 */ /* 0x000fe20000010032 */
[----:B------:R-:W-:Y:S01]  /*7cf0*/  FFMA.FTZ R70, R89, R78, R70 ;  /* 0x0000004e59467223 */ /* 0x000fe20000010046 */
[----:B------:R-:W-:Y:S02]  /*7d00*/  SHF.L.U32 R71, R76, 0x10, RZ ;  /* 0x000000104c477819 */ /* 0x000fe400000006ff */
[----:B------:R-:W-:Y:S01]  /*7d10*/  SHF.L.U32 R56, R44, 0x10, RZ ;  /* 0x000000102c387819 */ /* 0x000fe200000006ff */
[----:B------:R-:W-:Y:S01]  /*7d20*/  FFMA.FTZ R98, R88, R57, R65 ;  /* 0x0000003958627223 */ /* 0x000fe20000010041 */
[----:B------:R-:W-:Y:S01]  /*7d30*/  SHF.L.U32 R91, R91, 0x10, RZ ;  /* 0x000000105b5b7819 */ /* 0x000fe200000006ff */
[----:B------:R-:W-:Y:S01]  /*7d40*/  FFMA.FTZ R3, R72, R3, R69 ;  /* 0x0000000348037223 */ /* 0x000fe20000010045 */
[----:B------:R-:W-:Y:S01]  /*7d50*/  PRMT R44, R44, 0x7632, R44 ;  /* 0x000076322c2c7816 */ /* 0x000fe2000000002c */
[----:B------:R-:W-:Y:S01]  /*7d60*/  FFMA.FTZ R86, R72, R71, R70 ;  /* 0x0000004748567223 */ /* 0x000fe20000010046 */
[----:B------:R-:W-:Y:S01]  /*7d70*/  SHF.L.U32 R64, R58, 0x10, RZ ;  /* 0x000000103a407819 */ /* 0x000fe200000006ff */
[----:B------:R-:W5:Y:S01]  /*7d80*/  LDG.E.128 R68, desc[UR6][R100.64+0x1b800] ;  /* 0x01b8000664447981 */ /* 0x000f62000c1e1d00 */
[----:B------:R-:W-:Y:S01]  /*7d90*/  SHF.L.U32 R93, R66, 0x10, RZ ;  /* 0x00000010425d7819 */ /* 0x000fe200000006ff */
[----:B------:R-:W-:Y:S01]  /*7da0*/  FFMA.FTZ R56, R91, R56, R98 ;  /* 0x000000385b387223 */ /* 0x000fe20000010062 */
[----:B------:R-:W-:-:S02]  /*7db0*/  PRMT R58, R58, 0x7632, R58 ;  /* 0x000076323a3a7816 */ /* 0x000fc4000000003a */
[----:B------:R-:W-:Y:S01]  /*7dc0*/  PRMT R97, R66, 0x7632, R97 ;  /* 0x0000763242617816 */ /* 0x000fe20000000061 */
[----:B------:R-:W-:Y:S01]  /*7dd0*/  IMAD.U32 R57, R44, 0x10000, RZ ;  /* 0x000100002c397824 */ /* 0x000fe200078e00ff */
[----:B------:R-:W-:Y:S01]  /*7de0*/  SHF.L.U32 R58, R58, 0x10, RZ ;  /* 0x000000103a3a7819 */ /* 0x000fe200000006ff */
        /* <DEDUP_REMOVED lines=9> */
[----:B------:R-:W-:-:S02]  /*7e80*/  PRMT R64, R59, 0x7632, R64 ;  /* 0x000076323b407816 */ /* 0x000fc40000000040 */
[C---:B----4-:R-:W-:Y:S01]  /*7e90*/  PRMT R44, R32.reuse, 0x7632, R44 ;  /* 0x00007632202c7816 */ /* 0x050fe2000000002c */
[----:B------:R-:W-:Y:S01]  /*7ea0*/  FFMA.FTZ R102, R81, R102, R48 ;  /* 0x0000006651667223 */ /* 0x000fe20000010030 */
[----:B------:R-:W-:Y:S02]  /*7eb0*/  PRMT R45, R45, 0x7632, R45 ;  /* 0x000076322d2d7816 */ /* 0x000fe4000000002d */
[----:B------:R-:W-:Y:S01]  /*7ec0*/  SHF.L.U32 R32, R32, 0x10, RZ ;  /* 0x0000001020207819 */ /* 0x000fe200000006ff */
[----:B------:R-:W-:Y:S01]  /*7ed0*/  FFMA.FTZ R103, R95, R66, R58 ;  /* 0x000000425f677223 */ /* 0x000fe2000001003a */
[C---:B------:R-:W-:Y:S01]  /*7ee0*/  PRMT R76, R51.reuse, 0x7632, R76 ;  /* 0x00007632334c7816 */ /* 0x040fe2000000004c */
[----:B------:R-:W-:Y:S01]  /*7ef0*/  IMAD.U32 R98, R98, 0x10000, RZ ;  /* 0x0001000062627824 */ /* 0x000fe200078e00ff */
[----:B------:R-:W-:Y:S02]  /*7f00*/  SHF.L.U32 R78, R51, 0x10, RZ ;  /* 0x00000010334e7819 */ /* 0x000fe400000006ff */
[----:B------:R-:W-:Y:S01]  /*7f10*/  SHF.L.U32 R99, R64, 0x10, RZ ;  /* 0x0000001040637819 */ /* 0x000fe200000006ff */
[----:B------:R-:W4:Y:S01]  /*7f20*/  LDG.E.128 R48, desc[UR6][R100.64+0x1f000] ;  /* 0x01f0000664307981 */ /* 0x000f22000c1e1d00 */
[----:B------:R-:W-:Y:S01]  /*7f30*/  SHF.L.U32 R45, R45, 0x10, RZ ;  /* 0x000000102d2d7819 */ /* 0x000fe200000006ff */
[----:B------:R-:W-:-:S02]  /*7f40*/  FFMA.FTZ R79, R29, R32, R79 ;  /* 0x000000201d4f7223 */ /* 0x000fc4000001004f */
[----:B------:R-:W-:Y:S01]  /*7f50*/  FFMA.FTZ R32, R98, R99, R103 ;  /* 0x0000006362207223 */ /* 0x000fe20000010067 */
[C---:B------:R-:W-:Y:S01]  /*7f60*/  SHF.L.U32 R106, R33.reuse, 0x10, RZ ;  /* 0x00000010216a7819 */ /* 0x040fe200000006ff */
[----:B------:R-:W-:Y:S01]  /*7f70*/  FFMA.FTZ R104, R80, R45, R65 ;  /* 0x0000002d50687223 */ /* 0x000fe20000010041 */
[----:B------:R-:W-:Y:S01]  /*7f80*/  PRMT R45, R33, 0x7632, R45 ;  /* 0x00007632212d7816 */ /* 0x000fe2000000002d */
[----:B------:R-:W4:Y:S01]  /*7f90*/  LDG.E.128 R56, desc[UR6][R100.64+0x22800] ;  /* 0x0228000664387981 */ /* 0x000f22000c1e1d00 */
[----:B------:R-:W-:-:S03]  /*7fa0*/  SHF.L.U32 R67, R44, 0x10, RZ ;  /* 0x000000102c437819 */ /* 0x000fc600000006ff */
[----:B------:R-:W0:Y:S01]  /*7fb0*/  SHFL.BFLY PT, R33, R32, 0x10, 0x1f ;  /* 0x0e001f0020217f89 */ /* 0x000e2200000e0000 */
[----:B------:R-:W-:Y:S01]  /*7fc0*/  SHF.L.U32 R77, R77, 0x10, RZ ;  /* 0x000000104d4d7819 */ /* 0x000fe200000006ff */
[----:B------:R-:W-:Y:S01]  /*7fd0*/  FFMA.FTZ R108, R30, R67, R79 ;  /* 0x000000431e6c7223 */ /* 0x000fe2000001004f */
[----:B------:R-:W-:Y:S01]  /*7fe0*/  SHF.L.U32 R45, R45, 0x10, RZ ;  /* 0x000000102d2d7819 */ /* 0x000fe200000006ff */
[----:B------:R-:W4:Y:S02]  /*7ff0*/  LDG.E.128 R64, desc[UR6][R100.64+0x26000] ;  /* 0x0260000664407981 */ /* 0x000f24000c1e1d00 */
[----:B------:R-:W-:Y:S01]  /*8000*/  FFMA.FTZ R102, R83, R77, R102 ;  /* 0x0000004d53667223 */ /* 0x000fe20000010066 */
[----:B------:R-:W-:Y:S01]  /*8010*/  FFMA.FTZ R77, R31, R106, R108 ;  /* 0x0000006a1f4d7223 */ /* 0x000fe2000001006c */
[----:B------:R-:W-:-:S03]  /*8020*/  SHF.L.U32 R44, R46, 0x10, RZ ;  /* 0x000000102e2c7819 */ /* 0x000fc600000006ff */
[--C-:B------:R-:W-:Y:S01]  /*8030*/  FFMA.FTZ R106, R80, R45, R77.reuse ;  /* 0x0000002d506a7223 */ /* 0x100fe2000001004d */
[----:B------:R-:W-:Y:S02]  /*8040*/  PRMT R77, R8, 0x7632, R77 ;  /* 0x00007632084d7816 */ /* 0x000fe4000000004d */
[----:B------:R-:W-:Y:S02]  /*8050*/  PRMT R46, R46, 0x7632, R46 ;  /* 0x000076322e2e7816 */ /* 0x000fe4000000002e */
[----:B------:R-:W-:Y:S01]  /*8060*/  SHF.L.U32 R8, R8, 0x10, RZ ;  /* 0x0000001008087819 */ /* 0x000fe200000006ff */
[----:B------:R-:W-:Y:S01]  /*8070*/  FFMA.FTZ R104, R81, R44, R104 ;  /* 0x0000002c51687223 */ /* 0x000fe20000010068 */
[----:B------:R-:W-:Y:S01]  /*8080*/  SHF.L.U32 R77, R77, 0x10, RZ ;  /* 0x000000104d4d7819 */ /* 0x000fe200000006ff */
[----:B------:R-:W-:Y:S02]  /*8090*/  IMAD.U32 R46, R46, 0x10000, RZ ;  /* 0x000100002e2e7824 */ /* 0x000fe400078e00ff */
[----:B------:R-:W-:Y:S01]  /*80a0*/  FFMA.FTZ R79, R29, R8, R28 ;  /* 0x000000081d4f7223 */ /* 0x000fe2000001001c */
[----:B0-----:R-:W-:Y:S01]  /*80b0*/  FADD.FTZ R8, R32, R33 ;  /* 0x0000002120087221 */ /* 0x001fe20000010000 */
[----:B------:R-:W-:-:S02]  /*80c0*/  FFMA.FTZ R46, R83, R46, R104 ;  /* 0x0000002e532e7223 */ /* 0x000fc40000010068 */
[----:B------:R-:W-:Y:S01]  /*80d0*/  FFMA.FTZ R104, R30, R77, R79 ;  /* 0x0000004d1e687223 */ /* 0x000fe2000001004f */
[----:B------:R-:W-:Y:S01]  /*80e0*/  FFMA.FTZ R105, R89, R78, R102 ;  /* 0x0000004e59697223 */ /* 0x000fe20000010066 */
[----:B------:R-:W0:Y:S01]  /*80f0*/  SHFL.BFLY PT, R77, R8, 0x8, 0x1f ;  /* 0x0d001f00084d7f89 */ /* 0x000e2200000e0000 */
[C---:B------:R-:W-:Y:S02]  /*8100*/  PRMT R45, R34.reuse, 0x7632, R45 ;  /* 0x00007632222d7816 */ /* 0x040fe4000000002d */
[----:B------:R-:W-:Y:S02]  /*8110*/  SHF.L.U32 R78, R34, 0x10, RZ ;  /* 0x00000010224e7819 */ /* 0x000fe400000006ff */
[----:B------:R-:W-:Y:S02]  /*8120*/  SHF.L.U32 R44, R47, 0x10, RZ ;  /* 0x000000102f2c7819 */ /* 0x000fe400000006ff */
[----:B------:R-:W-:Y:S01]  /*8130*/  SHF.L.U32 R102, R45, 0x10, RZ ;  /* 0x000000102d667819 */ /* 0x000fe200000006ff */
[----:B------:R-:W-:Y:S01]  /*8140*/  FFMA.FTZ R106, R81, R78, R106 ;  /* 0x0000004e516a7223 */ /* 0x000fe2000001006a */
[----:B------:R-:W-:-:S02]  /*8150*/  PRMT R28, R9, 0x7632, R28 ;  /* 0x00007632091c7816 */ /* 0x000fc4000000001c */
[----:B------:R-:W-:Y:S01]  /*8160*/  SHF.L.U32 R32, R9, 0x10, RZ ;  /* 0x0000001009207819 */ /* 0x000fe200000006ff */
[----:B------:R-:W-:Y:S01]  /*8170*/  FFMA.FTZ R78, R89, R44, R46 ;  /* 0x0000002c594e7223 */ /* 0x000fe2000001002e */
[----:B------:R-:W-:Y:S02]  /*8180*/  PRMT R34, R47, 0x7632, R34 ;  /* 0x000076322f227816 */ /* 0x000fe40000000022 */
[----:B------:R-:W-:Y:S01]  /*8190*/  SHF.L.U32 R76, R76, 0x10, RZ ;  /* 0x000000104c4c7819 */ /* 0x000fe200000006ff */
[----:B------:R-:W4:Y:S01]  /*81a0*/  LDG.E.128 R44, desc[UR6][R100.64+0x29800] ;  /* 0x02980006642c7981 */ /* 0x000f22000c1e1d00 */
[----:B------:R-:W-:Y:S01]  /*81b0*/  SHF.L.U32 R9, R28, 0x10, RZ ;  /* 0x000000101c097819 */ /* 0x000fe200000006ff */
[----:B------:R-:W-:Y:S01]  /*81c0*/  FFMA.FTZ R106, R83, R102, R106 ;  /* 0x00000066536a7223 */ /* 0x000fe2000001006a */
[----:B------:R-:W-:Y:S01]  /*81d0*/  FFMA.FTZ R33, R31, R32, R104 ;  /* 0x000000201f217223 */ /* 0x000fe20000010068 */
[C---:B------:R-:W-:Y:S01]  /*81e0*/  IMAD.U32 R102, R35.reuse, 0x10000, RZ ;  /* 0x0001000023667824 */ /* 0x040fe200078e00ff */
[----:B------:R-:W-:Y:S01]  /*81f0*/  PRMT R35, R35, 0x7632, R35 ;  /* 0x0000763223237816 */ /* 0x000fe20000000023 */
[----:B------:R-:W-:Y:S01]  /*8200*/  FFMA.FTZ R105, R72, R76, R105 ;  /* 0x0000004c48697223 */ /* 0x000fe20000010069 */
[----:B------:R-:W-:Y:S01]  /*8210*/  SHF.L.U32 R28, R10, 0x10, RZ ;  /* 0x000000100a1c7819 */ /* 0x000fe200000006ff */
[----:B------:R-:W-:Y:S01]  /*8220*/  FFMA.FTZ R76, R80, R9, R33 ;  /* 0x00000009504c7223 */ /* 0x000fe20000010021 */
[----:B------:R-:W-:Y:S01]  /*8230*/  PRMT R10, R10, 0x7632, R10 ;  /* 0x000076320a0a7816 */ /* 0x000fe2000000000a */
[----:B------:R-:W-:Y:S01]  /*8240*/  IMAD.U32 R35, R35, 0x10000, RZ ;  /* 0x0001000023237824 */ /* 0x000fe200078e00ff */
[----:B------:R-:W-:Y:S01]  /*8250*/  PRMT R9, R24, 0x7632, R9 ;  /* 0x0000763218097816 */ /* 0x000fe20000000009 */
[----:B------:R-:W-:Y:S01]  /*8260*/  FFMA.FTZ R102, R89, R102, R106 ;  /* 0x0000006659667223 */ /* 0x000fe2000001006a */
[----:B------:R-:W-:Y:S01]  /*8270*/  SHF.L.U32 R10, R10, 0x10, RZ ;  /* 0x000000100a0a7819 */ /* 0x000fe200000006ff */
[----:B------:R-:W-:Y:S01]  /*8280*/  FFMA.FTZ R76, R81, R28, R76 ;  /* 0x0000001c514c7223 */ /* 0x000fe2000001004c */
[----:B------:R-:W-:-:S02]  /*8290*/  SHF.L.U32 R24, R24, 0x10, RZ ;  /* 0x0000001018187819 */ /* 0x000fc400000006ff */
[----:B------:R-:W-:Y:S01]  /*82a0*/  SHF.L.U32 R103, R34, 0x10, RZ ;  /* 0x0000001022677819 */ /* 0x000fe200000006ff */
[----:B------:R-:W-:Y:S01]  /*82b0*/  FFMA.FTZ R99, R72, R35, R102 ;  /* 0x0000002348637223 */ /* 0x000fe20000010066 */
[----:B------:R-:W-:Y:S01]  /*82c0*/  SHF.L.U32 R28, R11, 0x10, RZ ;  /* 0x000000100b1c7819 */ /* 0x000fe200000006ff */
[----:B------:R-:W-:Y:S01]  /*82d0*/  FFMA.FTZ R76, R83, R10, R76 ;  /* 0x0000000a534c7223 */ /* 0x000fe2000001004c */
[----:B------:R-:W4:Y:S01]  /*82e0*/  LDG.E.128 R32, desc[UR6][R100.64+0x2d000] ;  /* 0x02d0000664207981 */ /* 0x000f22000c1e1d00 */
[----:B------:R-:W-:Y:S02]  /*82f0*/  IMAD.U32 R9, R9, 0x10000, RZ ;  /* 0x0001000009097824 */ /* 0x000fe400078e00ff */
[----:B------:R-:W-:Y:S01]  /*8300*/  FFMA.FTZ R79, R29, R24, R92 ;  /* 0x000000181d4f7223 */ /* 0x000fe2000001005c */
[----:B0-----:R-:W-:Y:S01]  /*8310*/  FADD.FTZ R77, R8, R77 ;  /* 0x0000004d084d7221 */ /* 0x001fe20000010000 */
[--C-:B------:R-:W-:Y:S01]  /*8320*/  FFMA.FTZ R103, R72, R103, R78.reuse ;  /* 0x0000006748677223 */ /* 0x100fe2000001004e */
[C---:B------:R-:W-:Y:S01]  /*8330*/  PRMT R78, R25.reuse, 0x7632, R78 ;  /* 0x00007632194e7816 */ /* 0x040fe2000000004e */
[----:B------:R-:W-:Y:S01]  /*8340*/  FFMA.FTZ R102, R30, R9, R79 ;  /* 0x000000091e667223 */ /* 0x000fe2000001004f */
[----:B------:R-:W-:Y:S01]  /*8350*/  SHF.L.U32 R92, R25, 0x10, RZ ;  /* 0x00000010195c7819 */ /* 0x000fe200000006ff */
[----:B------:R-:W-:Y:S01]  /*8360*/  FFMA.FTZ R25, R89, R28, R76 ;  /* 0x0000001c59197223 */ /* 0x000fe2000001004c */
[----:B------:R-:W-:Y:S01]  /*8370*/  PRMT R24, R11, 0x7632, R24 ;  /* 0x000076320b187816 */ /* 0x000fe20000000018 */
[----:B------:R-:W0:Y:S01]  /*8380*/  SHFL.BFLY PT, R76, R77, 0x4, 0x1f ;  /* 0x0c801f004d4c7f89 */ /* 0x000e2200000e0000 */
[----:B------:R-:W-:Y:S01]  /*8390*/  SHF.L.U32 R79, R78, 0x10, RZ ;  /* 0x000000104e4f7819 */ /* 0x000fe200000006ff */
[----:B------:R-:W-:Y:S01]  /*83a0*/  FFMA.FTZ R109, R31, R92, R102 ;  /* 0x0000005c1f6d7223 */ /* 0x000fe20000010066 */
[C---:B------:R-:W-:Y:S01]  /*83b0*/  PRMT R28, R12.reuse, 0x7632, R28 ;  /* 0x000076320c1c7816 */ /* 0x040fe2000000001c */
[----:B------:R-:W4:Y:S01]  /*83c0*/  LDG.E.128 R8, desc[UR6][R100.64+0x30800] ;  /* 0x0308000664087981 */ /* 0x000f22000c1e1d00 */
[----:B------:R-:W-:Y:S01]  /*83d0*/  SHF.L.U32 R111, R12, 0x10, RZ ;  /* 0x000000100c6f7819 */ /* 0x000fe200000006ff */
[----:B------:R-:W-:Y:S01]  /*83e0*/  IMAD.U32 R107, R24, 0x10000, RZ ;  /* 0x00010000186b7824 */ /* 0x000fe200078e00ff */
[----:B------:R-:W-:Y:S01]  /*83f0*/  SHF.L.U32 R12, R26, 0x10, RZ ;  /* 0x000000101a0c7819 */ /* 0x000fe200000006ff */
[----:B------:R-:W-:Y:S01]  /*8400*/  FFMA.FTZ R24, R80, R79, R109 ;  /* 0x0000004f50187223 */ /* 0x000fe2000001006d */
[----:B------:R-:W-:Y:S01]  /*8410*/  PRMT R26, R26, 0x7632, R26 ;  /* 0x000076321a1a7816 */ /* 0x000fe2000000001a */
[----:B------:R-:W-:Y:S01]  /*8420*/  FFMA.FTZ R74, R94, R111, R74 ;  /* 0x0000006f5e4a7223 */ /* 0x000fe2000001004a */
[----:B------:R-:W-:Y:S01]  /*8430*/  SHF.L.U32 R28, R28, 0x10, RZ ;  /* 0x000000101c1c7819 */ /* 0x000fe200000006ff */
[--C-:B------:R-:W-:Y:S01]  /*8440*/  FFMA.FTZ R107, R72, R107, R25.reuse ;  /* 0x0000006b486b7223 */ /* 0x100fe20000010019 */
[----:B------:R-:W-:Y:S01]  /*8450*/  SHF.L.U32 R26, R26, 0x10, RZ ;  /* 0x000000101a1a7819 */ /* 0x000fe200000006ff */
[----:B------:R-:W-:Y:S01]  /*8460*/  FFMA.FTZ R12, R81, R12, R24 ;  /* 0x0000000c510c7223 */ /* 0x000fe20000010018 */
[----:B------:R-:W-:Y:S01]  /*8470*/  PRMT R25, R13, 0x7632, R25 ;  /* 0x000076320d197816 */ /* 0x000fe20000000019 */
[----:B------:R-:W-:Y:S01]  /*8480*/  FFMA.FTZ R109, R87, R28, R74 ;  /* 0x0000001c576d7223 */ /* 0x000fe2000001004a */
[----:B------:R-:W-:Y:S01]  /*8490*/  SHF.L.U32 R79, R13, 0x10, RZ ;  /* 0x000000100d4f7819 */ /* 0x000fe200000006ff */
[----:B------:R-:W-:Y:S01]  /*84a0*/  FFMA.FTZ R74, R83, R26, R12 ;  /* 0x0000001a534a7223 */ /* 0x000fe2000001000c */
[----:B------:R-:W-:Y:S01]  /*84b0*/  IMAD.U32 R24, R4, 0x10000, RZ ;  /* 0x0001000004187824 */ /* 0x000fe200078e00ff */
[----:B------:R-:W-:-:S02]  /*84c0*/  SHF.L.U32 R26, R25, 0x10, RZ ;  /* 0x00000010191a7819 */ /* 0x000fc400000006ff */
[----:B------:R-:W-:Y:S01]  /*84d0*/  FFMA.FTZ R78, R88, R79, R109 ;  /* 0x0000004f584e7223 */ /* 0x000fe2000001006d */
[----:B------:R-:W-:Y:S01]  /*84e0*/  PRMT R13, R27, 0x7632, R13 ;  /* 0x000076321b0d7816 */ /* 0x000fe2000000000d */
[----:B------:R-:W-:Y:S01]  /*84f0*/  FFMA.FTZ R113, R29, R24, R90 ;  /* 0x000000181d717223 */ /* 0x000fe2000001005a */
[----:B------:R-:W-:Y:S01]  /*8500*/  SHF.L.U32 R28, R27, 0x10, RZ ;  /* 0x000000101b1c7819 */ /* 0x000fe200000006ff */
[----:B------:R-:W-:Y:S02]  /*8510*/  FFMA.FTZ R78, R91, R26, R78 ;  /* 0x0000001a5b4e7223 */ /* 0x000fe4000001004e */
[----:B------:R-:W4:Y:S01]  /*8520*/  LDG.E.128 R24, desc[UR6][R100.64+0x34000] ;  /* 0x0340000664187981 */ /* 0x000f22000c1e1d00 */
[----:B0-----:R-:W-:Y:S01]  /*8530*/  FADD.FTZ R12, R77, R76 ;  /* 0x0000004c4d0c7221 */ /* 0x001fe20000010000 */
[----:B------:R-:W-:-:S05]  /*8540*/  SHF.L.U32 R76, R14, 0x10, RZ ;  /* 0x000000100e4c7819 */ /* 0x000fca00000006ff */
[----:B------:R-:W-:Y:S02]  /*8550*/  FFMA.FTZ R102, R93, R76, R78 ;  /* 0x0000004c5d667223 */ /* 0x000fe4000001004e */
[----:B------:R0:W4:Y:S01]  /*8560*/  LDG.E.128 R76, desc[UR6][R100.64+0x37800] ;  /* 0x03780006644c7981 */ /* 0x000122000c1e1d00 */
[----:B------:R-:W-:Y:S02]  /*8570*/  PRMT R14, R14, 0x7632, R14 ;  /* 0x000076320e0e7816 */ /* 0x000fe4000000000e */
[----:B------:R-:W-:-:S03]  /*8580*/  SHF.L.U32 R92, R15, 0x10, RZ ;  /* 0x000000100f5c7819 */ /* 0x000fc600000006ff */
[----:B------:R-:W-:Y:S01]  /*8590*/  IMAD.U32 R90, R14, 0x10000, RZ ;  /* 0x000100000e5a7824 */ /* 0x000fe200078e00ff */
[----:B------:R-:W-:Y:S01]  /*85a0*/  PRMT R4, R4, 0x7632, R4 ;  /* 0x0000763204047816 */ /* 0x000fe20000000004 */
[----:B------:R-:W1:Y:S01]  /*85b0*/  SHFL.BFLY PT, R109, R12, 0x2, 0x1f ;  /* 0x0c401f000c6d7f89 */ /* 0x000e6200000e0000 */
[----:B------:R-:W-:Y:S01]  /*85c0*/  PRMT R15, R15, 0x7632, R15 ;  /* 0x000076320f0f7816 */ /* 0x000fe2000000000f */
[----:B------:R-:W-:Y:S01]  /*85d0*/  FFMA.FTZ R90, R97, R90, R102 ;  /* 0x0000005a615a7223 */ /* 0x000fe20000010066 */
[----:B------:R-:W-:-:S03]  /*85e0*/  SHF.L.U32 R111, R4, 0x10, RZ ;  /* 0x00000010046f7819 */ /* 0x000fc600000006ff */
[----:B------:R-:W-:Y:S01]  /*85f0*/  FFMA.FTZ R115, R95, R92, R90 ;  /* 0x0000005c5f737223 */ /* 0x000fe2000001005a */
[----:B0-----:R-:W-:Y:S01]  /*8600*/  IMAD.U32 R101, R15, 0x10000, RZ ;  /* 0x000100000f657824 */ /* 0x001fe200078e00ff */
[----:B------:R-:W-:Y:S01]  /*8610*/  SHF.L.U32 R4, R5, 0x10, RZ ;  /* 0x0000001005047819 */ /* 0x000fe200000006ff */
[----:B------:R-:W-:Y:S02]  /*8620*/  FFMA.FTZ R14, R30, R111, R113 ;  /* 0x0000006f1e0e7223 */ /* 0x000fe40000010071 */
[----:B------:R-:W-:Y:S01]  /*8630*/  FFMA.FTZ R101, R98, R101, R115 ;  /* 0x0000006562657223 */ /* 0x000fe20000010073 */
[----:B------:R-:W-:Y:S01]  /*8640*/  FFMA.FTZ R111, R89, R28, R74 ;  /* 0x0000001c596f7223 */ /* 0x000fe2000001004a */
[----:B------:R-:W-:Y:S01]  /*8650*/  FFMA.FTZ R113, R31, R4, R14 ;  /* 0x000000041f717223 */ /* 0x000fe2000001000e */
[----:B------:R-:W-:Y:S02]  /*8660*/  PRMT R4, R5, 0x7632, R4 ;  /* 0x0000763205047816 */ /* 0x000fe40000000004 */
[----:B------:R-:W0:Y:S01]  /*8670*/  SHFL.BFLY PT, R28, R101, 0x10, 0x1f ;  /* 0x0e001f00651c7f89 */ /* 0x000e2200000e0000 */
[----:B------:R-:W-:-:S02]  /*8680*/  PRMT R14, R20, 0x7632, R14 ;  /* 0x00007632140e7816 */ /* 0x000fc4000000000e */
[----:B------:R-:W-:Y:S02]  /*8690*/  SHF.L.U32 R20, R20, 0x10, RZ ;  /* 0x0000001014147819 */ /* 0x000fe400000006ff */
[----:B------:R-:W-:Y:S02]  /*86a0*/  SHF.L.U32 R5, R13, 0x10, RZ ;  /* 0x000000100d057819 */ /* 0x000fe400000006ff */
[----:B------:R-:W-:Y:S01]  /*86b0*/  SHF.L.U32 R13, R4, 0x10, RZ ;  /* 0x00000010040d7819 */ /* 0x000fe200000006ff */
[----:B------:R-:W-:Y:S01]  /*86c0*/  FFMA.FTZ R29, R29, R20, R96 ;  /* 0x000000141d1d7223 */ /* 0x000fe20000010060 */
[----:B------:R-:W-:Y:S02]  /*86d0*/  SHF.L.U32 R15, R14, 0x10, RZ ;  /* 0x000000100e0f7819 */ /* 0x000fe400000006ff */
[----:B------:R-:W-:Y:S01]  /*86e0*/  SHF.L.U32 R4, R6, 0x10, RZ ;  /* 0x0000001006047819 */ /* 0x000fe200000006ff */
[----:B------:R-:W-:Y:S01]  /*86f0*/  FFMA.FTZ R14, R80, R13, R113 ;  /* 0x0000000d500e7223 */ /* 0x000fe20000010071 */
[----:B------:R-:W-:Y:S01]  /*8700*/  PRMT R6, R6, 0x7632, R6 ;  /* 0x0000763206067816 */ /* 0x000fe20000000006 */
[----:B-1----:R-:W-:Y:S01]  /*8710*/  FADD.FTZ R109, R12, R109 ;  /* 0x0000006d0c6d7221 */ /* 0x002fe20000010000 */
[C---:B------:R-:W-:Y:S01]  /*8720*/  SHF.L.U32 R20, R21.reuse, 0x10, RZ ;  /* 0x0000001015147819 */ /* 0x040fe200000006ff */
[----:B------:R-:W-:Y:S01]  /*8730*/  FFMA.FTZ R30, R30, R15, R29 ;  /* 0x0000000f1e1e7223 */ /* 0x000fe2000001001d */
[----:B------:R-:W-:Y:S01]  /*8740*/  PRMT R21, R21, 0x7632, R21 ;  /* 0x0000763215157816 */ /* 0x000fe20000000015 */
[----:B------:R-:W-:Y:S01]  /*8750*/  FFMA.FTZ R4, R81, R4, R14 ;  /* 0x0000000451047223 */ /* 0x000fe2000001000e */
[----:B------:R-:W-:Y:S01]  /*8760*/  SHF.L.U32 R6, R6, 0x10, RZ ;  /* 0x0000001006067819 */ /* 0x000fe200000006ff */
[----:B------:R-:W1:Y:S01]  /*8770*/  SHFL.BFLY PT, R14, R109, 0x1, 0x1f ;  /* 0x0c201f006d0e7f89 */ /* 0x000e6200000e0000 */
[----:B------:R-:W-:Y:S01]  /*8780*/  FFMA.FTZ R31, R31, R20, R30 ;  /* 0x000000141f1f7223 */ /* 0x000fe2000001001e */
[----:B------:R-:W-:Y:S01]  /*8790*/  IMAD.U32 R21, R21, 0x10000, RZ ;  /* 0x0001000015157824 */ /* 0x000fe200078e00ff */
[----:B------:R-:W-:Y:S01]  /*87a0*/  PRMT R12, R22, 0x7632, R12 ;  /* 0x00007632160c7816 */ /* 0x000fe2000000000c */
[----:B------:R-:W-:Y:S01]  /*87b0*/  FFMA.FTZ R6, R83, R6, R4 ;  /* 0x0000000653067223 */ /* 0x000fe20000010004 */
[----:B------:R-:W-:Y:S01]  /*87c0*/  SHF.L.U32 R4, R7, 0x10, RZ ;  /* 0x0000001007047819 */ /* 0x000fe200000006ff */
[----:B------:R-:W-:Y:S01]  /*87d0*/  FFMA.FTZ R80, R80, R21, R31 ;  /* 0x0000001550507223 */ /* 0x000fe2000001001f */
[----:B------:R-:W-:Y:S01]  /*87e0*/  SHF.L.U32 R22, R22, 0x10, RZ ;  /* 0x0000001016167819 */ /* 0x000fe200000006ff */
[----:B0-----:R-:W-:Y:S01]  /*87f0*/  FADD.FTZ R28, R101, R28 ;  /* 0x0000001c651c7221 */ /* 0x001fe20000010000 */
[----:B------:R-:W-:Y:S01]  /*8800*/  SHF.L.U32 R12, R12, 0x10, RZ ;  /* 0x000000100c0c7819 */ /* 0x000fe200000006ff */
[----:B------:R-:W-:Y:S01]  /*8810*/  FFMA.FTZ R13, R89, R4, R6 ;  /* 0x00000004590d7223 */ /* 0x000fe20000010006 */
[C---:B--2---:R-:W-:Y:S01]  /*8820*/  SHF.L.U32 R6, R36.reuse, 0x10, RZ ;  /* 0x0000001024067819 */ /* 0x044fe200000006ff */
[----:B------:R-:W-:Y:S01]  /*8830*/  FFMA.FTZ R22, R81, R22, R80 ;  /* 0x0000001651167223 */ /* 0x000fe20000010050 */
[----:B------:R-:W-:-:S02]  /*8840*/  PRMT R36, R36, 0x7632, R36 ;  /* 0x0000763224247816 */ /* 0x000fc40000000024 */
[----:B------:R-:W-:Y:S01]  /*8850*/  LOP3.LUT P0, RZ, R2, 0x1f, RZ, 0xc0, !PT ;  /* 0x0000001f02ff7812 */ /* 0x000fe2000780c0ff */
[----:B------:R-:W-:Y:S01]  /*8860*/  FFMA.FTZ R12, R83, R12, R22 ;  /* 0x0000000c530c7223 */ /* 0x000fe20000010016 */
[----:B------:R-:W-:Y:S01]  /*8870*/  IMAD.U32 R4, R23, 0x10000, RZ ;  /* 0x0001000017047824 */ /* 0x000fe200078e00ff */
[----:B------:R-:W-:Y:S01]  /*8880*/  SHF.R.S32.HI R15, RZ, 0x1f, R2 ;  /* 0x0000001fff0f7819 */ /* 0x000fe20000011402 */
[----:B------:R-:W0:Y:S01]  /*8890*/  SHFL.BFLY PT, R21, R28, 0x8, 0x1f ;  /* 0x0d001f001c157f89 */ /* 0x000e2200000e0000 */
[----:B------:R-:W-:Y:S01]  /*88a0*/  SHF.L.U32 R36, R36, 0x10, RZ ;  /* 0x0000001024247819 */ /* 0x000fe200000006ff */
[----:B------:R-:W-:Y:S01]  /*88b0*/  FFMA.FTZ R6, R94, R6, R73 ;  /* 0x000000065e067223 */ /* 0x000fe20000010049 */
[----:B------:R-:W-:Y:S01]  /*88c0*/  PRMT R7, R7, 0x7632, R7 ;  /* 0x0000763207077816 */ /* 0x000fe20000000007 */
[----:B------:R-:W-:Y:S01]  /*88d0*/  FFMA.FTZ R12, R89, R4, R12 ;  /* 0x00000004590c7223 */ /* 0x000fe2000001000c */
[----:B------:R-:W-:Y:S02]  /*88e0*/  PRMT R23, R23, 0x7632, R23 ;  /* 0x0000763217177816 */ /* 0x000fe40000000017 */
[----:B------:R-:W-:Y:S01]  /*88f0*/  LEA.HI R4, R15, R2, RZ, 0x5 ;  /* 0x000000020f047211 */ /* 0x000fe200078f28ff */
[----:B------:R-:W-:Y:S01]  /*8900*/  FFMA.FTZ R15, R87, R36, R6 ;  /* 0x00000024570f7223 */ /* 0x000fe20000010006 */
[----:B------:R-:W-:-:S02]  /*8910*/  SHF.L.U32 R7, R7, 0x10, RZ ;  /* 0x0000001007077819 */ /* 0x000fc400000006ff */
[C---:B------:R-:W-:Y:S01]  /*8920*/  PRMT R6, R37.reuse, 0x7632, R6 ;  /* 0x0000763225067816 */ /* 0x040fe20000000006 */
[----:B------:R-:W-:Y:S01]  /*8930*/  IMAD.U32 R37, R37, 0x10000, RZ ;  /* 0x0001000025257824 */ /* 0x000fe200078e00ff */
[----:B------:R-:W-:Y:S01]  /*8940*/  SHF.L.U32 R23, R23, 0x10, RZ ;  /* 0x0000001017177819 */ /* 0x000fe200000006ff */
[----:B-1----:R-:W-:Y:S01]  /*8950*/  @!P0 FADD.FTZ R109, R109, R14 ;  /* 0x0000000e6d6d8221 */ /* 0x002fe20000010000 */
[----:B------:R-:W-:Y:S01]  /*8960*/  SHF.L.U32 R6, R6, 0x10, RZ ;  /* 0x0000001006067819 */ /* 0x000fe200000006ff */
[----:B------:R-:W-:Y:S01]  /*8970*/  FFMA.FTZ R7, R72, R7, R13 ;  /* 0x0000000748077223 */ /* 0x000fe2000001000d */
[----:B------:R-:W-:Y:S01]  /*8980*/  FFMA.FTZ R14, R88, R37, R15 ;  /* 0x00000025580e7223 */ /* 0x000fe2000001000f */
[--C-:B------:R-:W-:Y:S01]  /*8990*/  FFMA.FTZ R13, R72, R23, R12.reuse ;  /* 0x00000017480d7223 */ /* 0x100fe2000001000c */
[C---:B------:R-:W-:Y:S02]  /*89a0*/  PRMT R12, R38.reuse, 0x7632, R12 ;  /* 0x00007632260c7816 */ /* 0x040fe4000000000c */
[----:B------:R-:W-:Y:S01]  /*89b0*/  SHF.L.U32 R38, R38, 0x10, RZ ;  /* 0x0000001026267819 */ /* 0x000fe200000006ff */
[--C-:B------:R-:W-:Y:S01]  /*89c0*/  FFMA.FTZ R6, R91, R6, R14.reuse ;  /* 0x000000065b067223 */ /* 0x100fe2000001000e */
[----:B---3--:R-:W-:-:S02]  /*89d0*/  PRMT R14, R16, 0x7632, R14 ;  /* 0x00007632100e7816 */ /* 0x008fc4000000000e */
[----:B------:R-:W-:Y:S01]  /*89e0*/  SHF.L.U32 R16, R16, 0x10, RZ ;  /* 0x0000001010107819 */ /* 0x000fe200000006ff */
[----:B------:R-:W-:Y:S01]  /*89f0*/  FFMA.FTZ R38, R93, R38, R6 ;  /* 0x000000265d267223 */ /* 0x000fe20000010006 */
[----:B------:R-:W-:Y:S01]  /*8a00*/  SHF.L.U32 R12, R12, 0x10, RZ ;  /* 0x000000100c0c7819 */ /* 0x000fe200000006ff */
[----:B------:R-:W-:Y:S02]  /*8a10*/  IMAD.U32 R14, R14, 0x10000, RZ ;  /* 0x000100000e0e7824 */ /* 0x000fe400078e00ff */
[----:B------:R-:W-:Y:S01]  /*8a20*/  FFMA.FTZ R16, R94, R16, R75 ;  /* 0x000000105e107223 */ /* 0x000fe2000001004b */
[----:B0-----:R-:W-:Y:S01]  /*8a30*/  FADD.FTZ R6, R28, R21 ;  /* 0x000000151c067221 */ /* 0x001fe20000010000 */
[----:B------:R-:W-:Y:S01]  /*8a40*/  FFMA.FTZ R38, R97, R12, R38 ;  /* 0x0000000c61267223 */ /* 0x000fe20000010026 */
[----:B------:R-:W-:Y:S01]  /*8a50*/  SHF.L.U32 R12, R39, 0x10, RZ ;  /* 0x00000010270c7819 */ /* 0x000fe200000006ff */
[----:B------:R-:W-:Y:S01]  /*8a60*/  FFMA.FTZ R23, R87, R14, R16 ;  /* 0x0000000e57177223 */ /* 0x000fe20000010010 */
[----:B------:R-:W-:-:S02]  /*8a70*/  SHF.L.U32 R21, R17, 0x10, RZ ;  /* 0x0000001011157819 */ /* 0x000fc400000006ff */
[----:B------:R-:W-:Y:S01]  /*8a80*/  PRMT R17, R17, 0x7632, R17 ;  /* 0x0000763211117816 */ /* 0x000fe20000000011 */
[----:B------:R-:W-:Y:S01]  /*8a90*/  FFMA.FTZ R15, R95, R12, R38 ;  /* 0x0000000c5f0f7223 */ /* 0x000fe20000010026 */
[----:B------:R-:W-:Y:S01]  /*8aa0*/  PRMT R39, R39, 0x7632, R39 ;  /* 0x0000763227277816 */ /* 0x000fe20000000027 */
[----:B------:R-:W-:Y:S01]  /*8ab0*/  FFMA.FTZ R16, R88, R21, R23 ;  /* 0x0000001558107223 */ /* 0x000fe20000010017 */
[----:B------:R-:W-:Y:S02]  /*8ac0*/  SHF.L.U32 R12, R17, 0x10, RZ ;  /* 0x00000010110c7819 */ /* 0x000fe400000006ff */
[C---:B------:R-:W-:Y:S02]  /*8ad0*/  PRMT R17, R52.reuse, 0x7632, R17 ;  /* 0x0000763234117816 */ /* 0x040fe40000000011 */
[----:B------:R-:W-:Y:S01]  /*8ae0*/  SHF.L.U32 R21, R52, 0x10, RZ ;  /* 0x0000001034157819 */ /* 0x000fe200000006ff */
[----:B------:R-:W-:Y:S01]  /*8af0*/  IMAD.U32 R39, R39, 0x10000, RZ ;  /* 0x0001000027277824 */ /* 0x000fe200078e00ff */
[----:B------:R-:W-:Y:S01]  /*8b00*/  SHF.L.U32 R14, R18, 0x10, RZ ;  /* 0x00000010120e7819 */ /* 0x000fe200000006ff */
[----:B------:R-:W-:Y:S01]  /*8b10*/  FFMA.FTZ R16, R91, R12, R16 ;  /* 0x0000000c5b107223 */ /* 0x000fe20000010010 */
[----:B------:R-:W-:Y:S01]  /*8b20*/  SHF.L.U32 R22, R17, 0x10, RZ ;  /* 0x0000001011167819 */ /* 0x000fe200000006ff */
[----:B------:R-:W-:Y:S01]  /*8b30*/  FFMA.FTZ R84, R94, R21, R84 ;  /* 0x000000155e547223 */ /* 0x000fe20000010054 */
[----:B------:R-:W-:Y:S01]  /*8b40*/  PRMT R18, R18, 0x7632, R18 ;  /* 0x0000763212127816 */ /* 0x000fe20000000012 */
[--C-:B------:R-:W-:Y:S01]  /*8b50*/  FFMA.FTZ R12, R98, R39, R15.reuse ;  /* 0x00000027620c7223 */ /* 0x100fe2000001000f */
[----:B------:R-:W-:Y:S01]  /*8b60*/  PRMT R15, R53, 0x7632, R15 ;  /* 0x00007632350f7816 */ /* 0x000fe2000000000f */
[----:B------:R-:W-:Y:S01]  /*8b70*/  FFMA.FTZ R17, R87, R22, R84 ;  /* 0x0000001657117223 */ /* 0x000fe20000010054 */
[----:B------:R-:W-:Y:S01]  /*8b80*/  SHF.L.U32 R53, R53, 0x10, RZ ;  /* 0x0000001035357819 */ /* 0x000fe200000006ff */
[----:B------:R-:W-:Y:S01]  /*8b90*/  FFMA.FTZ R20, R93, R14, R16 ;  /* 0x0000000e5d147223 */ /* 0x000fe20000010010 */
[----:B------:R-:W-:-:S02]  /*8ba0*/  SHF.L.U32 R18, R18, 0x10, RZ ;  /* 0x0000001012127819 */ /* 0x000fc400000006ff */
[----:B------:R-:W-:Y:S01]  /*8bb0*/  SHF.L.U32 R22, R15, 0x10, RZ ;  /* 0x000000100f167819 */ /* 0x000fe200000006ff */
[----:B------:R-:W-:Y:S01]  /*8bc0*/  FFMA.FTZ R28, R88, R53, R17 ;  /* 0x00000035581c7223 */ /* 0x000fe20000010011 */
[C---:B------:R-:W-:Y:S01]  /*8bd0*/  PRMT R15, R40.reuse, 0x7632, R15 ;  /* 0x00007632280f7816 */ /* 0x040fe2000000000f */
[----:B------:R-:W-:Y:S01]  /*8be0*/  FFMA.FTZ R18, R97, R18, R20 ;  /* 0x0000001261127223 */ /* 0x000fe20000010014 */
[----:B------:R-:W-:Y:S01]  /*8bf0*/  SHF.L.U32 R17, R40, 0x10, RZ ;  /* 0x0000001028117819 */ /* 0x000fe200000006ff */
[----:B------:R-:W-:Y:S01]  /*8c00*/  IMAD.U32 R16, R19, 0x10000, RZ ;  /* 0x0001000013107824 */ /* 0x000fe200078e00ff */
[C---:B------:R-:W-:Y:S01]  /*8c10*/  SHF.L.U32 R20, R54.reuse, 0x10, RZ ;  /* 0x0000001036147819 */ /* 0x040fe200000006ff */
[----:B------:R-:W-:Y:S01]  /*8c20*/  FFMA.FTZ R22, R91, R22, R28 ;  /* 0x000000165b167223 */ /* 0x000fe2000001001c */
[----:B------:R-:W-:Y:S01]  /*8c30*/  PRMT R54, R54, 0x7632, R54 ;  /* 0x0000763236367816 */ /* 0x000fe20000000036 */
        /* <DEDUP_REMOVED lines=15> */
[C---:B-----5:R-:W-:Y:S01]  /*8d30*/  PRMT R19, R60.reuse, 0x7632, R19 ;  /* 0x000076323c137816 */ /* 0x060fe20000000013 */
[----:B------:R-:W-:Y:S01]  /*8d40*/  FFMA.FTZ R17, R95, R16, R20 ;  /* 0x000000105f117223 */ /* 0x000fe20000010014 */
[----:B------:R-:W-:Y:S01]  /*8d50*/  SHF.L.U32 R60, R60, 0x10, RZ ;  /* 0x000000103c3c7819 */ /* 0x000fe200000006ff */
        /* <DEDUP_REMOVED lines=9> */
[----:B------:R-:W-:Y:S01]  /*8df0*/  SHF.L.U32 R19, R61, 0x10, RZ ;  /* 0x000000103d137819 */ /* 0x000fe200000006ff */
[----:B------:R-:W-:Y:S01]  /*8e00*/  FFMA.FTZ R18, R97, R16, R18 ;  /* 0x0000001061127223 */ /* 0x000fe20000010012 */
[----:B------:R-:W-:Y:S01]  /*8e10*/  SHF.L.U32 R15, R55, 0x10, RZ ;  /* 0x00000010370f7819 */ /* 0x000fe200000006ff */
[C---:B------:R-:W-:Y:S01]  /*8e20*/  IMAD.U32 R16, R43.reuse, 0x10000, RZ ;  /* 0x000100002b107824 */ /* 0x040fe200078e00ff */
[----:B------:R-:W-:Y:S01]  /*8e30*/  PRMT R43, R43, 0x7632, R43 ;  /* 0x000076322b2b7816 */ /* 0x000fe2000000002b */
[----:B------:R-:W-:Y:S01]  /*8e40*/  FFMA.FTZ R20, R88, R19, R21 ;  /* 0x0000001358147223 */ /* 0x000fe20000010015 */
[----:B------:R-:W-:Y:S01]  /*8e50*/  PRMT R19, R68, 0x7632, R19 ;  /* 0x0000763244137816 */ /* 0x000fe20000000013 */
[----:B------:R-:W-:Y:S01]  /*8e60*/  FFMA.FTZ R15, R98, R15, R17 ;  /* 0x0000000f620f7223 */ /* 0x000fe20000010011 */
[----:B------:R-:W-:-:S02]  /*8e70*/  PRMT R61, R61, 0x7632, R61 ;  /* 0x000076323d3d7816 */ /* 0x000fc4000000003d */
[----:B------:R-:W-:Y:S01]  /*8e80*/  SHF.L.U32 R68, R68, 0x10, RZ ;  /* 0x0000001044447819 */ /* 0x000fe200000006ff */
[----:B------:R-:W-:Y:S01]  /*8e90*/  FFMA.FTZ R17, R95, R16, R18 ;  /* 0x000000105f117223 */ /* 0x000fe20000010012 */
[----:B------:R-:W-:Y:S02]  /*8ea0*/  SHF.L.U32 R43, R43, 0x10, RZ ;  /* 0x000000102b2b7819 */ /* 0x000fe400000006ff */
[----:B------:R-:W-:Y:S01]  /*8eb0*/  SHF.L.U32 R16, R61, 0x10, RZ ;  /* 0x000000103d107819 */ /* 0x000fe200000006ff */
[----:B------:R-:W-:Y:S01]  /*8ec0*/  FFMA.FTZ R68, R94, R68, R3 ;  /* 0x000000445e447223 */ /* 0x000fe20000010003 */
[----:B------:R-:W-:Y:S01]  /*8ed0*/  SHF.L.U32 R22, R19, 0x10, RZ ;  /* 0x0000001013167819 */ /* 0x000fe200000006ff */
[--C-:B------:R-:W-:Y:S01]  /*8ee0*/  FFMA.FTZ R3, R98, R43, R17.reuse ;  /* 0x0000002b62037223 */ /* 0x100fe20000010011 */
[C---:B------:R-:W-:Y:S01]  /*8ef0*/  IMAD.U32 R18, R62.reuse, 0x10000, RZ ;  /* 0x000100003e127824 */ /* 0x040fe200078e00ff */
[----:B------:R-:W-:Y:S01]  /*8f00*/  PRMT R17, R69, 0x7632, R17 ;  /* 0x0000763245117816 */ /* 0x000fe20000000011 */
[----:B------:R-:W-:Y:S01]  /*8f10*/  FFMA.FTZ R16, R91, R16, R20 ;  /* 0x000000105b107223 */ /* 0x000fe20000010014 */
[----:B------:R-:W-:Y:S01]  /*8f20*/  PRMT R62, R62, 0x7632, R62 ;  /* 0x000076323e3e7816 */ /* 0x000fe2000000003e */
[----:B------:R-:W-:Y:S01]  /*8f30*/  FFMA.FTZ R19, R87, R22, R68 ;  /* 0x0000001657137223 */ /* 0x000fe20000010044 */
[----:B------:R-:W-:Y:S01]  /*8f40*/  SHF.L.U32 R69, R69, 0x10, RZ ;  /* 0x0000001045457819 */ /* 0x000fe200000006ff */
[----:B------:R-:W-:Y:S01]  /*8f50*/  FFMA.FTZ R20, R93, R18, R16 ;  /* 0x000000125d147223 */ /* 0x000fe20000010010 */
[----:B------:R-:W-:Y:S01]  /*8f60*/  SHF.L.U32 R62, R62, 0x10, RZ ;  /* 0x000000103e3e7819 */ /* 0x000fe200000006ff */
[----:B------:R-:W-:Y:S01]  /*8f70*/  IMAD.U32 R22, R17, 0x10000, RZ ;  /* 0x0001000011167824 */ /* 0x000fe200078e00ff */
[----:B----4-:R-:W-:Y:S01]  /*8f80*/  PRMT R17, R48, 0x7632, R17 ;  /* 0x0000763230117816 */ /* 0x010fe20000000011 */
[----:B------:R-:W-:Y:S01]  /*8f90*/  FFMA.FTZ R28, R88, R69, R19 ;  /* 0x00000045581c7223 */ /* 0x000fe20000010013 */
[----:B------:R-:W-:Y:S01]  /*8fa0*/  SHF.L.U32 R19, R48, 0x10, RZ ;  /* 0x0000001030137819 */ /* 0x000fe200000006ff */
[----:B------:R-:W-:Y:S01]  /*8fb0*/  FFMA.FTZ R20, R97, R62, R20 ;  /* 0x0000003e61147223 */ /* 0x000fe20000010014 */
[----:B------:R-:W-:Y:S01]  /*8fc0*/  SHF.L.U32 R18, R63, 0x10, RZ ;  /* 0x000000103f127819 */ /* 0x000fe200000006ff */
        /* <DEDUP_REMOVED lines=13> */
[--C-:B------:R-:W-:Y:S01]  /*90a0*/  FFMA.FTZ R28, R88, R49, R21.reuse ;  /* 0x00000031581c7223 */ /* 0x100fe20000010015 */
        /* <DEDUP_REMOVED lines=12> */
[----:B------:R-:W-:Y:S02]  /*9170*/  IMAD.U32 R21, R57, 0x10000, RZ ;  /* 0x0001000039157824 */ /* 0x000fe400078e00ff */
[----:B------:R-:W-:Y:S01]  /*9180*/  FFMA.FTZ R23, R87, R22, R56 ;  /* 0x0000001657177223 */ /* 0x000fe20000010038 */
[----:B------:R-:W-:-:S02]  /*9190*/  SHF.L.U32 R18, R18, 0x10, RZ ;  /* 0x0000001012127819 */ /* 0x000fc400000006ff */
[----:B------:R-:W-:Y:S01]  /*91a0*/  PRMT R71, R71, 0x7632, R71 ;  /* 0x0000763247477816 */ /* 0x000fe20000000047 */
[----:B------:R-:W-:Y:S01]  /*91b0*/  FFMA.FTZ R20, R93, R50, R20 ;  /* 0x000000325d147223 */ /* 0x000fe20000010014 */
[----:B------:R-:W-:Y:S01]  /*91c0*/  FFMA.FTZ R22, R88, R21, R23 ;  /* 0x0000001558167223 */ /* 0x000fe20000010017 */
[C---:B------:R-:W-:Y:S02]  /*91d0*/  PRMT R21, R64.reuse, 0x7632, R21 ;  /* 0x0000763240157816 */ /* 0x040fe40000000015 */
[----:B------:R-:W-:Y:S01]  /*91e0*/  FFMA.FTZ R20, R97, R18, R20 ;  /* 0x0000001261147223 */ /* 0x000fe20000010014 */
[----:B------:R-:W-:Y:S01]  /*91f0*/  SHF.L.U32 R64, R64, 0x10, RZ ;  /* 0x0000001040407819 */ /* 0x000fe200000006ff */
[----:B------:R-:W-:Y:S01]  /*9200*/  IMAD.U32 R17, R71, 0x10000, RZ ;  /* 0x0001000047117824 */ /* 0x000fe200078e00ff */
[----:B------:R-:W-:Y:S02]  /*9210*/  SHF.L.U32 R18, R51, 0x10, RZ ;  /* 0x0000001033127819 */ /* 0x000fe400000006ff */
[----:B------:R-:W-:Y:S01]  /*9220*/  PRMT R57, R57, 0x7632, R57 ;  /* 0x0000763239397816 */ /* 0x000fe20000000039 */
[----:B------:R-:W-:Y:S01]  /*9230*/  FFMA.FTZ R17, R98, R17, R19 ;  /* 0x0000001162117223 */ /* 0x000fe20000010013 */
[----:B------:R-:W-:-:S02]  /*9240*/  IMAD.U32 R28, R21, 0x10000, RZ ;  /* 0x00010000151c7824 */ /* 0x000fc400078e00ff */
[----:B------:R-:W-:Y:S01]  /*9250*/  FFMA.FTZ R64, R94, R64, R103 ;  /* 0x000000405e407223 */ /* 0x000fe20000010067 */
[----:B------:R-:W-:Y:S01]  /*9260*/  FFMA.FTZ R19, R95, R18, R20 ;  /* 0x000000125f137223 */ /* 0x000fe20000010014 */
[----:B------:R-:W-:Y:S02]  /*9270*/  SHF.L.U32 R18, R57, 0x10, RZ ;  /* 0x0000001039127819 */ /* 0x000fe400000006ff */
[----:B------:R-:W-:Y:S01]  /*9280*/  PRMT R21, R65, 0x7632, R21 ;  /* 0x0000763241157816 */ /* 0x000fe20000000015 */
[----:B------:R-:W-:Y:S01]  /*9290*/  FFMA.FTZ R23, R87, R28, R64 ;  /* 0x0000001c57177223 */ /* 0x000fe20000010040 */
[----:B------:R-:W-:Y:S02]  /*92a0*/  SHF.L.U32 R65, R65, 0x10, RZ ;  /* 0x0000001041417819 */ /* 0x000fe400000006ff */
[C---:B------:R-:W-:Y:S01]  /*92b0*/  SHF.L.U32 R20, R58.reuse, 0x10, RZ ;  /* 0x000000103a147819 */ /* 0x040fe200000006ff */
        /* <DEDUP_REMOVED lines=9> */
[C---:B------:R-:W-:Y:S01]  /*9350*/  PRMT R21, R44.reuse, 0x7632, R21 ;  /* 0x000076322c157816 */ /* 0x040fe20000000015 */
[----:B------:R-:W-:Y:S01]  /*9360*/  IMAD.U32 R44, R44, 0x10000, RZ ;  /* 0x000100002c2c7824 */ /* 0x000fe200078e00ff */
[----:B------:R-:W-:Y:S01]  /*9370*/  SHF.L.U32 R28, R66, 0x10, RZ ;  /* 0x00000010421c7819 */ /* 0x000fe200000006ff */
[----:B------:R-:W-:Y:S01]  /*9380*/  FFMA.FTZ R22, R97, R58, R22 ;  /* 0x0000003a61167223 */ /* 0x000fe20000010016 */
[----:B------:R-:W-:-:S02]  /*9390*/  SHF.L.U32 R20, R59, 0x10, RZ ;  /* 0x000000103b147819 */ /* 0x000fc400000006ff */
[----:B------:R-:W-:Y:S01]  /*93a0*/  PRMT R66, R66, 0x7632, R66 ;  /* 0x0000763242427816 */ /* 0x000fe20000000042 */
[--C-:B------:R-:W-:Y:S01]  /*93b0*/  FFMA.FTZ R18, R98, R51, R19.reuse ;  /* 0x0000003362127223 */ /* 0x100fe20000010013 */
        /* <DEDUP_REMOVED lines=8> */
[----:B------:R-:W-:Y:S01]  /*9440*/  SHF.L.U32 R45, R45, 0x10, RZ ;  /* 0x000000102d2d7819 */ /* 0x000fe200000006ff */
[----:B------:R-:W-:Y:S01]  /*9450*/  IMAD.U32 R19, R19, 0x10000, RZ ;  /* 0x0001000013137824 */ /* 0x000fe200078e00ff */
[----:B------:R-:W-:Y:S01]  /*9460*/  SHF.L.U32 R20, R67, 0x10, RZ ;  /* 0x0000001043147819 */ /* 0x000fe200000006ff */
[----:B------:R-:W-:Y:S01]  /*9470*/  FFMA.FTZ R28, R97, R66, R28 ;  /* 0x00000042611c7223 */ /* 0x000fe2000001001c */
[----:B------:R-:W-:Y:S01]  /*9480*/  SHF.L.U32 R22, R22, 0x10, RZ ;  /* 0x0000001016167819 */ /* 0x000fe200000006ff */
[----:B------:R-:W-:Y:S01]  /*9490*/  FFMA.FTZ R30, R88, R45, R23 ;  /* 0x0000002d581e7223 */ /* 0x000fe20000010017 */
[----:B------:R-:W-:Y:S01]  /*94a0*/  PRMT R67, R67, 0x7632, R67 ;  /* 0x0000763243437816 */ /* 0x000fe20000000043 */
[----:B------:R-:W-:Y:S01]  /*94b0*/  FFMA.FTZ R19, R98, R19, R21 ;  /* 0x0000001362137223 */ /* 0x000fe20000010015 */
[----:B------:R-:W-:Y:S01]  /*94c0*/  FFMA.FTZ R21, R95, R20, R28 ;  /* 0x000000145f157223 */ /* 0x000fe2000001001c */
[----:B------:R-:W-:-:S02]  /*94d0*/  PRMT R23, R32, 0x7632, R23 ;  /* 0x0000763220177816 */ /* 0x000fc40000000017 */
[----:B------:R-:W-:Y:S02]  /*94e0*/  PRMT R20, R46, 0x7632, R20 ;  /* 0x000076322e147816 */ /* 0x000fe40000000014 */
[----:B------:R-:W-:Y:S01]  /*94f0*/  SHF.L.U32 R32, R32, 0x10, RZ ;  /* 0x0000001020207819 */ /* 0x000fe200000006ff */
[----:B------:R-:W-:Y:S01]  /*9500*/  FFMA.FTZ R30, R91, R22, R30 ;  /* 0x000000165b1e7223 */ /* 0x000fe2000001001e */
[----:B------:R-:W-:Y:S01]  /*9510*/  SHF.L.U32 R46, R46, 0x10, RZ ;  /* 0x000000102e2e7819 */ /* 0x000fe200000006ff */
[----:B------:R-:W-:Y:S01]  /*9520*/  IMAD.U32 R67, R67, 0x10000, RZ ;  /* 0x0001000043437824 */ /* 0x000fe200078e00ff */
[----:B------:R-:W-:Y:S01]  /*9530*/  SHF.L.U32 R28, R23, 0x10, RZ ;  /* 0x00000010171c7819 */ /* 0x000fe200000006ff */
[----:B------:R-:W-:Y:S01]  /*9540*/  FFMA.FTZ R32, R94, R32, R107 ;  /* 0x000000205e207223 */ /* 0x000fe2000001006b */
[----:B------:R-:W-:Y:S01]  /*9550*/  SHF.L.U32 R22, R20, 0x10, RZ ;  /* 0x0000001014167819 */ /* 0x000fe200000006ff */
[----:B------:R-:W-:Y:S01]  /*9560*/  FFMA.FTZ R30, R93, R46, R30 ;  /* 0x0000002e5d1e7223 */ /* 0x000fe2000001001e */
[----:B------:R-:W-:Y:S01]  /*9570*/  FFMA.FTZ R20, R98, R67, R21 ;  /* 0x0000004362147223 */ /* 0x000fe20000010015 */
[----:B------:R-:W-:Y:S01]  /*9580*/  SHF.L.U32 R21, R33, 0x10, RZ ;  /* 0x0000001021157819 */ /* 0x000fe200000006ff */
[----:B------:R-:W-:Y:S01]  /*9590*/  FFMA.FTZ R23, R87, R28, R32 ;  /* 0x0000001c57177223 */ /* 0x000fe20000010020 */
[----:B------:R-:W-:Y:S01]  /*95a0*/  PRMT R33, R33, 0x7632, R33 ;  /* 0x0000763221217816 */ /* 0x000fe20000000021 */
[----:B------:R-:W-:Y:S01]  /*95b0*/  FFMA.FTZ R22, R97, R22, R30 ;  /* 0x0000001661167223 */ /* 0x000fe2000001001e */
[----:B------:R-:W-:-:S02]  /*95c0*/  PRMT R29, R8, 0x7632, R29 ;  /* 0x00007632081d7816 */ /* 0x000fc4000000001d */
[----:B------:R-:W-:Y:S01]  /*95d0*/  SHF.L.U32 R31, R8, 0x10, RZ ;  /* 0x00000010081f7819 */ /* 0x000fe200000006ff */
[----:B------:R-:W-:Y:S01]  /*95e0*/  IMAD.U32 R8, R47, 0x10000, RZ ;  /* 0x000100002f087824 */ /* 0x000fe200078e00ff */
[----:B------:R-:W-:Y:S01]  /*95f0*/  SHF.L.U32 R28, R33, 0x10, RZ ;  /* 0x00000010211c7819 */ /* 0x000fe200000006ff */
[----:B------:R-:W-:Y:S01]  /*9600*/  FFMA.FTZ R30, R88, R21, R23 ;  /* 0x00000015581e7223 */ /* 0x000fe20000010017 */
[----:B------:R-:W-:Y:S01]  /*9610*/  FFMA.FTZ R5, R72, R5, R111 ;  /* 0x0000000548057223 */ /* 0x000fe2000001006f */
[----:B------:R-:W-:Y:S01]  /*9620*/  FFMA.FTZ R21, R95, R8, R22 ;  /* 0x000000085f157223 */ /* 0x000fe20000010016 */
[C---:B------:R-:W-:Y:S01]  /*9630*/  PRMT R8, R34.reuse, 0x7632, R8 ;  /* 0x0000763222087816 */ /* 0x040fe20000000008 */
[----:B------:R-:W-:Y:S01]  /*9640*/  FFMA.FTZ R28, R91, R28, R30 ;  /* 0x0000001c5b1c7223 */ /* 0x000fe2000001001e */
[----:B------:R-:W-:Y:S02]  /*9650*/  PRMT R47, R47, 0x7632, R47 ;  /* 0x000076322f2f7816 */ /* 0x000fe4000000002f */
[----:B------:R-:W-:Y:S01]  /*9660*/  SHF.L.U32 R34, R34, 0x10, RZ ;  /* 0x0000001022227819 */ /* 0x000fe200000006ff */
[----:B------:R-:W-:Y:S01]  /*9670*/  FFMA.FTZ R36, R94, R31, R5 ;  /* 0x0000001f5e247223 */ /* 0x000fe20000010005 */
[----:B------:R-:W-:-:S02]  /*9680*/  SHF.L.U32 R32, R29, 0x10, RZ ;  /* 0x000000101d207819 */ /* 0x000fc400000006ff */
        /* <DEDUP_REMOVED lines=8> */
[----:B------:R-:W-:Y:S01]  /*9710*/  SHF.L.U32 R22, R22, 0x10, RZ ;  /* 0x0000001016167819 */ /* 0x000fe200000006ff */
[----:B------:R-:W-:Y:S01]  /*9720*/  FFMA.FTZ R32, R88, R9, R23 ;  /* 0x0000000958207223 */ /* 0x000fe20000010017 */
[----:B------:R-:W-:-:S02]  /*9730*/  SHF.L.U32 R8, R35, 0x10, RZ ;  /* 0x0000001023087819 */ /* 0x000fc400000006ff */
[C---:B------:R-:W-:Y:S02]  /*9740*/  SHF.L.U32 R21, R24.reuse, 0x10, RZ ;  /* 0x0000001018157819 */ /* 0x040fe400000006ff */
        /* <DEDUP_REMOVED lines=10> */
[----:B------:R-:W-:-:S02]  /*97f0*/  SHF.L.U32 R21, R76, 0x10, RZ ;  /* 0x000000104c157819 */ /* 0x000fc400000006ff */
[C---:B------:R-:W-:Y:S01]  /*9800*/  PRMT R7, R25.reuse, 0x7632, R7 ;  /* 0x0000763219077816 */ /* 0x040fe20000000007 */
[----:B------:R-:W-:Y:S01]  /*9810*/  IMAD.U32 R25, R25, 0x10000, RZ ;  /* 0x0001000019197824 */ /* 0x000fe200078e00ff */
[----:B------:R-:W-:Y:S02]  /*9820*/  PRMT R76, R76, 0x7632, R76 ;  /* 0x000076324c4c7816 */ /* 0x000fe4000000004c */
[----:B------:R-:W-:Y:S01]  /*9830*/  PRMT R10, R10, 0x7632, R10 ;  /* 0x000076320a0a7816 */ /* 0x000fe2000000000a */
[----:B------:R-:W-:Y:S01]  /*9840*/  FFMA.FTZ R28, R88, R25, R11 ;  /* 0x00000019581c7223 */ /* 0x000fe2000001000b */
[----:B------:R-:W-:Y:S01]  /*9850*/  SHF.L.U32 R24, R7, 0x10, RZ ;  /* 0x0000001007187819 */ /* 0x000fe200000006ff */
[----:B------:R-:W-:Y:S01]  /*9860*/  FFMA.FTZ R94, R94, R21, R13 ;  /* 0x000000155e5e7223 */ /* 0x000fe2000001000d */
[----:B------:R-:W-:Y:S01]  /*9870*/  SHF.L.U32 R76, R76, 0x10, RZ ;  /* 0x000000104c4c7819 */ /* 0x000fe200000006ff */
[----:B------:R-:W-:Y:S01]  /*9880*/  IMAD.U32 R10, R10, 0x10000, RZ ;  /* 0x000100000a0a7824 */ /* 0x000fe200078e00ff */
[----:B------:R-:W-:Y:S01]  /*9890*/  PRMT R7, R77, 0x7632, R7 ;  /* 0x000076324d077816 */ /* 0x000fe20000000007 */
[----:B------:R-:W-:Y:S01]  /*98a0*/  FFMA.FTZ R28, R91, R24, R28 ;  /* 0x000000185b1c7223 */ /* 0x000fe2000001001c */
[----:B------:R-:W-:Y:S01]  /*98b0*/  SHF.L.U32 R77, R77, 0x10, RZ ;  /* 0x000000104d4d7819 */ /* 0x000fe200000006ff */
[----:B------:R-:W-:Y:S01]  /*98c0*/  FFMA.FTZ R87, R87, R76, R94 ;  /* 0x0000004c57577223 */ /* 0x000fe2000001005e */
[C---:B------:R-:W-:Y:S01]  /*98d0*/  SHF.L.U32 R24, R26.reuse, 0x10, RZ ;  /* 0x000000101a187819 */ /* 0x040fe200000006ff */
[----:B------:R-:W-:Y:S01]  /*98e0*/  FFMA.FTZ R10, R97, R10, R30 ;  /* 0x0000000a610a7223 */ /* 0x000fe2000001001e */
[----:B------:R-:W-:Y:S01]  /*98f0*/  PRMT R26, R26, 0x7632, R26 ;  /* 0x000076321a1a7816 */ /* 0x000fe2000000001a */
[----:B------:R-:W-:-:S02]  /*9900*/  IMAD.U32 R30, R7, 0x10000, RZ ;  /* 0x00010000071e7824 */ /* 0x000fc400078e00ff */
[----:B------:R-:W-:Y:S01]  /*9910*/  FFMA.FTZ R88, R88, R77, R87 ;  /* 0x0000004d58587223 */ /* 0x000fe20000010057 */
[----:B------:R-:W-:Y:S01]  /*9920*/  FFMA.FTZ R24, R93, R24, R28 ;  /* 0x000000185d187223 */ /* 0x000fe2000001001c */
[----:B------:R-:W-:Y:S02]  /*9930*/  SHF.L.U32 R26, R26, 0x10, RZ ;  /* 0x000000101a1a7819 */ /* 0x000fe400000006ff */
[C---:B------:R-:W-:Y:S01]  /*9940*/  SHF.L.U32 R28, R78.reuse, 0x10, RZ ;  /* 0x000000104e1c7819 */ /* 0x040fe200000006ff */
[----:B------:R-:W-:Y:S01]  /*9950*/  FFMA.FTZ R30, R91, R30, R88 ;  /* 0x0000001e5b1e7223 */ /* 0x000fe20000010058 */
        /* <DEDUP_REMOVED lines=8> */
[----:B------:R-:W-:Y:S01]  /*99e0*/  PRMT R11, R27, 0x7632, R11 ;  /* 0x000076321b0b7816 */ /* 0x000fe2000000000b */
[C---:B------:R-:W-:Y:S01]  /*99f0*/  IMAD.U32 R24, R79.reuse, 0x10000, RZ ;  /* 0x000100004f187824 */ /* 0x040fe200078e00ff */
[----:B------:R-:W-:Y:S01]  /*9a00*/  PRMT R13, R79, 0x7632, R13 ;  /* 0x000076324f0d7816 */ /* 0x000fe2000000000d */
[----:B------:R-:W-:Y:S01]  /*9a10*/  FFMA.FTZ R28, R97, R78, R28 ;  /* 0x0000004e611c7223 */ /* 0x000fe2000001001c */
[----:B------:R-:W-:-:S02]  /*9a20*/  SHF.L.U32 R35, R35, 0x10, RZ ;  /* 0x0000001023237819 */ /* 0x000fc400000006ff */
[----:B------:R-:W-:Y:S01]  /*9a30*/  SHF.L.U32 R7, R8, 0x10, RZ ;  /* 0x0000001008077819 */ /* 0x000fe200000006ff */
[----:B------:R-:W-:Y:S01]  /*9a40*/  FFMA.FTZ R24, R95, R24, R28 ;  /* 0x000000185f187223 */ /* 0x000fe2000001001c */
[----:B------:R-:W-:Y:S02]  /*9a50*/  SHF.L.U32 R11, R11, 0x10, RZ ;  /* 0x000000100b0b7819 */ /* 0x000fe400000006ff */
[----:B------:R-:W-:Y:S01]  /*9a60*/  SHF.L.U32 R13, R13, 0x10, RZ ;  /* 0x000000100d0d7819 */ /* 0x000fe200000006ff */
[C---:B------:R-:W-:Y:S01]  /*9a70*/  FFMA.FTZ R9, R98.reuse, R35, R9 ;  /* 0x0000002362097223 */ /* 0x040fe20000010009 */
[C---:B------:R-:W-:Y:S01]  /*9a80*/  FFMA.FTZ R7, R98.reuse, R7, R10 ;  /* 0x0000000762077223 */ /* 0x040fe2000001000a */
[C---:B------:R-:W-:Y:S02]  /*9a90*/  FFMA.FTZ R11, R98.reuse, R11, R22 ;  /* 0x0000000b620b7223 */ /* 0x040fe40000010016 */
[----:B------:R-:W-:Y:S01]  /*9aa0*/  FFMA.FTZ R13, R98, R13, R24 ;  /* 0x0000000d620d7223 */ /* 0x000fe20000010018 */
[----:B------:R-:W0:Y:S04]  /*9ab0*/  SHFL.BFLY PT, R23, R12, 0x10, 0x1f ;  /* 0x0e001f000c177f89 */ /* 0x000e2800000e0000 */
[----:B------:R-:W1:Y:S04]  /*9ac0*/  SHFL.BFLY PT, R25, R14, 0x10, 0x1f ;  /* 0x0e001f000e197f89 */ /* 0x000e6800000e0000 */
[----:B------:R-:W2:Y:S04]  /*9ad0*/  SHFL.BFLY PT, R26, R15, 0x10, 0x1f ;  /* 0x0e001f000f1a7f89 */ /* 0x000ea800000e0000 */
[----:B------:R-:W3:Y:S04]  /*9ae0*/  SHFL.BFLY PT, R30, R3, 0x10, 0x1f ;  /* 0x0e001f00031e7f89 */ /* 0x000ee800000e0000 */
[----:B------:R-:W4:Y:S04]  /*9af0*/  SHFL.BFLY PT, R27, R16, 0x10, 0x1f ;  /* 0x0e001f00101b7f89 */ /* 0x000f2800000e0000 */
[----:B------:R-:W5:Y:S04]  /*9b00*/  SHFL.BFLY PT, R28, R17, 0x10, 0x1f ;  /* 0x0e001f00111c7f89 */ /* 0x000f6800000e0000 */
[----:B------:R-:W5:Y:S04]  /*9b10*/  SHFL.BFLY PT, R29, R18, 0x10, 0x1f ;  /* 0x0e001f00121d7f89 */ /* 0x000f6800000e0000 */
[----:B------:R-:W5:Y:S04]  /*9b20*/  SHFL.BFLY PT, R32, R19, 0x10, 0x1f ;  /* 0x0e001f0013207f89 */ /* 0x000f6800000e0000 */
[----:B------:R-:W5:Y:S04]  /*9b30*/  SHFL.BFLY PT, R31, R20, 0x10, 0x1f ;  /* 0x0e001f00141f7f89 */ /* 0x000f6800000e0000 */
[----:B------:R-:W5:Y:S04]  /*9b40*/  SHFL.BFLY PT, R34, R5, 0x10, 0x1f ;  /* 0x0e001f0005227f89 */ /* 0x000f6800000e0000 */
[----:B------:R-:W5:Y:S04]  /*9b50*/  SHFL.BFLY PT, R22, R9, 0x10, 0x1f ;  /* 0x0e001f0009167f89 */ /* 0x000f6800000e0000 */
[----:B------:R-:W5:Y:S04]  /*9b60*/  SHFL.BFLY PT, R36, R7, 0x10, 0x1f ;  /* 0x0e001f0007247f89 */ /* 0x000f6800000e0000 */
[----:B------:R-:W5:Y:S04]  /*9b70*/  SHFL.BFLY PT, R38, R11, 0x10, 0x1f ;  /* 0x0e001f000b267f89 */ /* 0x000f6800000e0000 */
[----:B------:R-:W5:Y:S01]  /*9b80*/  SHFL.BFLY PT, R40, R13, 0x10, 0x1f ;  /* 0x0e001f000d287f89 */ /* 0x000f6200000e0000 */
[----:B0-----:R-:W-:Y:S01]  /*9b90*/  FADD.FTZ R23, R12, R23 ;  /* 0x000000170c177221 */ /* 0x001fe20000010000 */
[----:B-1----:R-:W-:Y:S01]  /*9ba0*/  FADD.FTZ R25, R14, R25 ;  /* 0x000000190e197221 */ /* 0x002fe20000010000 */
[----:B--2---:R-:W-:Y:S01]  /*9bb0*/  FADD.FTZ R26, R15, R26 ;  /* 0x0000001a0f1a7221 */ /* 0x004fe20000010000 */
[----:B---3--:R-:W-:Y:S01]  /*9bc0*/  FADD.FTZ R30, R3, R30 ;  /* 0x0000001e031e7221 */ /* 0x008fe20000010000 */
[----:B----4-:R-:W-:Y:S01]  /*9bd0*/  FADD.FTZ R27, R16, R27 ;  /* 0x0000001b101b7221 */ /* 0x010fe20000010000 */
[----:B-----5:R-:W-:Y:S01]  /*9be0*/  FADD.FTZ R28, R17, R28 ;  /* 0x0000001c111c7221 */ /* 0x020fe20000010000 */
[----:B------:R-:W-:Y:S01]  /*9bf0*/  FADD.FTZ R29, R18, R29 ;  /* 0x0000001d121d7221 */ /* 0x000fe20000010000 */
[----:B------:R-:W-:Y:S01]  /*9c00*/  FADD.FTZ R32, R19, R32 ;  /* 0x0000002013207221 */ /* 0x000fe20000010000 */
[----:B------:R-:W-:Y:S01]  /*9c10*/  FADD.FTZ R31, R20, R31 ;  /* 0x0000001f141f7221 */ /* 0x000fe20000010000 */
[----:B------:R-:W-:Y:S01]  /*9c20*/  FADD.FTZ R34, R5, R34 ;  /* 0x0000002205227221 */ /* 0x000fe20000010000 */
[----:B------:R-:W-:Y:S01]  /*9c30*/  FADD.FTZ R24, R9, R22 ;  /* 0x0000001609187221 */ /* 0x000fe20000010000 */
[----:B------:R-:W-:Y:S01]  /*9c40*/  FADD.FTZ R36, R7, R36 ;  /* 0x0000002407247221 */ /* 0x000fe20000010000 */
[----:B------:R-:W-:Y:S01]  /*9c50*/  FADD.FTZ R38, R11, R38 ;  /* 0x000000260b267221 */ /* 0x000fe20000010000 */
[----:B------:R-:W-:Y:S01]  /*9c60*/  FADD.FTZ R40, R13, R40 ;  /* 0x000000280d287221 */ /* 0x000fe20000010000 */
        /* <DEDUP_REMOVED lines=29> */
[----:B------:R-:W0:Y:S01]  /*9e40*/  SHFL.BFLY PT, R3, R8, 0x4, 0x1f ;  /* 0x0c801f0008037f89 */ /* 0x000e2200000e0000 */
[----:B------:R-:W-:-:S03]  /*9e50*/  FADD.FTZ R21, R6, R21 ;  /* 0x0000001506157221 */ /* 0x000fc60000010000 */
        /* <DEDUP_REMOVED lines=44> */
[----:B------:R-:W5:Y:S01]  /*a120*/  S2UR UR5, SR_CgaCtaId ;  /* 0x00000000000579c3 */ /* 0x000f620000008800 */
        /* <DEDUP_REMOVED lines=14> */
[----:B------:R-:W-:Y:S01]  /*a210*/  SHFL.BFLY PT, R8, R7, 0x1, 0x1f ;  /* 0x0c201f0007087f89 */ /* 0x000fe200000e0000 */
[----:B------:R-:W-:-:S03]  /*a220*/  FADD.FTZ R3, R6, R3 ;  /* 0x0000000306037221 */ /* 0x000fc60000010000 */
[----:B------:R-:W-:Y:S04]  /*a230*/  SHFL.BFLY PT, R10, R9, 0x1, 0x1f ;  /* 0x0c201f00090a7f89 */ /* 0x000fe800000e0000 */
        /* <DEDUP_REMOVED lines=11> */
[----:B------:R-:W5:Y:S01]  /*a2f0*/  SHFL.BFLY PT, R31, R34, 0x1, 0x1f ;  /* 0x0c201f00221f7f89 */ /* 0x000f6200000e0000 */
[----:B------:R-:W-:-:S02]  /*a300*/  UMOV UR4, 0x400 ;  /* 0x0000040000047882 */ /* 0x000fc40000000000 */
[----:B------:R-:W-:Y:S01]  /*a310*/  ULEA UR4, UR5, UR4, 0x18 ;  /* 0x0000000405047291 */ /* 0x000fe2000f8ec03f */
[----:B------:R-:W-:Y:S01]  /*a320*/  SHF.R.S32.HI R4, RZ, 0x5, R4 ;  /* 0x00000005ff047819 */ /* 0x000fe20000011404 */
[----:B0-----:R-:W-:Y:S01]  /*a330*/  FADD.FTZ R5, R5, R6 ;  /* 0x0000000605057221 */ /* 0x001fe20000010000 */
[----:B------:R-:W-:Y:S01]  /*a340*/  FADD.FTZ R7, R7, R8 ;  /* 0x0000000807077221 */ /* 0x000fe20000010000 */
[----:B------:R-:W-:Y:S01]  /*a350*/  FADD.FTZ R9, R9, R10 ;  /* 0x0000000a09097221 */ /* 0x000fe20000010000 */
[----:B-1----:R-:W-:Y:S01]  /*a360*/  FADD.FTZ R11, R11, R12 ;  /* 0x0000000c0b0b7221 */ /* 0x002fe20000010000 */
[----:B------:R-:W-:Y:S01]  /*a370*/  LEA R4, R4, UR4, 0x2 ;  /* 0x0000000404047c11 */ /* 0x000fe2000f8e10ff */
        /* <DEDUP_REMOVED lines=10> */
[----:B------:R0:W-:Y:S04]  /*a420*/  @!P0 STS [R4], R109 ;  /* 0x0000006d04008388 */ /* 0x0001e80000000800 */
[----:B------:R0:W-:Y:S04]  /*a430*/  @!P0 STS [R4+0x10], R3 ;  /* 0x0000100304008388 */ /* 0x0001e80000000800 */
        /* <DEDUP_REMOVED lines=13> */
[----:B------:R0:W-:Y:S01]  /*a510*/  @!P0 STS [R4+0xf0], R31 ;  /* 0x0000f01f04008388 */ /* 0x0001e20000000800 */
[----:B------:R-:W-:Y:S01]  /*a520*/  BAR.SYNC.DEFER_BLOCKING 0x0 ;  /* 0x0000000000007b1d */ /* 0x000fe20000010000 */
[----:B------:R-:W-:-:S05]  /*a530*/  ISETP.NE.AND P0, PT, R2, RZ, PT ;  /* 0x000000ff0200720c */ /* 0x000fca0003f05270 */
[----:B------:R-:W-:Y:S08]  /*a540*/  BSSY B0, `(.L_x_0) ;  /* 0x0000079000007945 */ /* 0x000ff00003800000 */
[----:B0-----:R-:W-:Y:S05]  /*a550*/  @P0 BRA `(.L_x_1) ;  /* 0x0000000400dc0947 */ /* 0x001fea0003800000 */
[----:B------:R-:W0:Y:S01]  /*a560*/  LDS.128 R32, [UR4+0x20] ;  /* 0x00002004ff207984 */ /* 0x000e220008000c00 */
[----:B------:R-:W1:Y:S03]  /*a570*/  LDC.64 R2, c[0x0][0x210] ;  /* 0x00008400ff027b82 */ /* 0x000e660000000a00 */
[----:B------:R-:W2:Y:S04]  /*a580*/  LDS.128 R8, [UR4+0x10] ;  /* 0x00001004ff087984 */ /* 0x000ea80008000c00 */
[----:B------:R-:W3:Y:S04]  /*a590*/  LDS.128 R24, [UR4+0x30] ;  /* 0x00003004ff187984 */ /* 0x000ee80008000c00 */
[----:B------:R-:W4:Y:S04]  /*a5a0*/  LDS.128 R12, [UR4+0x40] ;  /* 0x00004004ff0c7984 */ /* 0x000f280008000c00 */
[----:B------:R-:W5:Y:S04]  /*a5b0*/  LDS.128 R16, [UR4+0x50] ;  /* 0x00005004ff107984 */ /* 0x000f680008000c00 */
[----:B------:R-:W5:Y:S04]  /*a5c0*/  LDS.128 R4, [UR4+0x60] ;  /* 0x00006004ff047984 */ /* 0x000f680008000c00 */
[----:B------:R-:W5:Y:S01]  /*a5d0*/  LDS.128 R28, [UR4+0x90] ;  /* 0x00009004ff1c7984 */ /* 0x000f620008000c00 */
[----:B-1----:R-:W-:-:S03]  /*a5e0*/  IMAD.WIDE R2, R0, 0x2, R2 ;  /* 0x0000000200027825 */ /* 0x002fc600078e0202 */
[----:B------:R-:W1:Y:S01]  /*a5f0*/  LDS.128 R40, [UR4] ;  /* 0x00000004ff287984 */ /* 0x000e620008000c00 */
[----:B0-----:R-:W-:Y:S01]  /*a600*/  FADD.FTZ R32, RZ, R32 ;  /* 0x00000020ff207221 */ /* 0x001fe20000010000 */
[----:B--2---:R-:W-:-:S03]  /*a610*/  FADD.FTZ R8, RZ, R8 ;  /* 0x00000008ff087221 */ /* 0x004fc60000010000 */
[----:B------:R-:W-:Y:S01]  /*a620*/  FADD.FTZ R33, R32, R33 ;  /* 0x0000002120217221 */ /* 0x000fe20000010000 */
[----:B------:R-:W-:Y:S01]  /*a630*/  FADD.FTZ R9, R8, R9 ;  /* 0x0000000908097221 */ /* 0x000fe20000010000 */
[----:B---3--:R-:W-:Y:S02]  /*a640*/  FADD.FTZ R24, RZ, R24 ;  /* 0x00000018ff187221 */ /* 0x008fe40000010000 */
[----:B------:R-:W-:Y:S01]  /*a650*/  FADD.FTZ R34, R33, R34 ;  /* 0x0000002221227221 */ /* 0x000fe20000010000 */
[----:B----4-:R-:W-:Y:S01]  /*a660*/  FADD.FTZ R12, RZ, R12 ;  /* 0x0000000cff0c7221 */ /* 0x010fe20000010000 */
[----:B------:R-:W-:Y:S01]  /*a670*/  FADD.FTZ R10, R9, R10 ;  /* 0x0000000a090a7221 */ /* 0x000fe20000010000 */
[----:B------:R-:W-:Y:S01]  /*a680*/  FADD.FTZ R25, R24, R25 ;  /* 0x0000001918197221 */ /* 0x000fe20000010000 */
[----:B------:R-:W-:Y:S01]  /*a690*/  FADD.FTZ R0, R34, R35 ;  /* 0x0000002322007221 */ /* 0x000fe20000010000 */
[----:B-----5:R-:W-:Y:S01]  /*a6a0*/  FADD.FTZ R16, RZ, R16 ;  /* 0x00000010ff107221 */ /* 0x020fe20000010000 */
[----:B------:R-:W-:Y:S01]  /*a6b0*/  FADD.FTZ R13, R12, R13 ;  /* 0x0000000d0c0d7221 */ /* 0x000fe20000010000 */
[----:B------:R-:W-:Y:S01]  /*a6c0*/  FADD.FTZ R20, R10, R11 ;  /* 0x0000000b0a147221 */ /* 0x000fe20000010000 */
[----:B------:R-:W-:Y:S01]  /*a6d0*/  FADD.FTZ R26, R25, R26 ;  /* 0x0000001a191a7221 */ /* 0x000fe20000010000 */
[----:B------:R-:W-:Y:S01]  /*a6e0*/  FADD.FTZ R17, R16, R17 ;  /* 0x0000001110117221 */ /* 0x000fe20000010000 */
[----:B------:R-:W-:Y:S01]  /*a6f0*/  FADD.FTZ R4, RZ, R4 ;  /* 0x00000004ff047221 */ /* 0x000fe20000010000 */
[----:B------:R-:W-:Y:S01]  /*a700*/  FADD.FTZ R14, R13, R14 ;  /* 0x0000000e0d0e7221 */ /* 0x000fe20000010000 */
[----:B------:R-:W-:Y:S01]  /*a710*/  F2FP.BF16.F32.PACK_AB R0, RZ, R0 ;  /* 0x00000000ff00723e */ /* 0x000fe200000010ff */
[----:B------:R-:W-:Y:S01]  /*a720*/  FADD.FTZ R18, R17, R18 ;  /* 0x0000001211127221 */ /* 0x000fe20000010000 */
[----:B------:R-:W-:Y:S01]  /*a730*/  FADD.FTZ R5, R4, R5 ;  /* 0x0000000504057221 */ /* 0x000fe20000010000 */
[----:B------:R-:W-:Y:S01]  /*a740*/  FADD.FTZ R26, R26, R27 ;  /* 0x0000001b1a1a7221 */ /* 0x000fe20000010000 */
[----:B------:R-:W-:Y:S01]  /*a750*/  FADD.FTZ R14, R14, R15 ;  /* 0x0000000f0e0e7221 */ /* 0x000fe20000010000 */
[----:B------:R-:W-:Y:S01]  /*a760*/  FADD.FTZ R18, R18, R19 ;  /* 0x0000001312127221 */ /* 0x000fe20000010000 */
[----:B------:R-:W-:Y:S01]  /*a770*/  F2FP.BF16.F32.PACK_AB R20, RZ, R20 ;  /* 0x00000014ff14723e */ /* 0x000fe200000010ff */
[----:B------:R-:W-:Y:S01]  /*a780*/  FADD.FTZ R6, R5, R6 ;  /* 0x0000000605067221 */ /* 0x000fe20000010000 */
[----:B------:R-:W-:Y:S01]  /*a790*/  PRMT R16, R0, 0x7610, R16 ;  /* 0x0000761000107816 */ /* 0x000fe20000000010 */
[----:B------:R-:W0:Y:S01]  /*a7a0*/  LDS.128 R8, [UR4+0x70] ;  /* 0x00007004ff087984 */ /* 0x000e220008000c00 */
[----:B------:R-:W-:Y:S01]  /*a7b0*/  PRMT R36, R20, 0x7610, R36 ;  /* 0x0000761014247816 */ /* 0x000fe20000000024 */
[----:B------:R-:W-:Y:S01]  /*a7c0*/  FADD.FTZ R6, R6, R7 ;  /* 0x0000000706067221 */ /* 0x000fe20000010000 */
[----:B------:R-:W-:Y:S01]  /*a7d0*/  F2FP.BF16.F32.PACK_AB R26, RZ, R26 ;  /* 0x0000001aff1a723e */ /* 0x000fe200000010ff */
[----:B------:R-:W-:Y:S01]  /*a7e0*/  STG.E.U16 desc[UR6][R2.64+0x600], R16 ;  /* 0x0006001002007986 */ /* 0x000fe2000c101506 */
[----:B------:R-:W-:Y:S01]  /*a7f0*/  F2FP.BF16.F32.PACK_AB R0, RZ, R14 ;  /* 0x0000000eff00723e */ /* 0x000fe200000010ff */
[----:B------:R-:W-:Y:S01]  /*a800*/  FADD.FTZ R28, RZ, R28 ;  /* 0x0000001cff1c7221 */ /* 0x000fe20000010000 */
[----:B------:R-:W-:Y:S01]  /*a810*/  F2FP.BF16.F32.PACK_AB R18, RZ, R18 ;  /* 0x00000012ff12723e */ /* 0x000fe200000010ff */
[----:B------:R-:W-:Y:S01]  /*a820*/  STG.E.U16 desc[UR6][R2.64+0x300], R36 ;  /* 0x0003002402007986 */ /* 0x000fe2000c101506 */
[----:B------:R-:W-:Y:S01]  /*a830*/  PRMT R45, R0, 0x7610, R45 ;  /* 0x00007610002d7816 */ /* 0x000fe2000000002d */
[----:B-1----:R-:W-:Y:S01]  /*a840*/  FADD.FTZ R40, RZ, R40 ;  /* 0x00000028ff287221 */ /* 0x002fe20000010000 */
[----:B------:R-:W-:Y:S01]  /*a850*/  PRMT R44, R26, 0x7610, R44 ;  /* 0x000076101a2c7816 */ /* 0x000fe2000000002c */
[----:B------:R-:W1:Y:S01]  /*a860*/  LDS.128 R20, [UR4+0x80] ;  /* 0x00008004ff147984 */ /* 0x000e620008000c00 */
[----:B------:R-:W-:Y:S01]  /*a870*/  PRMT R46, R18, 0x7610, R46 ;  /* 0x00007610122e7816 */ /* 0x000fe2000000002e */
[----:B------:R-:W-:Y:S01]  /*a880*/  FADD.FTZ R29, R28, R29 ;  /* 0x0000001d1c1d7221 */ /* 0x000fe20000010000 */
[----:B------:R-:W-:Y:S01]  /*a890*/  F2FP.BF16.F32.PACK_AB R0, RZ, R6 ;  /* 0x00000006ff00723e */ /* 0x000fe200000010ff */
[----:B------:R-:W2:Y:S01]  /*a8a0*/  LDS.128 R36, [UR4+0xa0] ;  /* 0x0000a004ff247984 */ /* 0x000ea20008000c00 */
[----:B------:R-:W-:Y:S01]  /*a8b0*/  FADD.FTZ R41, R40, R41 ;  /* 0x0000002928297221 */ /* 0x000fe20000010000 */
[----:B------:R-:W-:-:S02]  /*a8c0*/  FADD.FTZ R30, R29, R30 ;  /* 0x0000001e1d1e7221 */ /* 0x000fc40000010000 */
[----:B------:R-:W3:Y:S01]  /*a8d0*/  LDS.128 R32, [UR4+0xb0] ;  /* 0x0000b004ff207984 */ /* 0x000ee20008000c00 */
[----:B------:R-:W-:Y:S01]  /*a8e0*/  FADD.FTZ R42, R41, R42 ;  /* 0x0000002a292a7221 */ /* 0x000fe20000010000 */
[----:B------:R-:W-:Y:S02]  /*a8f0*/  FADD.FTZ R30, R30, R31 ;  /* 0x0000001f1e1e7221 */ /* 0x000fe40000010000 */
[----:B------:R-:W4:Y:S01]  /*a900*/  LDS.128 R12, [UR4+0xc0] ;  /* 0x0000c004ff0c7984 */ /* 0x000f220008000c00 */
[----:B------:R-:W-:Y:S02]  /*a910*/  FADD.FTZ R42, R42, R43 ;  /* 0x0000002b2a2a7221 */ /* 0x000fe40000010000 */
[----:B------:R-:W-:Y:S01]  /*a920*/  F2FP.BF16.F32.PACK_AB R30, RZ, R30 ;  /* 0x0000001eff1e723e */ /* 0x000fe200000010ff */
[----:B------:R-:W5:Y:S02]  /*a930*/  LDS.128 R4, [UR4+0xd0] ;  /* 0x0000d004ff047984 */ /* 0x000f640008000c00 */
[----:B------:R-:W-:-:S02]  /*a940*/  F2FP.BF16.F32.PACK_AB R42, RZ, R42 ;  /* 0x0000002aff2a723e */ /* 0x000fc400000010ff */
[----:B------:R-:W5:Y:S04]  /*a950*/  LDS.128 R24, [UR4+0xe0] ;  /* 0x0000e004ff187984 */ /* 0x000f680008000c00 */
[----:B------:R-:W5:Y:S01]  /*a960*/  LDS.128 R16, [UR4+0xf0] ;  /* 0x0000f004ff107984 */ /* 0x000f620008000c00 */
[----:B0-----:R-:W-:-:S03]  /*a970*/  FADD.FTZ R8, RZ, R8 ;  /* 0x00000008ff087221 */ /* 0x001fc60000010000 */
[----:B------:R0:W-:Y:S01]  /*a980*/  STG.E.U16 desc[UR6][R2.64+0x900], R44 ;  /* 0x0009002c02007986 */ /* 0x0001e2000c101506 */
[----:B------:R-:W-:-:S03]  /*a990*/  FADD.FTZ R9, R8, R9 ;  /* 0x0000000908097221 */ /* 0x000fc60000010000 */
[----:B------:R0:W-:Y:S01]  /*a9a0*/  STG.E.U16 desc[UR6][R2.64+0xc00], R45 ;  /* 0x000c002d02007986 */ /* 0x0001e2000c101506 */
[----:B------:R-:W-:-:S03]  /*a9b0*/  FADD.FTZ R10, R9, R10 ;  /* 0x0000000a090a7221 */ /* 0x000fc60000010000 */
[----:B------:R0:W-:Y:S01]  /*a9c0*/  STG.E.U16 desc[UR6][R2.64+0xf00], R46 ;  /* 0x000f002e02007986 */ /* 0x0001e2000c101506 */
[----:B-1----:R-:W-:Y:S01]  /*a9d0*/  FADD.FTZ R20, RZ, R20 ;  /* 0x00000014ff147221 */ /* 0x002fe20000010000 */
[----:B------:R-:W-:Y:S02]  /*a9e0*/  FADD.FTZ R10, R10, R11 ;  /* 0x0000000b0a0a7221 */ /* 0x000fe40000010000 */
[----:B------:R0:W-:Y:S01]  /*a9f0*/  STG.E.U16 desc[UR6][R2.64+0x1200], R0 ;  /* 0x0012000002007986 */ /* 0x0001e2000c101506 */
[----:B--2---:R-:W-:Y:S01]  /*aa00*/  FADD.FTZ R36, RZ, R36 ;  /* 0x00000024ff247221 */ /* 0x004fe20000010000 */
[----:B------:R-:W-:Y:S01]  /*aa10*/  FADD.FTZ R21, R20, R21 ;  /* 0x0000001514157221 */ /* 0x000fe20000010000 */
[----:B------:R-:W-:Y:S01]  /*aa20*/  F2FP.BF16.F32.PACK_AB R10, RZ, R10 ;  /* 0x0000000aff0a723e */ /* 0x000fe200000010ff */
[----:B------:R0:W-:Y:S01]  /*aa30*/  STG.E.U16 desc[UR6][R2.64+0x1b00], R30 ;  /* 0x001b001e02007986 */ /* 0x0001e2000c101506 */
[----:B---3--:R-:W-:Y:S01]  /*aa40*/  FADD.FTZ R32, RZ, R32 ;  /* 0x00000020ff207221 */ /* 0x008fe20000010000 */
[----:B------:R-:W-:Y:S01]  /*aa50*/  FADD.FTZ R37, R36, R37 ;  /* 0x0000002524257221 */ /* 0x000fe20000010000 */
[----:B------:R-:W-:Y:S01]  /*aa60*/  FADD.FTZ R22, R21, R22 ;  /* 0x0000001615167221 */ /* 0x000fe20000010000 */
[----:B------:R0:W-:Y:S01]  /*aa70*/  STG.E.U16 desc[UR6][R2.64+0x1500], R10 ;  /* 0x0015000a02007986 */ /* 0x0001e2000c101506 */
        /* <DEDUP_REMOVED lines=8> */
[----:B------:R-:W-:Y:S01]  /*ab00*/  FADD.FTZ R24, RZ, R24 ;  /* 0x00000018ff187221 */ /* 0x000fe20000010000 */
[----:B------:R-:W-:Y:S01]  /*ab10*/  FADD.FTZ R5, R4, R5 ;  /* 0x0000000504057221 */ /* 0x000fe20000010000 */
[----:B------:R-:W-:Y:S01]  /*ab20*/  FADD.FTZ R14, R13, R14 ;  /* 0x0000000e0d0e7221 */ /* 0x000fe20000010000 */
[----:B------:R-:W-:Y:S01]  /*ab30*/  FADD.FTZ R34, R34, R35 ;  /* 0x0000002322227221 */ /* 0x000fe20000010000 */
[----:B------:R-:W-:Y:S01]  /*ab40*/  FADD.FTZ R16, RZ, R16 ;  /* 0x00000010ff107221 */ /* 0x000fe20000010000 */
[----:B------:R-:W-:Y:S01]  /*ab50*/  FADD.FTZ R25, R24, R25 ;  /* 0x0000001918197221 */ /* 0x000fe20000010000 */
[----:B------:R-:W-:Y:S01]  /*ab60*/  FADD.FTZ R6, R5, R6 ;  /* 0x0000000605067221 */ /* 0x000fe20000010000 */
[----:B------:R-:W-:Y:S01]  /*ab70*/  FADD.FTZ R14, R14, R15 ;  /* 0x0000000f0e0e7221 */ /* 0x000fe20000010000 */
[----:B------:R-:W-:Y:S01]  /*ab80*/  FADD.FTZ R17, R16, R17 ;  /* 0x0000001110117221 */ /* 0x000fe20000010000 */
[----:B------:R-:W-:Y:S01]  /*ab90*/  FADD.FTZ R26, R25, R26 ;  /* 0x0000001a191a7221 */ /* 0x000fe20000010000 */
[----:B------:R-:W-:Y:S01]  /*aba0*/  FADD.FTZ R6, R6, R7 ;  /* 0x0000000706067221 */ /* 0x000fe20000010000 */
[----:B------:R-:W-:Y:S01]  /*abb0*/  F2FP.BF16.F32.PACK_AB R22, RZ, R22 ;  /* 0x00000016ff16723e */ /* 0x000fe200000010ff */
[----:B------:R-:W-:Y:S01]  /*abc0*/  FADD.FTZ R18, R17, R18 ;  /* 0x0000001211127221 */ /* 0x000fe20000010000 */
[----:B------:R-:W-:Y:S01]  /*abd0*/  FADD.FTZ R26, R26, R27 ;  /* 0x0000001b1a1a7221 */ /* 0x000fe20000010000 */
[----:B------:R-:W-:Y:S01]  /*abe0*/  F2FP.BF16.F32.PACK_AB R38, RZ, R38 ;  /* 0x00000026ff26723e */ /* 0x000fe200000010ff */
[----:B------:R0:W-:Y:S01]  /*abf0*/  STG.E.U16 desc[UR6][R2.64], R42 ;  /* 0x0000002a02007986 */ /* 0x0001e2000c101506 */
[----:B------:R-:W-:Y:S01]  /*ac00*/  FADD.FTZ R18, R18, R19 ;  /* 0x0000001312127221 */ /* 0x000fe20000010000 */
[----:B------:R-:W-:-:S02]  /*ac10*/  F2FP.BF16.F32.PACK_AB R34, RZ, R34 ;  /* 0x00000022ff22723e */ /* 0x000fc400000010ff */
[----:B------:R-:W-:Y:S01]  /*ac20*/  F2FP.BF16.F32.PACK_AB R14, RZ, R14 ;  /* 0x0000000eff0e723e */ /* 0x000fe200000010ff */
[----:B------:R0:W-:Y:S01]  /*ac30*/  STG.E.U16 desc[UR6][R2.64+0x1800], R22 ;  /* 0x0018001602007986 */ /* 0x0001e2000c101506 */
[----:B------:R-:W-:Y:S02]  /*ac40*/  F2FP.BF16.F32.PACK_AB R6, RZ, R6 ;  /* 0x00000006ff06723e */ /* 0x000fe400000010ff */
[----:B------:R-:W-:Y:S01]  /*ac50*/  F2FP.BF16.F32.PACK_AB R26, RZ, R26 ;  /* 0x0000001aff1a723e */ /* 0x000fe200000010ff */
[----:B------:R0:W-:Y:S01]  /*ac60*/  STG.E.U16 desc[UR6][R2.64+0x1e00], R38 ;  /* 0x001e002602007986 */ /* 0x0001e2000c101506 */
[----:B------:R-:W-:-:S03]  /*ac70*/  F2FP.BF16.F32.PACK_AB R18, RZ, R18 ;  /* 0x00000012ff12723e */ /* 0x000fc600000010ff */
[----:B------:R0:W-:Y:S04]  /*ac80*/  STG.E.U16 desc[UR6][R2.64+0x2100], R34 ;  /* 0x0021002202007986 */ /* 0x0001e8000c101506 */
[----:B------:R0:W-:Y:S04]  /*ac90*/  STG.E.U16 desc[UR6][R2.64+0x2400], R14 ;  /* 0x0024000e02007986 */ /* 0x0001e8000c101506 */
[----:B------:R0:W-:Y:S04]  /*aca0*/  STG.E.U16 desc[UR6][R2.64+0x2700], R6 ;  /* 0x0027000602007986 */ /* 0x0001e8000c101506 */
[----:B------:R0:W-:Y:S04]  /*acb0*/  STG.E.U16 desc[UR6][R2.64+0x2a00], R26 ;  /* 0x002a001a02007986 */ /* 0x0001e8000c101506 */
[----:B------:R0:W-:Y:S02]  /*acc0*/  STG.E.U16 desc[UR6][R2.64+0x2d00], R18 ;  /* 0x002d001202007986 */ /* 0x0001e4000c101506 */
.L_x_1:
[----:B------:R-:W-:Y:S05]  /*acd0*/  BSYNC B0 ;  /* 0x0000000000007941 */ /* 0x000fea0003800000 */
.L_x_0:
[----:B------:R-:W-:Y:S01]  /*ace0*/  PREEXIT ;  /* 0x000000000000782d */ /* 0x000fe20000000000 */
[----:B------:R-:W-:Y:S05]  /*acf0*/  EXIT ;  /* 0x000000000000794d */ /* 0x000fea0003800000 */
.L_x_2:
[----:B------:R-:W-:-:S00]  /*ad00*/  BRA `(.L_x_2) ;  /* 0xfffffffc00fc7947 */ /* 0x000fc0000383ffff */
[----:B------:R-:W-:-:S00]  /*ad10*/  NOP ;  /* 0x0000000000007918 */ /* 0x000fc00000000000 */
        /* <DEDUP_REMOVED lines=14> */
.L_x_100:


//--------------------- .text._Z30router_gemm_kernel_bf16_outputI13__nv_bfloat16Li128ELi8ELi15ELi384ELi7168EEvPS0_PKT_S4_ --------------------------
	.section	.text._Z30router_gemm_kernel_bf16_outputI13__nv_bfloat16Li128ELi8ELi15ELi384ELi7168EEvPS0_PKT_S4_,"ax",@progbits
	.align	128
        .global         _Z30router_gemm_kernel_bf16_outputI13__nv_bfloat16Li128ELi8ELi15ELi384ELi7168EEvPS0_PKT_S4_
        .type           _Z30router_gemm_kernel_bf16_outputI13__nv_bfloat16Li128ELi8ELi15ELi384ELi7168EEvPS0_PKT_S4_,@function
        .size           _Z30router_gemm_kernel_bf16_outputI13__nv_bfloat16Li128ELi8ELi15ELi384ELi7168EEvPS0_PKT_S4_,(.L_x_101 - _Z30router_gemm_kernel_bf16_outputI13__nv_bfloat16Li128ELi8ELi15ELi384ELi7168EEvPS0_PKT_S4_)
        .other          _Z30router_gemm_kernel_bf16_outputI13__nv_bfloat16Li128ELi8ELi15ELi384ELi7168EEvPS0_PKT_S4_,@"STO_CUDA_ENTRY STV_DEFAULT"
_Z30router_gemm_kernel_bf16_outputI13__nv_bfloat16Li128ELi8ELi15ELi384ELi7168EEvPS0_PKT_S4_:
.text._Z30router_gemm_kernel_bf16_outputI13__nv_bfloat16Li128ELi8ELi15ELi384ELi7168EEvPS0_PKT_S4_:
        /* <DEDUP_REMOVED lines=40> */
[C---:B------:R-:W-:Y:S02]  /*0280*/  PRMT R36, R45.reuse, 0x7632, R36 ;  /* 0x000076322d247816 */ /* 0x040fe40000000024 */
[----:B------:R-:W-:Y:S01]  /*0290*/  SHF.L.U32 R38, R45, 0x10, RZ ;  /* 0x000000102d267819 */ /* 0x000fe200000006ff */
[----:B------:R-:W-:Y:S01]  /*02a0*/  FFMA.FTZ R44, R86, R3, R37 ;  /* 0x00000003562c7223 */ /* 0x000fe20000010025 */
[C---:B------:R-:W-:Y:S02]  /*02b0*/  PRMT R39, R73.reuse, 0x7632, R39 ;  /* 0x0000763249277816 */ /* 0x040fe40000000027 */
[----:B------:R-:W-:Y:S01]  /*02c0*/  SHF.L.U32 R85, R73, 0x10, RZ ;  /* 0x0000001049557819 */ /* 0x000fe200000006ff */
[----:B------:R-:W-:Y:S01]  /*02d0*/  IMAD.U32 R36, R36, 0x10000, RZ ;  /* 0x0001000024247824 */ /* 0x000fe200078e00ff */
[----:B------:R-:W-:-:S03]  /*02e0*/  SHF.L.U32 R39, R39, 0x10, RZ ;  /* 0x0000001027277819 */ /* 0x000fc600000006ff */
[----:B------:R-:W-:Y:S01]  /*02f0*/  FFMA.FTZ R38, R85, R38, R44 ;  /* 0x0000002655267223 */ /* 0x000fe2000001002c */
[----:B------:R-:W-:-:S03]  /*0300*/  SHF.L.U32 R45, R46, 0x10, RZ ;  /* 0x000000102e2d7819 */ /* 0x000fc600000006ff */
[----:B------:R-:W-:Y:S01]  /*0310*/  FFMA.FTZ R73, R39, R36, R38 ;  /* 0x0000002427497223 */ /* 0x000fe20000010026 */
[----:B------:R-:W-:Y:S02]  /*0320*/  SHF.L.U32 R38, R74, 0x10, RZ ;  /* 0x000000104a267819 */ /* 0x000fe400000006ff */
[C---:B---3--:R-:W-:Y:S01]  /*0330*/  PRMT R44, R48.reuse, 0x7632, R44 ;  /* 0x00007632302c7816 */ /* 0x048fe2000000002c */
[----:B------:R-:W-:Y:S01]  /*0340*/  IMAD.U32 R48, R48, 0x10000, RZ ;  /* 0x0001000030307824 */ /* 0x000fe200078e00ff */
[----:B------:R-:W-:Y:S01]  /*0350*/  PRMT R36, R46, 0x7632, R36 ;  /* 0x000076322e247816 */ /* 0x000fe20000000024 */
[----:B------:R-:W-:Y:S01]  /*0360*/  FFMA.FTZ R46, R38, R45, R73 ;  /* 0x0000002d262e7223 */ /* 0x000fe20000010049 */
[----:B------:R-:W-:Y:S01]  /*0370*/  SHF.L.U32 R45, R44, 0x10, RZ ;  /* 0x000000102c2d7819 */ /* 0x000fe200000006ff */
[----:B------:R-:W-:Y:S01]  /*0380*/  FFMA.FTZ R73, R87, R48, RZ ;  /* 0x0000003057497223 */ /* 0x000fe200000100ff */
[----:B------:R-:W-:Y:S02]  /*0390*/  PRMT R37, R74, 0x7632, R37 ;  /* 0x000076324a257816 */ /* 0x000fe40000000025 */
[C---:B------:R-:W-:Y:S01]  /*03a0*/  PRMT R48, R49.reuse, 0x7632, R48 ;  /* 0x0000763231307816 */ /* 0x040fe20000000030 */
[----:B------:R-:W-:Y:S01]  /*03b0*/  FFMA.FTZ R74, R86, R45, R73 ;  /* 0x0000002d564a7223 */ /* 0x000fe20000010049 */
[----:B------:R-:W-:Y:S01]  /*03c0*/  SHF.L.U32 R72, R49, 0x10, RZ ;  /* 0x0000001031487819 */ /* 0x000fe200000006ff */
[----:B------:R-:W-:Y:S01]  /*03d0*/  IMAD.U32 R37, R37, 0x10000, RZ ;  /* 0x0001000025257824 */ /* 0x000fe200078e00ff */
[----:B------:R-:W-:-:S02]  /*03e0*/  SHF.L.U32 R36, R36, 0x10, RZ ;  /* 0x0000001024247819 */ /* 0x000fc400000006ff */
[----:B------:R-:W-:Y:S01]  /*03f0*/  SHF.L.U32 R48, R48, 0x10, RZ ;  /* 0x0000001030307819 */ /* 0x000fe200000006ff */
[----:B------:R-:W-:Y:S01]  /*0400*/  FFMA.FTZ R72, R85, R72, R74 ;  /* 0x0000004855487223 */ /* 0x000fe2000001004a */
[----:B------:R-:W-:Y:S01]  /*0410*/  SHF.L.U32 R44, R47, 0x10, RZ ;  /* 0x000000102f2c7819 */ /* 0x000fe200000006ff */
[----:B------:R-:W-:Y:S01]  /*0420*/  FFMA.FTZ R46, R37, R36, R46 ;  /* 0x00000024252e7223 */ /* 0x000fe2000001002e */
[----:B------:R-:W-:Y:S01]  /*0430*/  PRMT R36, R47, 0x7632, R36 ;  /* 0x000076322f247816 */ /* 0x000fe20000000024 */
[C---:B------:R-:W-:Y:S01]  /*0440*/  IMAD.U32 R45, R50.reuse, 0x10000, RZ ;  /* 0x00010000322d7824 */ /* 0x040fe200078e00ff */
[----:B------:R-:W-:Y:S01]  /*0450*/  SHF.L.U32 R3, R75, 0x10, RZ ;  /* 0x000000104b037819 */ /* 0x000fe200000006ff */
[----:B------:R-:W-:Y:S01]  /*0460*/  FFMA.FTZ R47, R39, R48, R72 ;  /* 0x00000030272f7223 */ /* 0x000fe20000010048 */
[----:B------:R-:W-:Y:S02]  /*0470*/  PRMT R50, R50, 0x7632, R50 ;  /* 0x0000763232327816 */ /* 0x000fe40000000032 */
[----:B----4-:R-:W-:Y:S01]  /*0480*/  PRMT R48, R68, 0x7632, R48 ;  /* 0x0000763244307816 */ /* 0x010fe20000000030 */
[----:B------:R-:W-:Y:S01]  /*0490*/  FFMA.FTZ R73, R3, R44, R46 ;  /* 0x0000002c03497223 */ /* 0x000fe2000001002e */
[----:B------:R-:W-:Y:S01]  /*04a0*/  FFMA.FTZ R72, R38, R45, R47 ;  /* 0x0000002d26487223 */ /* 0x000fe2000001002f */
[----:B------:R-:W-:Y:S01]  /*04b0*/  SHF.L.U32 R68, R68, 0x10, RZ ;  /* 0x0000001044447819 */ /* 0x000fe200000006ff */
[----:B------:R-:W2:Y:S01]  /*04c0*/  LDG.E.128 R44, desc[UR6][R100.64+0x4000] ;  /* 0x00400006642c7981 */ /* 0x000ea2000c1e1d00 */
[----:B------:R-:W-:-:S02]  /*04d0*/  SHF.L.U32 R50, R50, 0x10, RZ ;  /* 0x0000001032327819 */ /* 0x000fc400000006ff */
[----:B------:R-:W-:Y:S01]  /*04e0*/  PRMT R88, R75, 0x7632, R88 ;  /* 0x000076324b587816 */ /* 0x000fe20000000058 */
[----:B------:R-:W-:Y:S01]  /*04f0*/  FFMA.FTZ R75, R87, R68, RZ ;  /* 0x00000044574b7223 */ /* 0x000fe200000100ff */
[----:B------:R-:W-:Y:S02]  /*0500*/  SHF.L.U32 R49, R48, 0x10, RZ ;  /* 0x0000001030317819 */ /* 0x000fe400000006ff */
[C---:B------:R-:W-:Y:S01]  /*0510*/  PRMT R48, R51.reuse, 0x7632, R48 ;  /* 0x0000763233307816 */ /* 0x040fe20000000030 */
[----:B------:R-:W-:Y:S02]  /*0520*/  IMAD.U32 R68, R51, 0x10000, RZ ;  /* 0x0001000033447824 */ /* 0x000fe400078e00ff */
[----:B------:R-:W-:Y:S01]  /*0530*/  FFMA.FTZ R50, R37, R50, R72 ;  /* 0x0000003225327223 */ /* 0x000fe20000010048 */
[----:B------:R-:W-:Y:S01]  /*0540*/  FFMA.FTZ R76, R86, R49, R75 ;  /* 0x00000031564c7223 */ /* 0x000fe2000001004b */
[----:B------:R-:W-:Y:S01]  /*0550*/  SHF.L.U32 R49, R36, 0x10, RZ ;  /* 0x0000001024317819 */ /* 0x000fe200000006ff */
[----:B------:R-:W-:Y:S01]  /*0560*/  IMAD.U32 R51, R48, 0x10000, RZ ;  /* 0x0001000030337824 */ /* 0x000fe200078e00ff */
[----:B------:R-:W-:Y:S01]  /*0570*/  SHF.L.U32 R88, R88, 0x10, RZ ;  /* 0x0000001058587819 */ /* 0x000fe200000006ff */
[----:B------:R-:W-:Y:S01]  /*0580*/  FFMA.FTZ R36, R3, R68, R50 ;  /* 0x0000004403247223 */ /* 0x000fe20000010032 */
[----:B------:R-:W-:-:S02]  /*0590*/  PRMT R72, R69, 0x7632, R72 ;  /* 0x0000763245487816 */ /* 0x000fc40000000048 */
[----:B------:R-:W-:Y:S01]  /*05a0*/  SHF.L.U32 R74, R69, 0x10, RZ ;  /* 0x00000010454a7819 */ /* 0x000fe200000006ff */
[C---:B------:R-:W-:Y:S01]  /*05b0*/  FFMA.FTZ R84, R88.reuse, R49, R73 ;  /* 0x0000003158547223 */ /* 0x040fe20000010049 */
[----:B------:R-:W-:Y:S01]  /*05c0*/  FFMA.FTZ R36, R88, R51, R36 ;  /* 0x0000003358247223 */ /* 0x000fe20000010024 */
[----:B------:R-:W-:Y:S01]  /*05d0*/  PRMT R68, R56, 0x7632, R68 ;  /* 0x0000763238447816 */ /* 0x000fe20000000044 */
[----:B------:R-:W3:Y:S01]  /*05e0*/  LDG.E.128 R48, desc[UR6][R100.64+0x7800] ;  /* 0x0078000664307981 */ /* 0x000ee2000c1e1d00 */
[----:B------:R-:W-:Y:S01]  /*05f0*/  SHF.L.U32 R72, R72, 0x10, RZ ;  /* 0x0000001048487819 */ /* 0x000fe200000006ff */
[----:B------:R-:W-:Y:S01]  /*0600*/  FFMA.FTZ R74, R85, R74, R76 ;  /* 0x0000004a554a7223 */ /* 0x000fe2000001004c */
[----:B------:R-:W-:Y:S01]  /*0610*/  SHF.L.U32 R56, R56, 0x10, RZ ;  /* 0x0000001038387819 */ /* 0x000fe200000006ff */
[----:B------:R-:W-:Y:S01]  /*0620*/  IMAD.U32 R75, R68, 0x10000, RZ ;  /* 0x00010000444b7824 */ /* 0x000fe200078e00ff */
[C---:B------:R-:W-:Y:S01]  /*0630*/  SHF.L.U32 R69, R70.reuse, 0x10, RZ ;  /* 0x0000001046457819 */ /* 0x040fe200000006ff */
[----:B------:R-:W-:Y:S01]  /*0640*/  FFMA.FTZ R73, R39, R72, R74 ;  /* 0x0000004827497223 */ /* 0x000fe2000001004a */
[----:B------:R-:W-:Y:S01]  /*0650*/  PRMT R70, R70, 0x7632, R70 ;  /* 0x0000763246467816 */ /* 0x000fe20000000046 */
[----:B------:R-:W-:Y:S01]  /*0660*/  FFMA.FTZ R77, R87, R56, RZ ;  /* 0x00000038574d7223 */ /* 0x000fe200000100ff */
[----:B------:R-:W-:Y:S01]  /*0670*/  SHF.L.U32 R68, R57, 0x10, RZ ;  /* 0x0000001039447819 */ /* 0x000fe200000006ff */
[----:B------:R-:W-:Y:S01]  /*0680*/  FFMA.FTZ R72, R38, R69, R73 ;  /* 0x0000004526487223 */ /* 0x000fe20000010049 */
[----:B------:R-:W-:Y:S01]  /*0690*/  SHF.L.U32 R70, R70, 0x10, RZ ;  /* 0x0000001046467819 */ /* 0x000fe200000006ff */
[----:B------:R-:W-:Y:S01]  /*06a0*/  FFMA.FTZ R76, R86, R75, R77 ;  /* 0x0000004b564c7223 */ /* 0x000fe2000001004d */
[----:B------:R-:W-:-:S02]  /*06b0*/  PRMT R69, R64, 0x7632, R69 ;  /* 0x0000763240457816 */ /* 0x000fc40000000045 */
[----:B------:R-:W-:Y:S02]  /*06c0*/  PRMT R56, R57, 0x7632, R56 ;  /* 0x0000763239387816 */ /* 0x000fe40000000038 */
[----:B------:R-:W-:Y:S01]  /*06d0*/  SHF.L.U32 R64, R64, 0x10, RZ ;  /* 0x0000001040407819 */ /* 0x000fe200000006ff */
[----:B------:R-:W-:Y:S01]  /*06e0*/  FFMA.FTZ R76, R85, R68, R76 ;  /* 0x00000044554c7223 */ /* 0x000fe2000001004c */
[----:B------:R-:W-:Y:S02]  /*06f0*/  IMAD.U32 R68, R71, 0x10000, RZ ;  /* 0x0001000047447824 */ /* 0x000fe400078e00ff */
[----:B------:R-:W-:Y:S01]  /*0700*/  FFMA.FTZ R70, R37, R70, R72 ;  /* 0x0000004625467223 */ /* 0x000fe20000010048 */
[----:B------:R-:W-:Y:S01]  /*0710*/  SHF.L.U32 R74, R56, 0x10, RZ ;  /* 0x00000010384a7819 */ /* 0x000fe200000006ff */
[----:B------:R-:W-:Y:S01]  /*0720*/  FFMA.FTZ R75, R87, R64, RZ ;  /* 0x00000040574b7223 */ /* 0x000fe200000100ff */
        /* <DEDUP_REMOVED lines=8> */
[----:B------:R-:W-:Y:S01]  /*07b0*/  SHF.L.U32 R57, R58, 0x10, RZ ;  /* 0x000000103a397819 */ /* 0x000fe200000006ff */
[----:B------:R-:W-:Y:S01]  /*07c0*/  IMAD.U32 R68, R68, 0x10000, RZ ;  /* 0x0001000044447824 */ /* 0x000fe200078e00ff */
[----:B------:R-:W-:Y:S01]  /*07d0*/  PRMT R58, R58, 0x7632, R58 ;  /* 0x000076323a3a7816 */ /* 0x000fe2000000003a */
[----:B------:R-:W-:-:S02]  /*07e0*/  FFMA.FTZ R70, R85, R70, R72 ;  /* 0x0000004655467223 */ /* 0x000fc40000010048 */
[----:B------:R-:W-:Y:S02]  /*07f0*/  FFMA.FTZ R64, R38, R57, R71 ;  /* 0x0000003926407223 */ /* 0x000fe40000010047 */
[----:B------:R-:W-:Y:S02]  /*0800*/  IMAD.U32 R58, R58, 0x10000, RZ ;  /* 0x000100003a3a7824 */ /* 0x000fe400078e00ff */
[----:B------:R-:W-:Y:S01]  /*0810*/  FFMA.FTZ R73, R39, R68, R70 ;  /* 0x0000004427497223 */ /* 0x000fe20000010046 */
[C---:B------:R-:W-:Y:S02]  /*0820*/  PRMT R68, R60.reuse, 0x7632, R68 ;  /* 0x000076323c447816 */ /* 0x040fe40000000044 */
[----:B------:R-:W-:Y:S01]  /*0830*/  SHF.L.U32 R60, R60, 0x10, RZ ;  /* 0x000000103c3c7819 */ /* 0x000fe200000006ff */
[----:B------:R-:W-:Y:S01]  /*0840*/  FFMA.FTZ R58, R37, R58, R64 ;  /* 0x0000003a253a7223 */ /* 0x000fe20000010040 */
[----:B------:R-:W-:Y:S02]  /*0850*/  SHF.L.U32 R57, R56, 0x10, RZ ;  /* 0x0000001038397819 */ /* 0x000fe400000006ff */
[----:B------:R-:W-:Y:S01]  /*0860*/  SHF.L.U32 R56, R59, 0x10, RZ ;  /* 0x000000103b387819 */ /* 0x000fe200000006ff */
[----:B------:R-:W-:-:S02]  /*0870*/  IMAD.U32 R75, R68, 0x10000, RZ ;  /* 0x00010000444b7824 */ /* 0x000fc400078e00ff */
[----:B------:R-:W-:Y:S01]  /*0880*/  FFMA.FTZ R89, R87, R60, RZ ;  /* 0x0000003c57597223 */ /* 0x000fe200000100ff */
[----:B------:R-:W-:Y:S01]  /*0890*/  FFMA.FTZ R112, R88, R57, R69 ;  /* 0x0000003958707223 */ /* 0x000fe20000010045 */
[----:B------:R-:W-:Y:S01]  /*08a0*/  PRMT R64, R59, 0x7632, R64 ;  /* 0x000076323b407816 */ /* 0x000fe20000000040 */
[----:B------:R-:W-:Y:S01]  /*08b0*/  FFMA.FTZ R69, R3, R56, R58 ;  /* 0x0000003803457223 */ /* 0x000fe2000001003a */
[----:B------:R-:W-:Y:S01]  /*08c0*/  SHF.L.U32 R71, R66, 0x10, RZ ;  /* 0x0000001042477819 */ /* 0x000fe200000006ff */
[----:B------:R-:W5:Y:S01]  /*08d0*/  LDG.E.128 R56, desc[UR6][R100.64+0xe800] ;  /* 0x00e8000664387981 */ /* 0x000f62000c1e1d00 */
[C---:B------:R-:W-:Y:S01]  /*08e0*/  SHF.L.U32 R72, R61.reuse, 0x10, RZ ;  /* 0x000000103d487819 */ /* 0x040fe200000006ff */
[----:B------:R-:W-:Y:S01]  /*08f0*/  FFMA.FTZ R74, R86, R75, R89 ;  /* 0x0000004b564a7223 */ /* 0x000fe20000010059 */
[----:B------:R-:W-:Y:S02]  /*0900*/  PRMT R66, R66, 0x7632, R66 ;  /* 0x0000763242427816 */ /* 0x000fe40000000042 */
[----:B------:R-:W-:-:S02]  /*0910*/  PRMT R61, R61, 0x7632, R61 ;  /* 0x000076323d3d7816 */ /* 0x000fc4000000003d */
[----:B------:R-:W-:Y:S01]  /*0920*/  SHF.L.U32 R65, R64, 0x10, RZ ;  /* 0x0000001040417819 */ /* 0x000fe200000006ff */
[----:B------:R-:W-:Y:S01]  /*0930*/  FFMA.FTZ R64, R38, R71, R73 ;  /* 0x0000004726407223 */ /* 0x000fe20000010049 */
[----:B------:R-:W-:Y:S01]  /*0940*/  SHF.L.U32 R66, R66, 0x10, RZ ;  /* 0x0000001042427819 */ /* 0x000fe200000006ff */
[----:B------:R-:W-:Y:S01]  /*0950*/  FFMA.FTZ R74, R85, R72, R74 ;  /* 0x00000048554a7223 */ /* 0x000fe2000001004a */
[----:B------:R-:W-:Y:S02]  /*0960*/  IMAD.U32 R72, R61, 0x10000, RZ ;  /* 0x000100003d487824 */ /* 0x000fe400078e00ff */
[----:B------:R-:W-:Y:S01]  /*0970*/  FFMA.FTZ R114, R88, R65, R69 ;  /* 0x0000004158727223 */ /* 0x000fe20000010045 */
[C---:B------:R-:W-:Y:S01]  /*0980*/  PRMT R61, R62.reuse, 0x7632, R61 ;  /* 0x000076323e3d7816 */ /* 0x040fe2000000003d */
[----:B------:R-:W-:Y:S01]  /*0990*/  FFMA.FTZ R70, R37, R66, R64 ;  /* 0x0000004225467223 */ /* 0x000fe20000010040 */
[----:B------:R-:W-:Y:S01]  /*09a0*/  SHF.L.U32 R69, R62, 0x10, RZ ;  /* 0x000000103e457819 */ /* 0x000fe200000006ff */
[----:B------:R-:W-:Y:S01]  /*09b0*/  FFMA.FTZ R71, R39, R72, R74 ;  /* 0x0000004827477223 */ /* 0x000fe2000001004a */
[----:B------:R-:W-:-:S02]  /*09c0*/  PRMT R60, R67, 0x7632, R60 ;  /* 0x00007632433c7816 */ /* 0x000fc4000000003c */
[----:B------:R-:W-:Y:S02]  /*09d0*/  SHF.L.U32 R68, R67, 0x10, RZ ;  /* 0x0000001043447819 */ /* 0x000fe400000006ff */
[----:B------:R-:W5:Y:S01]  /*09e0*/  LDG.E.128 R64, desc[UR6][R100.64+0x12000] ;  /* 0x0120000664407981 */ /* 0x000f62000c1e1d00 */
[C---:B------:R-:W-:Y:S02]  /*09f0*/  PRMT R73, R40.reuse, 0x7632, R73 ;  /* 0x0000763228497816 */ /* 0x040fe40000000049 */
[----:B------:R-:W-:Y:S01]  /*0a00*/  SHF.L.U32 R90, R40, 0x10, RZ ;  /* 0x00000010285a7819 */ /* 0x000fe200000006ff */
[----:B------:R-:W-:Y:S01]  /*0a10*/  FFMA.FTZ R62, R38, R69, R71 ;  /* 0x00000045263e7223 */ /* 0x000fe20000010047 */
[----:B------:R-:W-:Y:S02]  /*0a20*/  SHF.L.U32 R40, R61, 0x10, RZ ;  /* 0x000000103d287819 */ /* 0x000fe400000006ff */
[C---:B------:R-:W-:Y:S02]  /*0a30*/  PRMT R61, R41.reuse, 0x7632, R61 ;  /* 0x00007632293d7816 */ /* 0x040fe4000000003d */
[----:B------:R-:W-:Y:S01]  /*0a40*/  SHF.L.U32 R72, R41, 0x10, RZ ;  /* 0x0000001029487819 */ /* 0x000fe200000006ff */
[----:B------:R-:W-:Y:S01]  /*0a50*/  FFMA.FTZ R41, R37, R40, R62 ;  /* 0x0000002825297223 */ /* 0x000fe2000001003e */
[----:B------:R-:W-:Y:S01]  /*0a60*/  SHF.L.U32 R40, R63, 0x10, RZ ;  /* 0x000000103f287819 */ /* 0x000fe200000006ff */
[----:B------:R-:W-:-:S02]  /*0a70*/  IMAD.U32 R73, R73, 0x10000, RZ ;  /* 0x0001000049497824 */ /* 0x000fc400078e00ff */
[----:B------:R-:W-:Y:S01]  /*0a80*/  FFMA.FTZ R75, R87, R90, RZ ;  /* 0x0000005a574b7223 */ /* 0x000fe200000100ff */
[----:B------:R-:W-:Y:S02]  /*0a90*/  PRMT R63, R63, 0x7632, R63 ;  /* 0x000076323f3f7816 */ /* 0x000fe4000000003f */
[----:B------:R-:W-:Y:S01]  /*0aa0*/  SHF.L.U32 R69, R42, 0x10, RZ ;  /* 0x000000102a457819 */ /* 0x000fe200000006ff */
[----:B------:R-:W-:Y:S01]  /*0ab0*/  FFMA.FTZ R40, R3, R40, R41 ;  /* 0x0000002803287223 */ /* 0x000fe20000010029 */
[----:B------:R-:W-:Y:S01]  /*0ac0*/  SHF.L.U32 R62, R61, 0x10, RZ ;  /* 0x000000103d3e7819 */ /* 0x000fe200000006ff */
[----:B------:R-:W-:Y:S01]  /*0ad0*/  FFMA.FTZ R74, R86, R73, R75 ;  /* 0x00000049564a7223 */ /* 0x000fe2000001004b */
[----:B------:R-:W-:Y:S01]  /*0ae0*/  PRMT R42, R32, 0x7632, R42 ;  /* 0x00007632202a7816 */ /* 0x000fe2000000002a */
[----:B------:R-:W-:Y:S01]  /*0af0*/  FFMA.FTZ R61, R3, R68, R70 ;  /* 0x00000044033d7223 */ /* 0x000fe20000010046 */
[----:B------:R-:W-:Y:S01]  /*0b00*/  IMAD.U32 R41, R60, 0x10000, RZ ;  /* 0x000100003c297824 */ /* 0x000fe200078e00ff */
[----:B------:R-:W-:-:S02]  /*0b10*/  SHF.L.U32 R32, R32, 0x10, RZ ;  /* 0x0000001020207819 */ /* 0x000fc400000006ff */
[----:B------:R-:W-:Y:S01]  /*0b20*/  SHF.L.U32 R63, R63, 0x10, RZ ;  /* 0x000000103f3f7819 */ /* 0x000fe200000006ff */
[----:B------:R-:W-:Y:S01]  /*0b30*/  FFMA.FTZ R72, R85, R72, R74 ;  /* 0x0000004855487223 */ /* 0x000fe2000001004a */
[----:B------:R-:W-:Y:S01]  /*0b40*/  FFMA.FTZ R110, R88, R41, R61 ;  /* 0x00000029586e7223 */ /* 0x000fe2000001003d */
[----:B------:R-:W-:Y:S02]  /*0b50*/  IMAD.U32 R41, R42, 0x10000, RZ ;  /* 0x000100002a297824 */ /* 0x000fe400078e00ff */
[----:B------:R-:W-:Y:S01]  /*0b60*/  FFMA.FTZ R61, R87, R32, RZ ;  /* 0x00000020573d7223 */ /* 0x000fe200000100ff */
[----:B------:R-:W-:Y:S01]  /*0b70*/  FFMA.FTZ R108, R88, R63, R40 ;  /* 0x0000003f586c7223 */ /* 0x000fe20000010028 */
[----:B------:R-:W-:Y:S01]  /*0b80*/  FFMA.FTZ R71, R39, R62, R72 ;  /* 0x0000003e27477223 */ /* 0x000fe20000010048 */
[C---:B------:R-:W-:Y:S01]  /*0b90*/  PRMT R32, R33.reuse, 0x7632, R32 ;  /* 0x0000763221207816 */ /* 0x040fe20000000020 */
[----:B------:R-:W-:Y:S01]  /*0ba0*/  FFMA.FTZ R72, R86, R41, R61 ;  /* 0x0000002956487223 */ /* 0x000fe2000001003d */
[----:B------:R-:W-:Y:S01]  /*0bb0*/  SHF.L.U32 R40, R33, 0x10, RZ ;  /* 0x0000001021287819 */ /* 0x000fe200000006ff */
[----:B------:R-:W5:Y:S01]  /*0bc0*/  LDG.E.128 R60, desc[UR6][R100.64+0x15800] ;  /* 0x01580006643c7981 */ /* 0x000f62000c1e1d00 */
[----:B------:R-:W-:-:S02]  /*0bd0*/  PRMT R42, R42, 0x7632, R42 ;  /* 0x000076322a2a7816 */ /* 0x000fc4000000002a */
[----:B------:R-:W-:Y:S01]  /*0be0*/  SHF.L.U32 R70, R32, 0x10, RZ ;  /* 0x0000001020467819 */ /* 0x000fe200000006ff */
[----:B------:R-:W-:Y:S01]  /*0bf0*/  FFMA.FTZ R72, R85, R40, R72 ;  /* 0x0000002855487223 */ /* 0x000fe20000010048 */
[----:B------:R-:W-:Y:S01]  /*0c00*/  FFMA.FTZ R68, R38, R69, R71 ;  /* 0x0000004526447223 */ /* 0x000fe20000010047 */
[----:B------:R-:W-:Y:S01]  /*0c10*/  SHF.L.U32 R42, R42, 0x10, RZ ;  /* 0x000000102a2a7819 */ /* 0x000fe200000006ff */
[C---:B------:R-:W-:Y:S01]  /*0c20*/  IMAD.U32 R40, R43.reuse, 0x10000, RZ ;  /* 0x000100002b287824 */ /* 0x040fe200078e00ff */
[----:B------:R-:W-:Y:S01]  /*0c30*/  PRMT R32, R43, 0x7632, R32 ;  /* 0x000076322b207816 */ /* 0x000fe20000000020 */
[----:B------:R-:W-:Y:S01]  /*0c40*/  FFMA.FTZ R43, R39, R70, R72 ;  /* 0x00000046272b7223 */ /* 0x000fe20000010048 */
[----:B------:R-:W-:Y:S01]  /*0c50*/  SHF.L.U32 R41, R34, 0x10, RZ ;  /* 0x0000001022297819 */ /* 0x000fe200000006ff */
[----:B------:R-:W-:Y:S01]  /*0c60*/  FFMA.FTZ R42, R37, R42, R68 ;  /* 0x0000002a252a7223 */ /* 0x000fe20000010044 */
[C---:B------:R-:W-:Y:S01]  /*0c70*/  PRMT R72, R20.reuse, 0x7632, R72 ;  /* 0x0000763214487816 */ /* 0x040fe20000000048 */
[----:B------:R-:W5:Y:S01]  /*0c80*/  LDG.E.128 R68, desc[UR6][R100.64+0x19000] ;  /* 0x0190000664447981 */ /* 0x000f62000c1e1d00 */
[----:B------:R-:W-:-:S02]  /*0c90*/  SHF.L.U32 R74, R20, 0x10, RZ ;  /* 0x00000010144a7819 */ /* 0x000fc400000006ff */
[----:B------:R-:W-:Y:S01]  /*0ca0*/  PRMT R33, R34, 0x7632, R33 ;  /* 0x0000763222217816 */ /* 0x000fe20000000021 */
[----:B------:R-:W-:Y:S01]  /*0cb0*/  FFMA.FTZ R34, R38, R41, R43 ;  /* 0x0000002926227223 */ /* 0x000fe2000001002b */
[----:B------:R-:W-:Y:S02]  /*0cc0*/  IMAD.U32 R41, R72, 0x10000, RZ ;  /* 0x0001000048297824 */ /* 0x000fe400078e00ff */
[----:B------:R-:W-:Y:S01]  /*0cd0*/  FFMA.FTZ R43, R87, R74, RZ ;  /* 0x0000004a572b7223 */ /* 0x000fe200000100ff */
[----:B------:R-:W-:Y:S01]  /*0ce0*/  SHF.L.U32 R20, R33, 0x10, RZ ;  /* 0x0000001021147819 */ /* 0x000fe200000006ff */
[----:B------:R-:W-:Y:S01]  /*0cf0*/  FFMA.FTZ R33, R3, R40, R42 ;  /* 0x0000002803217223 */ /* 0x000fe2000001002a */
[C---:B------:R-:W-:Y:S01]  /*0d00*/  PRMT R40, R21.reuse, 0x7632, R40 ;  /* 0x0000763215287816 */ /* 0x040fe20000000028 */
[----:B------:R-:W-:Y:S01]  /*0d10*/  FFMA.FTZ R72, R86, R41, R43 ;  /* 0x0000002956487223 */ /* 0x000fe2000001002b */
[----:B------:R-:W-:Y:S01]  /*0d20*/  SHF.L.U32 R42, R21, 0x10, RZ ;  /* 0x00000010152a7819 */ /* 0x000fe200000006ff */
[----:B------:R-:W-:Y:S01]  /*0d30*/  FFMA.FTZ R34, R37, R20, R34 ;  /* 0x0000001425227223 */ /* 0x000fe20000010022 */
[----:B------:R-:W-:-:S02]  /*0d40*/  SHF.L.U32 R21, R32, 0x10, RZ ;  /* 0x0000001020157819 */ /* 0x000fc400000006ff */
[C---:B------:R-:W-:Y:S01]  /*0d50*/  SHF.L.U32 R20, R35.reuse, 0x10, RZ ;  /* 0x0000001023147819 */ /* 0x040fe200000006ff */
[----:B------:R-:W-:Y:S01]  /*0d60*/  IMAD.U32 R40, R40, 0x10000, RZ ;  /* 0x0001000028287824 */ /* 0x000fe200078e00ff */
[----:B------:R-:W-:Y:S01]  /*0d70*/  PRMT R35, R35, 0x7632, R35 ;  /* 0x0000763223237816 */ /* 0x000fe20000000023 */
[----:B------:R-:W-:Y:S01]  /*0d80*/  FFMA.FTZ R42, R85, R42, R72 ;  /* 0x0000002a552a7223 */ /* 0x000fe20000010048 */
[----:B------:R-:W-:Y:S01]  /*0d90*/  FFMA.FTZ R106, R88, R21, R33 ;  /* 0x00000015586a7223 */ /* 0x000fe20000010021 */
[----:B------:R-:W-:Y:S01]  /*0da0*/  FFMA.FTZ R21, R3, R20, R34 ;  /* 0x0000001403157223 */ /* 0x000fe20000010022 */
[----:B------:R-:W-:Y:S01]  /*0db0*/  SHF.L.U32 R35, R35, 0x10, RZ ;  /* 0x0000001023237819 */ /* 0x000fe200000006ff */
[----:B------:R-:W-:Y:S01]  /*0dc0*/  FFMA.FTZ R41, R39, R40, R42 ;  /* 0x0000002827297223 */ /* 0x000fe2000001002a */
[----:B------:R-:W-:Y:S01]  /*0dd0*/  SHF.L.U32 R33, R22, 0x10, RZ ;  /* 0x0000001016217819 */ /* 0x000fe200000006ff */
[----:B------:R-:W5:Y:S01]  /*0de0*/  LDG.E.128 R72, desc[UR6][R100.64+0x1c800] ;  /* 0x01c8000664487981 */ /* 0x000f62000c1e1d00 */
[----:B------:R-:W-:-:S02]  /*0df0*/  PRMT R20, R24, 0x7632, R20 ;  /* 0x0000763218147816 */ /* 0x000fc40000000014 */
[----:B------:R-:W-:Y:S01]  /*0e00*/  SHF.L.U32 R32, R24, 0x10, RZ ;  /* 0x0000001018207819 */ /* 0x000fe200000006ff */
[----:B------:R-:W-:Y:S01]  /*0e10*/  FFMA.FTZ R104, R88, R35, R21 ;  /* 0x0000002358687223 */ /* 0x000fe20000010015 */
[----:B------:R-:W-:Y:S01]  /*0e20*/  PRMT R22, R22, 0x7632, R22 ;  /* 0x0000763216167816 */ /* 0x000fe20000000016 */
[----:B------:R-:W-:Y:S01]  /*0e30*/  FFMA.FTZ R24, R38, R33, R41 ;  /* 0x0000002126187223 */ /* 0x000fe20000010029 */
[----:B------:R-:W-:Y:S02]  /*0e40*/  IMAD.U32 R21, R20, 0x10000, RZ ;  /* 0x0001000014157824 */ /* 0x000fe400078e00ff */
[----:B------:R-:W-:Y:S01]  /*0e50*/  FFMA.FTZ R33, R87, R32, RZ ;  /* 0x0000002057217223 */ /* 0x000fe200000100ff */
[----:B------:R-:W-:Y:S02]  /*0e60*/  SHF.L.U32 R22, R22, 0x10, RZ ;  /* 0x0000001016167819 */ /* 0x000fe400000006ff */
[C---:B------:R-:W-:Y:S01]  /*0e70*/  PRMT R32, R25.reuse, 0x7632, R32 ;  /* 0x0000763219207816 */ /* 0x040fe20000000020 */
[----:B------:R-:W-:Y:S01]  /*0e80*/  FFMA.FTZ R40, R86, R21, R33 ;  /* 0x0000001556287223 */ /* 0x000fe20000010021 */
[----:B------:R-:W-:Y:S01]  /*0e90*/  SHF.L.U32 R34, R25, 0x10, RZ ;  /* 0x0000001019227819 */ /* 0x000fe200000006ff */
[----:B------:R-:W-:Y:S01]  /*0ea0*/  FFMA.FTZ R22, R37, R22, R24 ;  /* 0x0000001625167223 */ /* 0x000fe20000010018 */
[----:B------:R-:W-:Y:S01]  /*0eb0*/  SHF.L.U32 R20, R23, 0x10, RZ ;  /* 0x0000001017147819 */ /* 0x000fe200000006ff */
[----:B------:R-:W-:-:S02]  /*0ec0*/  IMAD.U32 R32, R32, 0x10000, RZ ;  /* 0x0001000020207824 */ /* 0x000fc400078e00ff */
[----:B------:R-:W-:Y:S01]  /*0ed0*/  FFMA.FTZ R34, R85, R34, R40 ;  /* 0x0000002255227223 */ /* 0x000fe20000010028 */
[C---:B------:R-:W-:Y:S01]  /*0ee0*/  SHF.L.U32 R25, R26.reuse, 0x10, RZ ;  /* 0x000000101a197819 */ /* 0x040fe200000006ff */
[----:B------:R-:W-:Y:S01]  /*0ef0*/  FFMA.FTZ R21, R3, R20, R22 ;  /* 0x0000001403157223 */ /* 0x000fe20000010016 */
[----:B------:R-:W-:Y:S01]  /*0f00*/  PRMT R26, R26, 0x7632, R26 ;  /* 0x000076321a1a7816 */ /* 0x000fe2000000001a */
[----:B------:R-:W-:Y:S01]  /*0f10*/  FFMA.FTZ R33, R39, R32, R34 ;  /* 0x0000002027217223 */ /* 0x000fe20000010022 */
[C---:B------:R-:W-:Y:S02]  /*0f20*/  PRMT R20, R8.reuse, 0x7632, R20 ;  /* 0x0000763208147816 */ /* 0x040fe40000000014 */
[----:B------:R-:W-:Y:S01]  /*0f30*/  SHF.L.U32 R24, R8, 0x10, RZ ;  /* 0x0000001008187819 */ /* 0x000fe200000006ff */
[----:B------:R-:W-:Y:S01]  /*0f40*/  FFMA.FTZ R22, R38, R25, R33 ;  /* 0x0000001926167223 */ /* 0x000fe20000010021 */
[----:B------:R-:W-:Y:S01]  /*0f50*/  SHF.L.U32 R26, R26, 0x10, RZ ;  /* 0x000000101a1a7819 */ /* 0x000fe200000006ff */
[----:B------:R-:W-:Y:S01]  /*0f60*/  IMAD.U32 R25, R20, 0x10000, RZ ;  /* 0x0001000014197824 */ /* 0x000fe200078e00ff */
[----:B------:R-:W5:Y:S01]  /*0f70*/  LDG.E.128 R32, desc[UR6][R100.64+0x20000] ;  /* 0x0200000664207981 */ /* 0x000f62000c1e1d00 */
[----:B------:R-:W-:Y:S01]  /*0f80*/  FFMA.FTZ R41, R87, R24, RZ ;  /* 0x0000001857297223 */ /* 0x000fe200000100ff */
[----:B------:R-:W-:Y:S01]  /*0f90*/  PRMT R8, R27, 0x7632, R8 ;  /* 0x000076321b087816 */ /* 0x000fe20000000008 */
[----:B------:R-:W-:Y:S01]  /*0fa0*/  FFMA.FTZ R22, R37, R26, R22 ;  /* 0x0000001a25167223 */ /* 0x000fe20000010016 */
[----:B------:R-:W-:Y:S01]  /*0fb0*/  PRMT R23, R23, 0x7632, R23 ;  /* 0x0000763217177816 */ /* 0x000fe20000000017 */
[----:B------:R-:W-:Y:S01]  /*0fc0*/  FFMA.FTZ R40, R86, R25, R41 ;  /* 0x0000001956287223 */ /* 0x000fe20000010029 */
[----:B------:R-:W-:-:S02]  /*0fd0*/  SHF.L.U32 R20, R27, 0x10, RZ ;  /* 0x000000101b147819 */ /* 0x000fc400000006ff */
[C---:B------:R-:W-:Y:S02]  /*0fe0*/  SHF.L.U32 R26, R9.reuse, 0x10, RZ ;  /* 0x00000010091a7819 */ /* 0x040fe400000006ff */
[----:B------:R-:W-:Y:S01]  /*0ff0*/  PRMT R24, R9, 0x7632, R24 ;  /* 0x0000763209187816 */ /* 0x000fe20000000018 */
[----:B------:R-:W-:Y:S01]  /*1000*/  IMAD.U32 R9, R8, 0x10000, RZ ;  /* 0x0001000008097824 */ /* 0x000fe200078e00ff */
[----:B------:R-:W-:Y:S01]  /*1010*/  SHF.L.U32 R23, R23, 0x10, RZ ;  /* 0x0000001017177819 */ /* 0x000fe200000006ff */
[----:B------:R-:W-:Y:S01]  /*1020*/  FFMA.FTZ R20, R3, R20, R22 ;  /* 0x0000001403147223 */ /* 0x000fe20000010016 */
[----:B------:R-:W-:Y:S01]  /*1030*/  PRMT R8, R16, 0x7632, R8 ;  /* 0x0000763210087816 */ /* 0x000fe20000000008 */
[----:B------:R-:W-:Y:S01]  /*1040*/  FFMA.FTZ R26, R85, R26, R40 ;  /* 0x0000001a551a7223 */ /* 0x000fe20000010028 */
[----:B------:R-:W-:Y:S02]  /*1050*/  SHF.L.U32 R24, R24, 0x10, RZ ;  /* 0x0000001018187819 */ /* 0x000fe400000006ff */
[----:B------:R-:W-:Y:S01]  /*1060*/  SHF.L.U32 R16, R16, 0x10, RZ ;  /* 0x0000001010107819 */ /* 0x000fe200000006ff */
[C---:B------:R-:W-:Y:S01]  /*1070*/  FFMA.FTZ R98, R88.reuse, R23, R21 ;  /* 0x0000001758627223 */ /* 0x040fe20000010015 */
[----:B------:R-:W-:Y:S01]  /*1080*/  FFMA.FTZ R96, R88, R9, R20 ;  /* 0x0000000958607223 */ /* 0x000fe20000010014 */
[----:B------:R-:W-:Y:S01]  /*1090*/  FFMA.FTZ R21, R39, R24, R26 ;  /* 0x0000001827157223 */ /* 0x000fe2000001001a */
[----:B------:R-:W-:Y:S01]  /*10a0*/  SHF.L.U32 R9, R10, 0x10, RZ ;  /* 0x000000100a097819 */ /* 0x000fe200000006ff */
[----:B------:R-:W-:-:S02]  /*10b0*/  IMAD.U32 R23, R8, 0x10000, RZ ;  /* 0x0001000008177824 */ /* 0x000fc400078e00ff */
[----:B------:R-:W-:Y:S01]  /*10c0*/  FFMA.FTZ R41, R87, R16, RZ ;  /* 0x0000001057297223 */ /* 0x000fe200000100ff */
[----:B------:R-:W5:Y:S01]  /*10d0*/  LDG.E.128 R24, desc[UR6][R100.64+0x23800] ;  /* 0x0238000664187981 */ /* 0x000f62000c1e1d00 */
[----:B------:R-:W-:Y:S02]  /*10e0*/  PRMT R10, R10, 0x7632, R10 ;  /* 0x000076320a0a7816 */ /* 0x000fe4000000000a */
[C---:B------:R-:W-:Y:S01]  /*10f0*/  PRMT R8, R17.reuse, 0x7632, R8 ;  /* 0x0000763211087816 */ /* 0x040fe20000000008 */
[----:B------:R-:W-:Y:S01]  /*1100*/  FFMA.FTZ R40, R86, R23, R41 ;  /* 0x0000001756287223 */ /* 0x000fe20000010029 */
[----:B------:R-:W-:Y:S01]  /*1110*/  SHF.L.U32 R16, R17, 0x10, RZ ;  /* 0x0000001011107819 */ /* 0x000fe200000006ff */
[----:B------:R-:W-:Y:S01]  /*1120*/  FFMA.FTZ R20, R38, R9, R21 ;  /* 0x0000000926147223 */ /* 0x000fe20000010015 */
[----:B------:R-:W-:Y:S02]  /*1130*/  SHF.L.U32 R10, R10, 0x10, RZ ;  /* 0x000000100a0a7819 */ /* 0x000fe400000006ff */
[----:B------:R-:W-:Y:S01]  /*1140*/  SHF.L.U32 R22, R8, 0x10, RZ ;  /* 0x0000001008167819 */ /* 0x000fe200000006ff */
[----:B------:R-:W-:Y:S01]  /*1150*/  FFMA.FTZ R40, R85, R16, R40 ;  /* 0x0000001055287223 */ /* 0x000fe20000010028 */
[----:B------:R-:W-:-:S02]  /*1160*/  IMAD.U32 R16, R11, 0x10000, RZ ;  /* 0x000100000b107824 */ /* 0x000fc400078e00ff */
[----:B------:R-:W-:Y:S01]  /*1170*/  FFMA.FTZ R10, R37, R10, R20 ;  /* 0x0000000a250a7223 */ /* 0x000fe20000010014 */
[----:B------:R-:W-:Y:S01]  /*1180*/  SHF.L.U32 R9, R18, 0x10, RZ ;  /* 0x0000001012097819 */ /* 0x000fe200000006ff */
[----:B------:R-:W-:Y:S01]  /*1190*/  FFMA.FTZ R17, R39, R22, R40 ;  /* 0x0000001627117223 */ /* 0x000fe20000010028 */
[----:B------:R-:W-:Y:S02]  /*11a0*/  PRMT R20, R4, 0x7632, R20 ;  /* 0x0000763204147816 */ /* 0x000fe40000000014 */
[----:B------:R-:W-:Y:S02]  /*11b0*/  PRMT R18, R18, 0x7632, R18 ;  /* 0x0000763212127816 */ /* 0x000fe40000000012 */
[----:B------:R-:W-:Y:S02]  /*11c0*/  SHF.L.U32 R4, R4, 0x10, RZ ;  /* 0x0000001004047819 */ /* 0x000fe400000006ff */
[----:B------:R-:W-:Y:S01]  /*11d0*/  PRMT R8, R11, 0x7632, R8 ;  /* 0x000076320b087816 */ /* 0x000fe20000000008 */
[----:B------:R-:W-:Y:S01]  /*11e0*/  FFMA.FTZ R11, R3, R16, R10 ;  /* 0x00000010030b7223 */ /* 0x000fe2000001000a */
[----:B------:R-:W-:Y:S01]  /*11f0*/  FFMA.FTZ R16, R38, R9, R17 ;  /* 0x0000000926107223 */ /* 0x000fe20000010011 */
[----:B------:R-:W-:Y:S01]  /*1200*/  SHF.L.U32 R18, R18, 0x10, RZ ;  /* 0x0000001012127819 */ /* 0x000fe200000006ff */
[----:B------:R-:W-:-:S02]  /*1210*/  IMAD.U32 R9, R20, 0x10000, RZ ;  /* 0x0001000014097824 */ /* 0x000fc400078e00ff */
[----:B------:R-:W-:Y:S01]  /*1220*/  FFMA.FTZ R17, R87, R4, RZ ;  /* 0x0000000457117223 */ /* 0x000fe200000100ff */
[----:B------:R-:W5:Y:S01]  /*1230*/  LDG.E.128 R20, desc[UR6][R100.64+0x27000] ;  /* 0x0270000664147981 */ /* 0x000f62000c1e1d00 */
[----:B------:R-:W-:Y:S02]  /*1240*/  FFMA.FTZ R16, R37, R18, R16 ;  /* 0x0000001225107223 */ /* 0x000fe40000010010 */
[----:B------:R-:W-:Y:S01]  /*1250*/  FFMA.FTZ R40, R86, R9, R17 ;  /* 0x0000000956287223 */ /* 0x000fe20000010011 */
[----:B------:R-:W-:Y:S02]  /*1260*/  SHF.L.U32 R9, R8, 0x10, RZ ;  /* 0x0000001008097819 */ /* 0x000fe400000006ff */
[C---:B------:R-:W-:Y:S02]  /*1270*/  SHF.L.U32 R18, R5.reuse, 0x10, RZ ;  /* 0x0000001005127819 */ /* 0x040fe400000006ff */
[----:B------:R-:W-:Y:S02]  /*1280*/  PRMT R8, R5, 0x7632, R8 ;  /* 0x0000763205087816 */ /* 0x000fe40000000008 */
[----:B------:R-:W-:Y:S01]  /*1290*/  PRMT R4, R19, 0x7632, R4 ;  /* 0x0000763213047816 */ /* 0x000fe20000000004 */
[----:B------:R-:W-:Y:S01]  /*12a0*/  FFMA.FTZ R18, R85, R18, R40 ;  /* 0x0000001255127223 */ /* 0x000fe20000010028 */
[----:B------:R-:W-:-:S02]  /*12b0*/  SHF.L.U32 R10, R19, 0x10, RZ ;  /* 0x00000010130a7819 */ /* 0x000fc400000006ff */
[----:B------:R-:W-:Y:S01]  /*12c0*/  SHF.L.U32 R8, R8, 0x10, RZ ;  /* 0x0000001008087819 */ /* 0x000fe200000006ff */
[----:B------:R-:W-:Y:S01]  /*12d0*/  IMAD.U32 R5, R4, 0x10000, RZ ;  /* 0x0001000004057824 */ /* 0x000fe200078e00ff */
[----:B------:R-:W-:Y:S01]  /*12e0*/  PRMT R4, R28, 0x7632, R4 ;  /* 0x000076321c047816 */ /* 0x000fe20000000004 */
[----:B------:R-:W-:Y:S01]  /*12f0*/  FFMA.FTZ R94, R88, R9, R11 ;  /* 0x00000009585e7223 */ /* 0x000fe2000001000b */
[----:B------:R-:W-:Y:S01]  /*1300*/  SHF.L.U32 R28, R28, 0x10, RZ ;  /* 0x000000101c1c7819 */ /* 0x000fe200000006ff */
[----:B------:R-:W-:Y:S01]  /*1310*/  FFMA.FTZ R10, R3, R10, R16 ;  /* 0x0000000a030a7223 */ /* 0x000fe20000010010 */
[----:B------:R-:W-:Y:S02]  /*1320*/  FFMA.FTZ R9, R39, R8, R18 ;  /* 0x0000000827097223 */ /* 0x000fe40000010012 */
[----:B------:R-:W5:Y:S01]  /*1330*/  LDG.E.128 R16, desc[UR6][R100.64+0x2a800] ;  /* 0x02a8000664107981 */ /* 0x000f62000c1e1d00 */
[----:B------:R-:W-:Y:S02]  /*1340*/  IMAD.U32 R11, R4, 0x10000, RZ ;  /* 0x00010000040b7824 */ /* 0x000fe400078e00ff */
[----:B------:R-:W-:Y:S01]  /*1350*/  FFMA.FTZ R41, R87, R28, RZ ;  /* 0x0000001c57297223 */ /* 0x000fe200000100ff */
[----:B------:R-:W-:Y:S01]  /*1360*/  FFMA.FTZ R92, R88, R5, R10 ;  /* 0x00000005585c7223 */ /* 0x000fe2000001000a */
[----:B------:R-:W-:-:S02]  /*1370*/  SHF.L.U32 R5, R6, 0x10, RZ ;  /* 0x0000001006057819 */ /* 0x000fc400000006ff */
[C---:B------:R-:W-:Y:S01]  /*1380*/  SHF.L.U32 R10, R29.reuse, 0x10, RZ ;  /* 0x000000101d0a7819 */ /* 0x040fe200000006ff */
[----:B------:R-:W-:Y:S01]  /*1390*/  FFMA.FTZ R28, R86, R11, R41 ;  /* 0x0000000b561c7223 */ /* 0x000fe20000010029 */
[----:B------:R-:W-:Y:S02]  /*13a0*/  PRMT R6, R6, 0x7632, R6 ;  /* 0x0000763206067816 */ /* 0x000fe40000000006 */
[----:B------:R-:W-:Y:S01]  /*13b0*/  PRMT R4, R29, 0x7632, R4 ;  /* 0x000076321d047816 */ /* 0x000fe20000000004 */
[----:B------:R-:W-:Y:S01]  /*13c0*/  FFMA.FTZ R8, R38, R5, R9 ;  /* 0x0000000526087223 */ /* 0x000fe20000010009 */
[----:B------:R-:W-:Y:S01]  /*13d0*/  SHF.L.U32 R6, R6, 0x10, RZ ;  /* 0x0000001006067819 */ /* 0x000fe200000006ff */
[--C-:B------:R-:W-:Y:S01]  /*13e0*/  FFMA.FTZ R10, R85, R10, R28.reuse ;  /* 0x0000000a550a7223 */ /* 0x100fe2000001001c */
[----:B------:R-:W-:Y:S01]  /*13f0*/  SHF.L.U32 R40, R4, 0x10, RZ ;  /* 0x0000001004287819 */ /* 0x000fe200000006ff */
[C---:B------:R-:W-:Y:S01]  /*1400*/  IMAD.U32 R4, R7.reuse, 0x10000, RZ ;  /* 0x0001000007047824 */ /* 0x040fe200078e00ff */
[----:B------:R-:W-:Y:S01]  /*1410*/  PRMT R28, R7, 0x7632, R28 ;  /* 0x00007632071c7816 */ /* 0x000fe2000000001c */
[----:B------:R-:W-:-:S02]  /*1420*/  FFMA.FTZ R6, R37, R6, R8 ;  /* 0x0000000625067223 */ /* 0x000fc40000010008 */
[----:B------:R-:W-:Y:S01]  /*1430*/  FFMA.FTZ R7, R39, R40, R10 ;  /* 0x0000002827077223 */ /* 0x000fe2000001000a */
[C---:B------:R-:W-:Y:S01]  /*1440*/  PRMT R29, R80.reuse, 0x7632, R29 ;  /* 0x00007632501d7816 */ /* 0x040fe2000000001d */
[----:B------:R-:W5:Y:S01]  /*1450*/  LDG.E.128 R8, desc[UR6][R100.64+0x2e000] ;  /* 0x02e0000664087981 */ /* 0x000f62000c1e1d00 */
[----:B------:R-:W-:Y:S02]  /*1460*/  SHF.L.U32 R80, R80, 0x10, RZ ;  /* 0x0000001050507819 */ /* 0x000fe400000006ff */
[----:B------:R-:W-:Y:S02]  /*1470*/  SHF.L.U32 R29, R29, 0x10, RZ ;  /* 0x000000101d1d7819 */ /* 0x000fe400000006ff */
[C---:B------:R-:W-:Y:S01]  /*1480*/  SHF.L.U32 R5, R30.reuse, 0x10, RZ ;  /* 0x000000101e057819 */ /* 0x040fe200000006ff */
[----:B------:R-:W-:Y:S01]  /*1490*/  FFMA.FTZ R87, R87, R80, RZ ;  /* 0x0000005057577223 */ /* 0x000fe200000100ff */
[----:B------:R-:W-:-:S03]  /*14a0*/  PRMT R30, R30, 0x7632, R30 ;  /* 0x000076321e1e7816 */ /* 0x000fc6000000001e */
[----:B------:R-:W-:Y:S01]  /*14b0*/  FFMA.FTZ R86, R86, R29, R87 ;  /* 0x0000001d56567223 */ /* 0x000fe20000010057 */
[----:B------:R-:W-:Y:S01]  /*14c0*/  FFMA.FTZ R40, R38, R5, R7 ;  /* 0x0000000526287223 */ /* 0x000fe20000010007 */
[----:B------:R-:W-:Y:S02]  /*14d0*/  FFMA.FTZ R29, R3, R4, R6 ;  /* 0x00000004031d7223 */ /* 0x000fe40000010006 */
[----:B------:R-:W5:Y:S01]  /*14e0*/  LDG.E.128 R4, desc[UR6][R100.64+0x31800] ;  /* 0x0318000664047981 */ /* 0x000f62000c1e1d00 */
[C---:B------:R-:W-:Y:S01]  /*14f0*/  SHF.L.U32 R42, R81.reuse, 0x10, RZ ;  /* 0x00000010512a7819 */ /* 0x040fe200000006ff */
[----:B------:R-:W-:Y:S01]  /*1500*/  IMAD.U32 R30, R30, 0x10000, RZ ;  /* 0x000100001e1e7824 */ /* 0x000fe200078e00ff */
[----:B------:R-:W-:Y:S01]  /*1510*/  PRMT R81, R81, 0x7632, R81 ;  /* 0x0000763251517816 */ /* 0x000fe20000000051 */
[----:B------:R-:W-:Y:S01]  /*1520*/  IMAD.U32 R87, R52, 0x10000, RZ ;  /* 0x0001000034577824 */ /* 0x000fe200078e00ff */
[C---:B------:R-:W-:Y:S01]  /*1530*/  SHF.L.U32 R43, R12.reuse, 0x10, RZ ;  /* 0x000000100c2b7819 */ /* 0x040fe200000006ff */
[----:B------:R-:W-:Y:S01]  /*1540*/  FFMA.FTZ R42, R85, R42, R86 ;  /* 0x0000002a552a7223 */ /* 0x000fe20000010056 */
[----:B------:R-:W-:Y:S01]  /*1550*/  FFMA.FTZ R30, R37, R30, R40 ;  /* 0x0000001e251e7223 */ /* 0x000fe20000010028 */
[----:B------:R-:W-:-:S02]  /*1560*/  PRMT R12, R12, 0x7632, R12 ;  /* 0x000076320c0c7816 */ /* 0x000fc4000000000c */
[----:B------:R-:W-:Y:S02]  /*1570*/  PRMT R86, R52, 0x7632, R86 ;  /* 0x0000763234567816 */ /* 0x000fe40000000056 */
[----:B------:R-:W-:Y:S01]  /*1580*/  SHF.L.U32 R40, R81, 0x10, RZ ;  /* 0x0000001051287819 */ /* 0x000fe200000006ff */
[----:B------:R-:W-:Y:S01]  /*1590*/  FFMA.FTZ R81, R87, R43, R84 ;  /* 0x0000002b57517223 */ /* 0x000fe20000010054 */
[----:B------:R-:W-:Y:S02]  /*15a0*/  SHF.L.U32 R43, R12, 0x10, RZ ;  /* 0x000000100c2b7819 */ /* 0x000fe400000006ff */
[----:B------:R-:W-:Y:S01]  /*15b0*/  SHF.L.U32 R86, R86, 0x10, RZ ;  /* 0x0000001056567819 */ /* 0x000fe200000006ff */
[----:B------:R-:W-:Y:S01]  /*15c0*/  FFMA.FTZ R41, R39, R40, R42 ;  /* 0x0000002827297223 */ /* 0x000fe2000001002a */
[----:B------:R-:W-:Y:S01]  /*15d0*/  SHF.L.U32 R40, R13, 0x10, RZ ;  /* 0x000000100d287819 */ /* 0x000fe200000006ff */
[----:B------:R-:W-:Y:S01]  /*15e0*/  IMAD.U32 R39, R82, 0x10000, RZ ;  /* 0x0001000052277824 */ /* 0x000fe200078e00ff */
[----:B------:R-:W-:Y:S01]  /*15f0*/  SHF.L.U32 R85, R53, 0x10, RZ ;  /* 0x0000001035557819 */ /* 0x000fe200000006ff */
[----:B------:R-:W-:Y:S01]  /*1600*/  FFMA.FTZ R42, R86, R43, R81 ;  /* 0x0000002b562a7223 */ /* 0x000fe20000010051 */
[----:B------:R-:W-:-:S02]  /*1610*/  PRMT R13, R13, 0x7632, R13 ;  /* 0x000076320d0d7816 */ /* 0x000fc4000000000d */
[----:B------:R-:W-:Y:S02]  /*1620*/  PRMT R84, R53, 0x7632, R84 ;  /* 0x0000763235547816 */ /* 0x000fe40000000054 */
[C---:B------:R-:W-:Y:S01]  /*1630*/  SHF.L.U32 R12, R31.reuse, 0x10, RZ ;  /* 0x000000101f0c7819 */ /* 0x040fe200000006ff */
[----:B------:R-:W-:Y:S01]  /*1640*/  FFMA.FTZ R38, R38, R39, R41 ;  /* 0x0000002726267223 */ /* 0x000fe20000010029 */
[----:B------:R-:W-:Y:S01]  /*1650*/  PRMT R31, R31, 0x7632, R31 ;  /* 0x000076321f1f7816 */ /* 0x000fe2000000001f */
[----:B------:R-:W-:Y:S01]  /*1660*/  FFMA.FTZ R41, R85, R40, R42 ;  /* 0x0000002855297223 */ /* 0x000fe2000001002a */
[----:B------:R-:W-:Y:S01]  /*1670*/  SHF.L.U32 R84, R84, 0x10, RZ ;  /* 0x0000001054547819 */ /* 0x000fe200000006ff */
[----:B------:R-:W-:Y:S02]  /*1680*/  IMAD.U32 R13, R13, 0x10000, RZ ;  /* 0x000100000d0d7824 */ /* 0x000fe400078e00ff */
[----:B------:R-:W-:Y:S01]  /*1690*/  FFMA.FTZ R12, R3, R12, R30 ;  /* 0x0000000c030c7223 */ /* 0x000fe2000001001e */
[----:B------:R-:W-:-:S02]  /*16a0*/  SHF.L.U32 R30, R14, 0x10, RZ ;  /* 0x000000100e1e7819 */ /* 0x000fc400000006ff */
[----:B------:R-:W-:Y:S01]  /*16b0*/  SHF.L.U32 R28, R28, 0x10, RZ ;  /* 0x000000101c1c7819 */ /* 0x000fe200000006ff */
[----:B------:R-:W-:Y:S01]  /*16c0*/  FFMA.FTZ R40, R84, R13, R41 ;  /* 0x0000000d54287223 */ /* 0x000fe20000010029 */
[----:B------:R-:W-:Y:S02]  /*16d0*/  SHF.L.U32 R31, R31, 0x10, RZ ;  /* 0x000000101f1f7819 */ /* 0x000fe400000006ff */
[----:B------:R-:W-:Y:S01]  /*16e0*/  SHF.L.U32 R39, R54, 0x10, RZ ;  /* 0x0000001036277819 */ /* 0x000fe200000006ff */
[C---:B------:R-:W-:Y:S02]  /*16f0*/  FFMA.FTZ R80, R88.reuse, R28, R29 ;  /* 0x0000001c58507223 */ /* 0x040fe4000001001d */
[----:B------:R-:W-:Y:S02]  /*1700*/  FFMA.FTZ R90, R88, R31, R12 ;  /* 0x0000001f585a7223 */ /* 0x000fe4000001000c */
[----:B------:R-:W-:Y:S02]  /*1710*/  FFMA.FTZ R53, R39, R30, R40 ;  /* 0x0000001e27357223 */ /* 0x000fe40000010028 */
[----:B------:R-:W5:Y:S04]  /*1720*/  LDG.E.128 R28, desc[UR6][R100.64+0x1000] ;  /* 0x00100006641c7981 */ /* 0x000f68000c1e1d00 */
[----:B------:R-:W5:Y:S01]  /*1730*/  LDG.E.128 R40, desc[UR6][R102.64+0x1000] ;  /* 0x0010000666287981 */ /* 0x000f62000c1e1d00 */
[----:B------:R-:W-:-:S02]  /*1740*/  PRMT R82, R82, 0x7632, R82 ;  /* 0x0000763252527816 */ /* 0x000fc40000000052 */
[----:B------:R-:W-:-:S03]  /*1750*/  PRMT R14, R14, 0x7632, R14 ;  /* 0x000076320e0e7816 */ /* 0x000fc6000000000e */
[----:B------:R-:W-:Y:S01]  /*1760*/  IMAD.U32 R82, R82, 0x10000, RZ ;  /* 0x0001000052527824 */ /* 0x000fe200078e00ff */
[----:B------:R-:W-:Y:S02]  /*1770*/  SHF.L.U32 R12, R83, 0x10, RZ ;  /* 0x00000010530c7819 */ /* 0x000fe400000006ff */
[----:B------:R-:W-:Y:S01]  /*1780*/  SHF.L.U32 R13, R14, 0x10, RZ ;  /* 0x000000100e0d7819 */ /* 0x000fe200000006ff */
[--C-:B------:R-:W-:Y:S01]  /*1790*/  FFMA.FTZ R82, R37, R82, R38.reuse ;  /* 0x0000005225527223 */ /* 0x100fe20000010026 */
[----:B------:R-:W-:Y:S02]  /*17a0*/  PRMT R38, R54, 0x7632, R38 ;  /* 0x0000763236267816 */ /* 0x000fe40000000026 */
[C---:B--2---:R-:W-:Y:S02]  /*17b0*/  PRMT R14, R44.reuse, 0x7632, R14 ;  /* 0x000076322c0e7816 */ /* 0x044fe4000000000e */
[----:B------:R-:W-:Y:S01]  /*17c0*/  SHF.L.U32 R44, R44, 0x10, RZ ;  /* 0x000000102c2c7819 */ /* 0x000fe200000006ff */
[----:B------:R-:W-:Y:S01]  /*17d0*/  FFMA.FTZ R37, R3, R12, R82 ;  /* 0x0000000c03257223 */ /* 0x000fe20000010052 */
[----:B------:R-:W-:Y:S01]  /*17e0*/  IMAD.U32 R38, R38, 0x10000, RZ ;  /* 0x0001000026267824 */ /* 0x000fe200078e00ff */
[----:B------:R-:W-:-:S02]  /*17f0*/  SHF.L.U32 R3, R14, 0x10, RZ ;  /* 0x000000100e037819 */ /* 0x000fc400000006ff */
[----:B------:R-:W-:Y:S01]  /*1800*/  FFMA.FTZ R81, R87, R44, R36 ;  /* 0x0000002c57517223 */ /* 0x000fe20000010024 */
[----:B------:R-:W-:Y:S01]  /*1810*/  FFMA.FTZ R53, R38, R13, R53 ;  /* 0x0000000d26357223 */ /* 0x000fe20000010035 */
[----:B------:R-:W-:Y:S02]  /*1820*/  PRMT R83, R83, 0x7632, R83 ;  /* 0x0000763253537816 */ /* 0x000fe40000000053 */
[----:B------:R-:W-:Y:S01]  /*1830*/  SHF.L.U32 R13, R15, 0x10, RZ ;  /* 0x000000100f0d7819 */ /* 0x000fe200000006ff */
[----:B------:R-:W-:Y:S01]  /*1840*/  FFMA.FTZ R14, R86, R3, R81 ;  /* 0x00000003560e7223 */ /* 0x000fe20000010051 */
[C---:B------:R-:W-:Y:S01]  /*1850*/  PRMT R3, R55.reuse, 0x7632, R3 ;  /* 0x0000763237037816 */ /* 0x040fe20000000003 */
[----:B------:R-:W-:Y:S01]  /*1860*/  IMAD.U32 R36, R55, 0x10000, RZ ;  /* 0x0001000037247824 */ /* 0x000fe200078e00ff */
[----:B------:R-:W-:Y:S02]  /*1870*/  PRMT R15, R15, 0x7632, R15 ;  /* 0x000076320f0f7816 */ /* 0x000fe4000000000f */
[----:B------:R-:W-:-:S02]  /*1880*/  SHF.L.U32 R12, R45, 0x10, RZ ;  /* 0x000000102d0c7819 */ /* 0x000fc400000006ff */
[----:B------:R-:W-:Y:S02]  /*1890*/  PRMT R45, R45, 0x7632, R45 ;  /* 0x000076322d2d7816 */ /* 0x000fe4000000002d */
[----:B------:R-:W-:Y:S01]  /*18a0*/  SHF.L.U32 R83, R83, 0x10, RZ ;  /* 0x0000001053537819 */ /* 0x000fe200000006ff */
[----:B------:R-:W-:Y:S01]  /*18b0*/  FFMA.FTZ R52, R36, R13, R53 ;  /* 0x0000000d24347223 */ /* 0x000fe20000010035 */
[----:B------:R-:W-:Y:S01]  /*18c0*/  SHF.L.U32 R44, R15, 0x10, RZ ;  /* 0x000000100f2c7819 */ /* 0x000fe200000006ff */
[----:B------:R-:W-:Y:S01]  /*18d0*/  IMAD.U32 R3, R3, 0x10000, RZ ;  /* 0x0001000003037824 */ /* 0x000fe200078e00ff */
[----:B------:R-:W-:Y:S01]  /*18e0*/  SHF.L.U32 R45, R45, 0x10, RZ ;  /* 0x000000102d2d7819 */ /* 0x000fe200000006ff */
[----:B------:R-:W-:Y:S01]  /*18f0*/  FFMA.FTZ R53, R85, R12, R14 ;  /* 0x0000000c55357223 */ /* 0x000fe2000001000e */
[----:B---3--:R-:W-:Y:S01]  /*1900*/  SHF.L.U32 R54, R48, 0x10, RZ ;  /* 0x0000001030367819 */ /* 0x008fe200000006ff */
[----:B------:R-:W-:Y:S01]  /*1910*/  FFMA.FTZ R88, R88, R83, R37 ;  /* 0x0000005358587223 */ /* 0x000fe20000010025 */
[----:B------:R-:W-:Y:S01]  /*1920*/  PRMT R48, R48, 0x7632, R48 ;  /* 0x0000763230307816 */ /* 0x000fe20000000030 */
[----:B------:R-:W-:Y:S01]  /*1930*/  FFMA.FTZ R37, R3, R44, R52 ;  /* 0x0000002c03257223 */ /* 0x000fe20000010034 */
[----:B------:R-:W-:Y:S01]  /*1940*/  SHF.L.U32 R44, R46, 0x10, RZ ;  /* 0x000000102e2c7819 */ /* 0x000fe200000006ff */
[----:B------:R-:W-:Y:S01]  /*1950*/  FFMA.FTZ R52, R84, R45, R53 ;  /* 0x0000002d54347223 */ /* 0x000fe20000010035 */
[----:B------:R-:W2:Y:S01]  /*1960*/  LDG.E.128 R12, desc[UR6][R100.64+0x4800] ;  /* 0x00480006640c7981 */ /* 0x000ea2000c1e1d00 */
[----:B------:R-:W-:Y:S01]  /*1970*/  FFMA.FTZ R55, R87, R54, R112 ;  /* 0x0000003657377223 */ /* 0x000fe20000010070 */
[----:B------:R-:W-:Y:S01]  /*1980*/  IMAD.U32 R45, R48, 0x10000, RZ ;  /* 0x00010000302d7824 */ /* 0x000fe200078e00ff */
[----:B------:R-:W-:Y:S01]  /*1990*/  PRMT R46, R46, 0x7632, R46 ;  /* 0x000076322e2e7816 */ /* 0x000fe2000000002e */
[----:B------:R-:W-:-:S02]  /*19a0*/  FFMA.FTZ R53, R39, R44, R52 ;  /* 0x0000002c27357223 */ /* 0x000fc40000010034 */
[----:B------:R-:W-:Y:S01]  /*19b0*/  FFMA.FTZ R52, R86, R45, R55 ;  /* 0x0000002d56347223 */ /* 0x000fe20000010037 */
[----:B------:R-:W-:Y:S02]  /*19c0*/  SHF.L.U32 R45, R46, 0x10, RZ ;  /* 0x000000102e2d7819 */ /* 0x000fe400000006ff */
[----:B------:R-:W-:Y:S02]  /*19d0*/  PRMT R48, R47, 0x7632, R48 ;  /* 0x000076322f307816 */ /* 0x000fe40000000030 */
[----:B------:R-:W-:Y:S01]  /*19e0*/  SHF.L.U32 R46, R49, 0x10, RZ ;  /* 0x00000010312e7819 */ /* 0x000fe200000006ff */
[----:B------:R-:W-:Y:S01]  /*19f0*/  FFMA.FTZ R45, R38, R45, R53 ;  /* 0x0000002d262d7223 */ /* 0x000fe20000010035 */
[----:B------:R-:W-:Y:S02]  /*1a00*/  SHF.L.U32 R47, R47, 0x10, RZ ;  /* 0x000000102f2f7819 */ /* 0x000fe400000006ff */
[----:B------:R-:W-:Y:S01]  /*1a10*/  PRMT R44, R49, 0x7632, R44 ;  /* 0x00007632312c7816 */ /* 0x000fe2000000002c */
[----:B------:R-:W-:-:S02]  /*1a20*/  FFMA.FTZ R53, R85, R46, R52 ;  /* 0x0000002e55357223 */ /* 0x000fc40000010034 */
[----:B------:R-:W-:Y:S01]  /*1a30*/  FFMA.FTZ R52, R36, R47, R45 ;  /* 0x0000002f24347223 */ /* 0x000fe2000001002d */
[----:B------:R-:W-:Y:S02]  /*1a40*/  SHF.L.U32 R49, R44, 0x10, RZ ;  /* 0x000000102c317819 */ /* 0x000fe400000006ff */
[----:B------:R-:W3:Y:S01]  /*1a50*/  LDG.E.128 R44, desc[UR6][R100.64+0x8000] ;  /* 0x00800006642c7981 */ /* 0x000ee2000c1e1d00 */
[C---:B----4-:R-:W-:Y:S01]  /*1a60*/  PRMT R54, R76.reuse, 0x7632, R54 ;  /* 0x000076324c367816 */ /* 0x050fe20000000036 */
[----:B------:R-:W-:-:S03]  /*1a70*/  IMAD.U32 R76, R76, 0x10000, RZ ;  /* 0x000100004c4c7824 */ /* 0x000fc600078e00ff */
[----:B------:R-:W-:Y:S01]  /*1a80*/  SHF.L.U32 R55, R54, 0x10, RZ ;  /* 0x0000001036377819 */ /* 0x000fe200000006ff */
[----:B------:R-:W-:Y:S01]  /*1a90*/  FFMA.FTZ R54, R84, R49, R53 ;  /* 0x0000003154367223 */ /* 0x000fe20000010035 */
[C---:B------:R-:W-:Y:S02]  /*1aa0*/  PRMT R49, R50.reuse, 0x7632, R49 ;  /* 0x0000763232317816 */ /* 0x040fe40000000031 */
[----:B------:R-:W-:Y:S01]  /*1ab0*/  SHF.L.U32 R50, R50, 0x10, RZ ;  /* 0x0000001032327819 */ /* 0x000fe200000006ff */
[----:B------:R-:W-:Y:S01]  /*1ac0*/  FFMA.FTZ R81, R87, R76, R114 ;  /* 0x0000004c57517223 */ /* 0x000fe20000010072 */
[----:B------:R-:W-:Y:S02]  /*1ad0*/  SHF.L.U32 R48, R48, 0x10, RZ ;  /* 0x0000001030307819 */ /* 0x000fe400000006ff */
[----:B------:R-:W-:Y:S01]  /*1ae0*/  SHF.L.U32 R49, R49, 0x10, RZ ;  /* 0x0000001031317819 */ /* 0x000fe200000006ff */
[----:B------:R-:W-:Y:S01]  /*1af0*/  FFMA.FTZ R53, R39, R50, R54 ;  /* 0x0000003227357223 */ /* 0x000fe20000010036 */
[----:B------:R-:W-:Y:S01]  /*1b00*/  FFMA.FTZ R82, R86, R55, R81 ;  /* 0x0000003756527223 */ /* 0x000fe20000010051 */
[C---:B------:R-:W-:Y:S01]  /*1b10*/  PRMT R55, R77.reuse, 0x7632, R55 ;  /* 0x000076324d377816 */ /* 0x040fe20000000037 */
[----:B------:R-:W-:-:S02]  /*1b20*/  IMAD.U32 R76, R77, 0x10000, RZ ;  /* 0x000100004d4c7824 */ /* 0x000fc400078e00ff */
[----:B------:R-:W-:Y:S01]  /*1b30*/  FFMA.FTZ R113, R3, R48, R52 ;  /* 0x0000003003717223 */ /* 0x000fe20000010034 */
[----:B------:R-:W-:Y:S01]  /*1b40*/  FFMA.FTZ R53, R38, R49, R53 ;  /* 0x0000003126357223 */ /* 0x000fe20000010035 */
[----:B------:R-:W-:Y:S01]  /*1b50*/  IMAD.U32 R49, R51, 0x10000, RZ ;  /* 0x0001000033317824 */ /* 0x000fe200078e00ff */
[----:B-----5:R-:W-:Y:S01]  /*1b60*/  SHF.L.U32 R52, R56, 0x10, RZ ;  /* 0x0000001038347819 */ /* 0x020fe200000006ff */
[----:B------:R-:W-:Y:S01]  /*1b70*/  FFMA.FTZ R77, R85, R76, R82 ;  /* 0x0000004c554d7223 */ /* 0x000fe20000010052 */
[----:B------:R-:W-:Y:S02]  /*1b80*/  SHF.L.U32 R55, R55, 0x10, RZ ;  /* 0x0000001037377819 */ /* 0x000fe400000006ff */
[----:B------:R-:W-:Y:S01]  /*1b90*/  PRMT R51, R51, 0x7632, R51 ;  /* 0x0000763233337816 */ /* 0x000fe20000000033 */
[----:B------:R-:W-:Y:S01]  /*1ba0*/  FFMA.FTZ R81, R87, R52, R110 ;  /* 0x0000003457517223 */ /* 0x000fe2000001006e */
[----:B------:R-:W-:Y:S01]  /*1bb0*/  SHF.L.U32 R48, R78, 0x10, RZ ;  /* 0x000000104e307819 */ /* 0x000fe200000006ff */
[----:B------:R-:W-:Y:S01]  /*1bc0*/  FFMA.FTZ R50, R84, R55, R77 ;  /* 0x0000003754327223 */ /* 0x000fe2000001004d */
[----:B------:R-:W-:Y:S01]  /*1bd0*/  PRMT R56, R56, 0x7632, R56 ;  /* 0x0000763238387816 */ /* 0x000fe20000000038 */
[----:B------:R-:W-:Y:S01]  /*1be0*/  FFMA.FTZ R54, R36, R49, R53 ;  /* 0x0000003124367223 */ /* 0x000fe20000010035 */
[----:B------:R-:W-:Y:S01]  /*1bf0*/  PRMT R78, R78, 0x7632, R78 ;  /* 0x000076324e4e7816 */ /* 0x000fe2000000004e */
[----:B------:R-:W-:Y:S01]  /*1c00*/  IMAD.U32 R52, R51, 0x10000, RZ ;  /* 0x0001000033347824 */ /* 0x000fe200078e00ff */
[----:B------:R-:W-:Y:S01]  /*1c10*/  SHF.L.U32 R77, R56, 0x10, RZ ;  /* 0x00000010384d7819 */ /* 0x000fe200000006ff */
[----:B------:R-:W-:Y:S01]  /*1c20*/  FFMA.FTZ R55, R39, R48, R50 ;  /* 0x0000003027377223 */ /* 0x000fe20000010032 */
[----:B------:R-:W-:Y:S01]  /*1c30*/  SHF.L.U32 R53, R78, 0x10, RZ ;  /* 0x000000104e357819 */ /* 0x000fe200000006ff */
[----:B------:R-:W-:Y:S01]  /*1c40*/  FFMA.FTZ R111, R3, R52, R54 ;  /* 0x00000034036f7223 */ /* 0x000fe20000010036 */
[----:B------:R-:W-:Y:S01]  /*1c50*/  SHF.L.U32 R54, R64, 0x10, RZ ;  /* 0x0000001040367819 */ /* 0x000fe200000006ff */
[----:B------:R-:W4:Y:S01]  /*1c60*/  LDG.E.128 R48, desc[UR6][R100.64+0xb800] ;  /* 0x00b8000664307981 */ /* 0x000f22000c1e1d00 */
[C---:B------:R-:W-:Y:S01]  /*1c70*/  PRMT R52, R57.reuse, 0x7632, R52 ;  /* 0x0000763239347816 */ /* 0x040fe20000000034 */
[----:B------:R-:W-:Y:S01]  /*1c80*/  FFMA.FTZ R76, R86, R77, R81 ;  /* 0x0000004d564c7223 */ /* 0x000fe20000010051 */
[----:B------:R-:W-:Y:S01]  /*1c90*/  SHF.L.U32 R56, R57, 0x10, RZ ;  /* 0x0000001039387819 */ /* 0x000fe200000006ff */
[----:B------:R-:W-:Y:S01]  /*1ca0*/  FFMA.FTZ R77, R38, R53, R55 ;  /* 0x00000035264d7223 */ /* 0x000fe20000010037 */
[----:B------:R-:W-:Y:S01]  /*1cb0*/  PRMT R64, R64, 0x7632, R64 ;  /* 0x0000763240407816 */ /* 0x000fe20000000040 */
[----:B------:R-:W-:-:S02]  /*1cc0*/  IMAD.U32 R57, R79, 0x10000, RZ ;  /* 0x000100004f397824 */ /* 0x000fc400078e00ff */
[----:B------:R-:W-:Y:S01]  /*1cd0*/  FFMA.FTZ R91, R87, R54, R108 ;  /* 0x00000036575b7223 */ /* 0x000fe2000001006c */
[----:B------:R-:W-:Y:S01]  /*1ce0*/  SHF.L.U32 R81, R52, 0x10, RZ ;  /* 0x0000001034517819 */ /* 0x000fe200000006ff */
[----:B------:R-:W-:Y:S01]  /*1cf0*/  FFMA.FTZ R83, R85, R56, R76 ;  /* 0x0000003855537223 */ /* 0x000fe2000001004c */
[----:B------:R-:W5:Y:S01]  /*1d00*/  LDG.E.128 R52, desc[UR6][R100.64+0xf000] ;  /* 0x00f0000664347981 */ /* 0x000f62000c1e1d00 */
[----:B------:R-:W-:Y:S01]  /*1d10*/  SHF.L.U32 R89, R64, 0x10, RZ ;  /* 0x0000001040597819 */ /* 0x000fe200000006ff */
[----:B------:R-:W-:Y:S01]  /*1d20*/  FFMA.FTZ R64, R36, R57, R77 ;  /* 0x0000003924407223 */ /* 0x000fe2000001004d */
[----:B------:R-:W-:Y:S01]  /*1d30*/  PRMT R57, R58, 0x7632, R57 ;  /* 0x000076323a397816 */ /* 0x000fe20000000039 */
[----:B------:R-:W-:Y:S01]  /*1d40*/  FFMA.FTZ R76, R84, R81, R83 ;  /* 0x00000051544c7223 */ /* 0x000fe20000010053 */
[----:B------:R-:W-:Y:S02]  /*1d50*/  SHF.L.U32 R58, R58, 0x10, RZ ;  /* 0x000000103a3a7819 */ /* 0x000fe400000006ff */
[----:B------:R-:W-:Y:S01]  /*1d60*/  PRMT R79, R79, 0x7632, R79 ;  /* 0x000076324f4f7816 */ /* 0x000fe2000000004f */
[----:B------:R-:W-:Y:S01]  /*1d70*/  FFMA.FTZ R82, R86, R89, R91 ;  /* 0x0000005956527223 */ /* 0x000fe2000001005b */
[----:B------:R-:W-:-:S02]  /*1d80*/  PRMT R77, R65, 0x7632, R77 ;  /* 0x00007632414d7816 */ /* 0x000fc4000000004d */
[----:B------:R-:W-:Y:S01]  /*1d90*/  SHF.L.U32 R78, R65, 0x10, RZ ;  /* 0x00000010414e7819 */ /* 0x000fe200000006ff */
[----:B------:R-:W-:Y:S01]  /*1da0*/  FFMA.FTZ R65, R39, R58, R76 ;  /* 0x0000003a27417223 */ /* 0x000fe2000001004c */
[----:B------:R-:W-:Y:S01]  /*1db0*/  SHF.L.U32 R57, R57, 0x10, RZ ;  /* 0x0000001039397819 */ /* 0x000fe200000006ff */
[----:B------:R-:W-:Y:S01]  /*1dc0*/  IMAD.U32 R56, R79, 0x10000, RZ ;  /* 0x000100004f387824 */ /* 0x000fe200078e00ff */
[----:B------:R-:W-:Y:S01]  /*1dd0*/  SHF.L.U32 R77, R77, 0x10, RZ ;  /* 0x000000104d4d7819 */ /* 0x000fe200000006ff */
[----:B------:R-:W-:Y:S02]  /*1de0*/  FFMA.FTZ R79, R85, R78, R82 ;  /* 0x0000004e554f7223 */ /* 0x000fe40000010052 */
[----:B------:R-:W-:Y:S01]  /*1df0*/  FFMA.FTZ R65, R38, R57, R65 ;  /* 0x0000003926417223 */ /* 0x000fe20000010041 */
[----:B------:R-:W-:Y:S01]  /*1e00*/  FFMA.FTZ R109, R3, R56, R64 ;  /* 0x00000038036d7223 */ /* 0x000fe20000010040 */
[C---:B------:R-:W-:Y:S01]  /*1e10*/  IMAD.U32 R57, R59.reuse, 0x10000, RZ ;  /* 0x000100003b397824 */ /* 0x040fe200078e00ff */
[----:B------:R-:W-:Y:S01]  /*1e20*/  SHF.L.U32 R56, R66, 0x10, RZ ;  /* 0x0000001042387819 */ /* 0x000fe200000006ff */
[----:B------:R-:W-:Y:S01]  /*1e30*/  FFMA.FTZ R58, R84, R77, R79 ;  /* 0x0000004d543a7223 */ /* 0x000fe2000001004f */
[----:B------:R-:W-:Y:S01]  /*1e40*/  PRMT R76, R66, 0x7632, R76 ;  /* 0x00007632424c7816 */ /* 0x000fe2000000004c */
[----:B------:R-:W-:Y:S01]  /*1e50*/  FFMA.FTZ R66, R36, R57, R65 ;  /* 0x0000003924427223 */ /* 0x000fe20000010041 */
[----:B------:R-:W-:Y:S01]  /*1e60*/  PRMT R64, R59, 0x7632, R64 ;  /* 0x000076323b407816 */ /* 0x000fe20000000040 */
[----:B------:R-:W-:Y:S01]  /*1e70*/  FFMA.FTZ R77, R39, R56, R58 ;  /* 0x00000038274d7223 */ /* 0x000fe2000001003a */
[----:B------:R-:W-:Y:S01]  /*1e80*/  SHF.L.U32 R65, R76, 0x10, RZ ;  /* 0x000000104c417819 */ /* 0x000fe200000006ff */
[----:B------:R-:W5:Y:S01]  /*1e90*/  LDG.E.128 R56, desc[UR6][R100.64+0x12800] ;  /* 0x0128000664387981 */ /* 0x000f62000c1e1d00 */
[----:B------:R-:W-:-:S02]  /*1ea0*/  SHF.L.U32 R78, R60, 0x10, RZ ;  /* 0x000000103c4e7819 */ /* 0x000fc400000006ff */
[----:B------:R-:W-:Y:S02]  /*1eb0*/  PRMT R76, R60, 0x7632, R76 ;  /* 0x000076323c4c7816 */ /* 0x000fe4000000004c */
        /* <DEDUP_REMOVED lines=16> */
[----:B------:R-:W-:Y:S01]  /*1fc0*/  FFMA.FTZ R65, R85, R76, R78 ;  /* 0x0000004c55417223 */ /* 0x000fe2000001004e */
[----:B------:R-:W-:Y:S01]  /*1fd0*/  SHF.L.U32 R77, R68, 0x10, RZ ;  /* 0x00000010444d7819 */ /* 0x000fe200000006ff */
[----:B------:R-:W-:Y:S01]  /*1fe0*/  FFMA.FTZ R79, R87, R64, R104 ;  /* 0x00000040574f7223 */ /* 0x000fe20000010068 */
[C---:B------:R-:W-:Y:S01]  /*1ff0*/  PRMT R64, R62.reuse, 0x7632, R64 ;  /* 0x000076323e407816 */ /* 0x040fe20000000040 */
[----:B------:R-:W-:-:S02]  /*2000*/  IMAD.U32 R66, R62, 0x10000, RZ ;  /* 0x000100003e427824 */ /* 0x000fc400078e00ff */
[----:B------:R-:W-:Y:S01]  /*2010*/  FFMA.FTZ R76, R84, R61, R65 ;  /* 0x0000003d544c7223 */ /* 0x000fe20000010041 */
[----:B------:R-:W-:Y:S01]  /*2020*/  FFMA.FTZ R82, R86, R77, R79 ;  /* 0x0000004d56527223 */ /* 0x000fe2000001004f */
[C---:B------:R-:W-:Y:S02]  /*2030*/  PRMT R68, R63.reuse, 0x7632, R68 ;  /* 0x000076323f447816 */ /* 0x040fe40000000044 */
[----:B------:R-:W-:Y:S02]  /*2040*/  SHF.L.U32 R67, R63, 0x10, RZ ;  /* 0x000000103f437819 */ /* 0x000fe400000006ff */
[C---:B------:R-:W-:Y:S01]  /*2050*/  SHF.L.U32 R78, R69.reuse, 0x10, RZ ;  /* 0x00000010454e7819 */ /* 0x040fe200000006ff */
[----:B------:R-:W5:Y:S01]  /*2060*/  LDG.E.128 R60, desc[UR6][R100.64+0x16000] ;  /* 0x01600006643c7981 */ /* 0x000f62000c1e1d00 */
[----:B------:R-:W-:Y:S01]  /*2070*/  PRMT R77, R69, 0x7632, R77 ;  /* 0x00007632454d7816 */ /* 0x000fe2000000004d */
        /* <DEDUP_REMOVED lines=13> */
[----:B------:R-:W-:Y:S01]  /*2150*/  FFMA.FTZ R77, R39, R64, R66 ;  /* 0x00000040274d7223 */ /* 0x000fe20000010042 */
[----:B------:R-:W-:Y:S01]  /*2160*/  FFMA.FTZ R82, R86, R69, R79 ;  /* 0x0000004556527223 */ /* 0x000fe2000001004f */
[----:B------:R-:W5:Y:S01]  /*2170*/  LDG.E.128 R64, desc[UR6][R100.64+0x19800] ;  /* 0x0198000664407981 */ /* 0x000f62000c1e1d00 */
[----:B------:R-:W-:Y:S01]  /*2180*/  IMAD.U32 R69, R70, 0x10000, RZ ;  /* 0x0001000046457824 */ /* 0x000fe200078e00ff */
[----:B------:R-:W-:-:S02]  /*2190*/  PRMT R76, R73, 0x7632, R76 ;  /* 0x00007632494c7816 */ /* 0x000fc4000000004c */
[----:B------:R-:W-:Y:S02]  /*21a0*/  SHF.L.U32 R78, R73, 0x10, RZ ;  /* 0x00000010494e7819 */ /* 0x000fe400000006ff */
[C---:B------:R-:W-:Y:S02]  /*21b0*/  PRMT R70, R71.reuse, 0x7632, R70 ;  /* 0x0000763247467816 */ /* 0x040fe40000000046 */
[----:B------:R-:W-:Y:S01]  /*21c0*/  SHF.L.U32 R68, R68, 0x10, RZ ;  /* 0x0000001044447819 */ /* 0x000fe200000006ff */
[----:B------:R-:W-:Y:S01]  /*21d0*/  FFMA.FTZ R69, R38, R69, R77 ;  /* 0x0000004526457223 */ /* 0x000fe2000001004d */
[----:B------:R-:W-:Y:S01]  /*21e0*/  SHF.L.U32 R71, R71, 0x10, RZ ;  /* 0x0000001047477819 */ /* 0x000fe200000006ff */
[----:B------:R-:W-:Y:S02]  /*21f0*/  IMAD.U32 R73, R76, 0x10000, RZ ;  /* 0x000100004c497824 */ /* 0x000fe400078e00ff */
[----:B------:R-:W-:Y:S01]  /*2200*/  FFMA.FTZ R77, R85, R78, R82 ;  /* 0x0000004e554d7223 */ /* 0x000fe20000010052 */
[----:B------:R-:W-:Y:S01]  /*2210*/  FFMA.FTZ R89, R3, R68, R72 ;  /* 0x0000004403597223 */ /* 0x000fe20000010048 */
[--C-:B------:R-:W-:Y:S01]  /*2220*/  FFMA.FTZ R68, R36, R71, R69.reuse ;  /* 0x0000004724447223 */ /* 0x100fe20000010045 */
[----:B------:R-:W-:Y:S01]  /*2230*/  PRMT R69, R74, 0x7632, R69 ;  /* 0x000076324a457816 */ /* 0x000fe20000000045 */
[----:B------:R-:W-:Y:S01]  /*2240*/  FFMA.FTZ R72, R84, R73, R77 ;  /* 0x0000004954487223 */ /* 0x000fe2000001004d */
[----:B------:R-:W-:-:S02]  /*2250*/  SHF.L.U32 R74, R74, 0x10, RZ ;  /* 0x000000104a4a7819 */ /* 0x000fc400000006ff */
[C---:B------:R-:W-:Y:S02]  /*2260*/  SHF.L.U32 R71, R32.reuse, 0x10, RZ ;  /* 0x0000001020477819 */ /* 0x040fe400000006ff */
[----:B------:R-:W-:Y:S01]  /*2270*/  PRMT R32, R32, 0x7632, R32 ;  /* 0x0000763220207816 */ /* 0x000fe20000000020 */
[----:B------:R-:W-:Y:S02]  /*2280*/  IMAD.U32 R73, R69, 0x10000, RZ ;  /* 0x0001000045497824 */ /* 0x000fe400078e00ff */
        /* <DEDUP_REMOVED lines=10> */
[----:B------:R-:W5:Y:S01]  /*2330*/  LDG.E.128 R68, desc[UR6][R100.64+0x1d000] ;  /* 0x01d0000664447981 */ /* 0x000f62000c1e1d00 */
[----:B------:R-:W-:Y:S01]  /*2340*/  PRMT R32, R75, 0x7632, R32 ;  /* 0x000076324b207816 */ /* 0x000fe20000000020 */
[----:B------:R-:W-:Y:S01]  /*2350*/  FFMA.FTZ R76, R36, R73, R77 ;  /* 0x00000049244c7223 */ /* 0x000fe2000001004d */
[----:B------:R-:W-:Y:S01]  /*2360*/  FFMA.FTZ R77, R85, R72, R74 ;  /* 0x00000048554d7223 */ /* 0x000fe2000001004a */
[----:B------:R-:W-:Y:S01]  /*2370*/  IMAD.U32 R33, R33, 0x10000, RZ ;  /* 0x0001000021217824 */ /* 0x000fe200078e00ff */
[C---:B------:R-:W-:Y:S01]  /*2380*/  PRMT R79, R24.reuse, 0x7632, R79 ;  /* 0x00007632184f7816 */ /* 0x040fe2000000004f */
[----:B------:R-:W5:Y:S01]  /*2390*/  LDG.E.128 R72, desc[UR6][R100.64+0x20800] ;  /* 0x0208000664487981 */ /* 0x000f62000c1e1d00 */
[----:B------:R-:W-:-:S02]  /*23a0*/  SHF.L.U32 R81, R24, 0x10, RZ ;  /* 0x0000001018517819 */ /* 0x000fc400000006ff */
[----:B------:R-:W-:Y:S01]  /*23b0*/  SHF.L.U32 R32, R32, 0x10, RZ ;  /* 0x0000001020207819 */ /* 0x000fe200000006ff */
[----:B------:R-:W-:Y:S01]  /*23c0*/  FFMA.FTZ R78, R84, R33, R77 ;  /* 0x00000021544e7223 */ /* 0x000fe2000001004d */
[C---:B------:R-:W-:Y:S01]  /*23d0*/  SHF.L.U32 R24, R34.reuse, 0x10, RZ ;  /* 0x0000001022187819 */ /* 0x040fe200000006ff */
[----:B------:R-:W-:Y:S02]  /*23e0*/  IMAD.U32 R79, R79, 0x10000, RZ ;  /* 0x000100004f4f7824 */ /* 0x000fe400078e00ff */
[----:B------:R-:W-:Y:S01]  /*23f0*/  FFMA.FTZ R81, R87, R81, R94 ;  /* 0x0000005157517223 */ /* 0x000fe2000001005e */
[----:B------:R-:W-:Y:S01]  /*2400*/  PRMT R34, R34, 0x7632, R34 ;  /* 0x0000763222227816 */ /* 0x000fe20000000022 */
[----:B------:R-:W-:Y:S01]  /*2410*/  FFMA.FTZ R97, R3, R32, R76 ;  /* 0x0000002003617223 */ /* 0x000fe2000001004c */
[----:B------:R-:W-:Y:S01]  /*2420*/  FFMA.FTZ R33, R39, R24, R78 ;  /* 0x0000001827217223 */ /* 0x000fe2000001004e */
[C---:B------:R-:W-:Y:S01]  /*2430*/  PRMT R32, R25.reuse, 0x7632, R32 ;  /* 0x0000763219207816 */ /* 0x040fe20000000020 */
        /* <DEDUP_REMOVED lines=14> */
[----:B------:R-:W-:Y:S01]  /*2520*/  FFMA.FTZ R33, R39, R34, R76 ;  /* 0x0000002227217223 */ /* 0x000fe2000001004c */
[----:B------:R-:W-:Y:S01]  /*2530*/  IMAD.U32 R20, R20, 0x10000, RZ ;  /* 0x0001000014147824 */ /* 0x000fe200078e00ff */
[----:B------:R-:W-:Y:S01]  /*2540*/  SHF.L.U32 R24, R24, 0x10, RZ ;  /* 0x0000001018187819 */ /* 0x000fe200000006ff */
[----:B------:R-:W5:Y:S01]  /*2550*/  LDG.E.128 R76, desc[UR6][R100.64+0x24000] ;  /* 0x02400006644c7981 */ /* 0x000f62000c1e1d00 */
        /* <DEDUP_REMOVED lines=10> */
[C---:B------:R-:W-:Y:S01]  /*2600*/  IMAD.U32 R34, R16.reuse, 0x10000, RZ ;  /* 0x0001000010227824 */ /* 0x040fe200078e00ff */
[----:B------:R-:W-:-:S02]  /*2610*/  PRMT R33, R16, 0x7632, R33 ;  /* 0x0000763210217816 */ /* 0x000fc40000000021 */
[----:B------:R-:W-:Y:S01]  /*2620*/  SHF.L.U32 R16, R27, 0x10, RZ ;  /* 0x000000101b107819 */ /* 0x000fe200000006ff */
[----:B------:R-:W-:Y:S01]  /*2630*/  FFMA.FTZ R25, R85, R26, R32 ;  /* 0x0000001a55197223 */ /* 0x000fe20000010020 */
[----:B------:R-:W-:-:S03]  /*2640*/  SHF.L.U32 R21, R24, 0x10, RZ ;  /* 0x0000001018157819 */ /* 0x000fc600000006ff */
[----:B------:R-:W-:Y:S01]  /*2650*/  FFMA.FTZ R93, R3, R16, R20 ;  /* 0x00000010035d7223 */ /* 0x000fe20000010014 */
[----:B------:R-:W-:Y:S02]  /*2660*/  IMAD.U32 R16, R22, 0x10000, RZ ;  /* 0x0001000016107824 */ /* 0x000fe400078e00ff */
[----:B------:R-:W-:Y:S01]  /*2670*/  FFMA.FTZ R20, R84, R21, R25 ;  /* 0x0000001554147223 */ /* 0x000fe20000010019 */
[----:B------:R-:W-:Y:S01]  /*2680*/  SHF.L.U32 R33, R33, 0x10, RZ ;  /* 0x0000001021217819 */ /* 0x000fe200000006ff */
[----:B------:R-:W-:Y:S02]  /*2690*/  FFMA.FTZ R27, R87, R34, R80 ;  /* 0x00000022571b7223 */ /* 0x000fe40000010050 */
[----:B------:R-:W5:Y:S01]  /*26a0*/  LDG.E.128 R80, desc[UR6][R100.64+0x27800] ;  /* 0x0278000664507981 */ /* 0x000f62000c1e1d00 */
[--C-:B------:R-:W-:Y:S01]  /*26b0*/  FFMA.FTZ R21, R39, R16, R20.reuse ;  /* 0x0000001027157223 */ /* 0x100fe20000010014 */
[C---:B------:R-:W-:Y:S01]  /*26c0*/  SHF.L.U32 R24, R17.reuse, 0x10, RZ ;  /* 0x0000001011187819 */ /* 0x040fe200000006ff */
[----:B------:R-:W-:Y:S01]  /*26d0*/  FFMA.FTZ R26, R86, R33, R27 ;  /* 0x00000021561a7223 */ /* 0x000fe2000001001b */
[----:B------:R-:W-:-:S02]  /*26e0*/  PRMT R20, R17, 0x7632, R20 ;  /* 0x0000763211147816 */ /* 0x000fc40000000014 */
[----:B------:R-:W-:Y:S01]  /*26f0*/  PRMT R22, R22, 0x7632, R22 ;  /* 0x0000763216167816 */ /* 0x000fe20000000016 */
[----:B------:R-:W-:Y:S01]  /*2700*/  FFMA.FTZ R33, R85, R24, R26 ;  /* 0x0000001855217223 */ /* 0x000fe2000001001a */
[----:B------:R-:W-:Y:S01]  /*2710*/  SHF.L.U32 R27, R20, 0x10, RZ ;  /* 0x00000010141b7819 */ /* 0x000fe200000006ff */
[----:B------:R-:W-:Y:S01]  /*2720*/  IMAD.U32 R20, R8, 0x10000, RZ ;  /* 0x0001000008147824 */ /* 0x000fe200078e00ff */
[----:B------:R-:W-:Y:S02]  /*2730*/  SHF.L.U32 R17, R22, 0x10, RZ ;  /* 0x0000001016117819 */ /* 0x000fe400000006ff */
[C---:B------:R-:W-:Y:S01]  /*2740*/  PRMT R16, R23.reuse, 0x7632, R16 ;  /* 0x0000763217107816 */ /* 0x040fe20000000010 */
[----:B------:R-:W-:Y:S01]  /*2750*/  FFMA.FTZ R26, R84, R27, R33 ;  /* 0x0000001b541a7223 */ /* 0x000fe20000010021 */
[----:B------:R-:W-:Y:S01]  /*2760*/  SHF.L.U32 R25, R23, 0x10, RZ ;  /* 0x0000001017197819 */ /* 0x000fe200000006ff */
[----:B------:R-:W-:Y:S01]  /*2770*/  FFMA.FTZ R17, R38, R17, R21 ;  /* 0x0000001126117223 */ /* 0x000fe20000010015 */
[----:B------:R-:W-:Y:S01]  /*2780*/  PRMT R8, R8, 0x7632, R8 ;  /* 0x0000763208087816 */ /* 0x000fe20000000008 */
[----:B------:R-:W-:Y:S01]  /*2790*/  FFMA.FTZ R33, R87, R20, R90 ;  /* 0x0000001457217223 */ /* 0x000fe2000001005a */
[C---:B------:R-:W-:Y:S01]  /*27a0*/  SHF.L.U32 R24, R18.reuse, 0x10, RZ ;  /* 0x0000001012187819 */ /* 0x040fe200000006ff */
[----:B------:R-:W5:Y:S01]  /*27b0*/  LDG.E.128 R20, desc[UR6][R100.64+0x2b000] ;  /* 0x02b0000664147981 */ /* 0x000f62000c1e1d00 */
[----:B------:R-:W-:-:S02]  /*27c0*/  PRMT R18, R18, 0x7632, R18 ;  /* 0x0000763212127816 */ /* 0x000fc40000000012 */
[----:B------:R-:W-:Y:S01]  /*27d0*/  SHF.L.U32 R27, R8, 0x10, RZ ;  /* 0x00000010081b7819 */ /* 0x000fe200000006ff */
[----:B------:R-:W-:Y:S01]  /*27e0*/  FFMA.FTZ R8, R36, R25, R17 ;  /* 0x0000001924087223 */ /* 0x000fe20000010011 */
[----:B------:R-:W-:Y:S02]  /*27f0*/  SHF.L.U32 R17, R18, 0x10, RZ ;  /* 0x0000001012117819 */ /* 0x000fe400000006ff */
[----:B------:R-:W-:Y:S02]  /*2800*/  SHF.L.U32 R18, R9, 0x10, RZ ;  /* 0x0000001009127819 */ /* 0x000fe400000006ff */
[C---:B------:R-:W-:Y:S02]  /*2810*/  PRMT R9, R4.reuse, 0x7632, R9 ;  /* 0x0000763204097816 */ /* 0x040fe40000000009 */
[----:B------:R-:W-:Y:S01]  /*2820*/  SHF.L.U32 R4, R4, 0x10, RZ ;  /* 0x0000001004047819 */ /* 0x000fe200000006ff */
[----:B------:R-:W-:Y:S01]  /*2830*/  FFMA.FTZ R25, R39, R24, R26 ;  /* 0x0000001827197223 */ /* 0x000fe2000001001a */
[----:B------:R-:W-:-:S02]  /*2840*/  IMAD.U32 R16, R16, 0x10000, RZ ;  /* 0x0001000010107824 */ /* 0x000fc400078e00ff */
[C---:B------:R-:W-:Y:S01]  /*2850*/  FFMA.FTZ R24, R86.reuse, R27, R33 ;  /* 0x0000001b56187223 */ /* 0x040fe20000010021 */
[----:B------:R-:W-:Y:S02]  /*2860*/  IMAD.U32 R27, R9, 0x10000, RZ ;  /* 0x00010000091b7824 */ /* 0x000fe400078e00ff */
[----:B------:R-:W-:Y:S01]  /*2870*/  FFMA.FTZ R87, R87, R4, R88 ;  /* 0x0000000457577223 */ /* 0x000fe20000010058 */
        /* <DEDUP_REMOVED lines=12> */
[C---:B------:R-:W-:Y:S02]  /*2940*/  FFMA.FTZ R18, R84.reuse, R9, R25 ;  /* 0x0000000954127223 */ /* 0x040fe40000010019 */
[----:B------:R-:W-:Y:S02]  /*2950*/  FFMA.FTZ R5, R84, R27, R86 ;  /* 0x0000001b54057223 */ /* 0x000fe40000010056 */
[----:B------:R-:W5:Y:S01]  /*2960*/  LDG.E.128 R24, desc[UR6][R100.64+0x2e800] ;  /* 0x02e8000664187981 */ /* 0x000f62000c1e1d00 */
[----:B------:R-:W-:Y:S02]  /*2970*/  SHF.L.U32 R32, R6, 0x10, RZ ;  /* 0x0000001006207819 */ /* 0x000fe400000006ff */
[C---:B------:R-:W-:Y:S02]  /*2980*/  SHF.L.U32 R16, R10.reuse, 0x10, RZ ;  /* 0x000000100a107819 */ /* 0x040fe400000006ff */
[----:B------:R-:W-:Y:S01]  /*2990*/  PRMT R6, R11, 0x7632, R6 ;  /* 0x000076320b067816 */ /* 0x000fe20000000006 */
[----:B------:R-:W-:Y:S01]  /*29a0*/  FFMA.FTZ R34, R39, R32, R5 ;  /* 0x0000002027227223 */ /* 0x000fe20000010005 */
[----:B------:R-:W-:Y:S01]  /*29b0*/  PRMT R4, R19, 0x7632, R4 ;  /* 0x0000763213047816 */ /* 0x000fe20000000004 */
[----:B------:R-:W-:Y:S01]  /*29c0*/  FFMA.FTZ R9, R39, R16, R18 ;  /* 0x0000001027097223 */ /* 0x000fe20000010012 */
[----:B------:R-:W-:Y:S01]  /*29d0*/  PRMT R10, R10, 0x7632, R10 ;  /* 0x000076320a0a7816 */ /* 0x000fe2000000000a */
[----:B------:R-:W5:Y:S01]  /*29e0*/  LDG.E.128 R16, desc[UR6][R100.64+0x32000] ;  /* 0x0320000664107981 */ /* 0x000f62000c1e1d00 */
[----:B------:R-:W-:-:S02]  /*29f0*/  PRMT R32, R6, 0x7632, R32 ;  /* 0x0000763206207816 */ /* 0x000fc40000000020 */
[----:B------:R-:W-:Y:S01]  /*2a00*/  PRMT R39, R28, 0x7632, R39 ;  /* 0x000076321c277816 */ /* 0x000fe20000000027 */
[----:B------:R-:W-:Y:S01]  /*2a10*/  IMAD.U32 R5, R10, 0x10000, RZ ;  /* 0x000100000a057824 */ /* 0x000fe200078e00ff */
[----:B------:R-:W-:Y:S02]  /*2a20*/  SHF.L.U32 R35, R32, 0x10, RZ ;  /* 0x0000001020237819 */ /* 0x000fe400000006ff */
[----:B------:R-:W-:Y:S02]  /*2a30*/  SHF.L.U32 R32, R28, 0x10, RZ ;  /* 0x000000101c207819 */ /* 0x000fe400000006ff */
[C---:B------:R-:W-:Y:S02]  /*2a40*/  PRMT R28, R40.reuse, 0x7632, R28 ;  /* 0x00007632281c7816 */ /* 0x040fe4000000001c */
[----:B------:R-:W-:Y:S01]  /*2a50*/  SHF.L.U32 R10, R40, 0x10, RZ ;  /* 0x00000010280a7819 */ /* 0x000fe200000006ff */
[C---:B------:R-:W-:Y:S01]  /*2a60*/  FFMA.FTZ R33, R38.reuse, R5, R9 ;  /* 0x0000000526217223 */ /* 0x040fe20000010009 */
        /* <DEDUP_REMOVED lines=8> */
[----:B------:R-:W-:Y:S02]  /*2af0*/  IMAD.U32 R9, R41, 0x10000, RZ ;  /* 0x0001000029097824 */ /* 0x000fe400078e00ff */
[C---:B------:R-:W-:Y:S01]  /*2b00*/  FFMA.FTZ R11, R36.reuse, R11, R33 ;  /* 0x0000000b240b7223 */ /* 0x040fe20000010021 */
[----:B------:R-:W-:Y:S01]  /*2b10*/  FFMA.FTZ R115, R36, R35, R34 ;  /* 0x0000002324737223 */ /* 0x000fe20000010022 */
[----:B------:R-:W-:Y:S01]  /*2b20*/  FFMA.FTZ R117, R9, R28, R32 ;  /* 0x0000001c09757223 */ /* 0x000fe20000010020 */
[----:B------:R-:W5:Y:S04]  /*2b30*/  LDG.E.128 R36, desc[UR6][R100.64+0x1800] ;  /* 0x0018000664247981 */ /* 0x000f68000c1e1d00 */
[----:B------:R-:W5:Y:S01]  /*2b40*/  LDG.E.128 R32, desc[UR6][R102.64+0x1800] ;  /* 0x0018000666207981 */ /* 0x000f62000c1e1d00 */
[----:B------:R-:W-:-:S02]  /*2b50*/  SHF.L.U32 R87, R4, 0x10, RZ ;  /* 0x0000001004577819 */ /* 0x000fc400000006ff */
[----:B------:R-:W-:Y:S02]  /*2b60*/  PRMT R7, R7, 0x7632, R7 ;  /* 0x0000763207077816 */ /* 0x000fe40000000007 */
[----:B------:R-:W-:Y:S02]  /*2b70*/  PRMT R29, R29, 0x7632, R29 ;  /* 0x000076321d1d7816 */ /* 0x000fe4000000001d */
[----:B------:R-:W-:Y:S02]  /*2b80*/  PRMT R4, R41, 0x7632, R4 ;  /* 0x0000763229047816 */ /* 0x000fe40000000004 */
[----:B------:R-:W-:Y:S01]  /*2b90*/  SHF.L.U32 R6, R6, 0x10, RZ ;  /* 0x0000001006067819 */ /* 0x000fe200000006ff */
[----:B------:R-:W-:Y:S01]  /*2ba0*/  IMAD.U32 R29, R29, 0x10000, RZ ;  /* 0x000100001d1d7824 */ /* 0x000fe200078e00ff */
[----:B------:R-:W-:Y:S02]  /*2bb0*/  SHF.L.U32 R28, R7, 0x10, RZ ;  /* 0x00000010071c7819 */ /* 0x000fe400000006ff */
[----:B------:R-:W-:Y:S01]  /*2bc0*/  SHF.L.U32 R4, R4, 0x10, RZ ;  /* 0x0000001004047819 */ /* 0x000fe200000006ff */
[----:B------:R-:W-:Y:S01]  /*2bd0*/  FFMA.FTZ R85, R3, R6, R11 ;  /* 0x0000000603557223 */ /* 0x000fe2000001000b */
[----:B--2---:R-:W-:-:S02]  /*2be0*/  SHF.L.U32 R7, R12, 0x10, RZ ;  /* 0x000000100c077819 */ /* 0x004fc400000006ff */
[----:B------:R-:W-:Y:S01]  /*2bf0*/  PRMT R6, R12, 0x7632, R6 ;  /* 0x000076320c067816 */ /* 0x000fe20000000006 */
[C-C-:B------:R-:W-:Y:S01]  /*2c00*/  FFMA.FTZ R87, R3.reuse, R87, R8.reuse ;  /* 0x0000005703577223 */ /* 0x140fe20000010008 */
[----:B------:R-:W-:Y:S01]  /*2c10*/  FFMA.FTZ R117, R4, R29, R117 ;  /* 0x0000001d04757223 */ /* 0x000fe20000010075 */
[----:B------:R-:W-:Y:S01]  /*2c20*/  FFMA.FTZ R40, R10, R7, R113 ;  /* 0x000000070a287223 */ /* 0x000fe20000010071 */
[C---:B------:R-:W-:Y:S02]  /*2c30*/  PRMT R8, R30.reuse, 0x7632, R8 ;  /* 0x000076321e087816 */ /* 0x040fe40000000008 */
[----:B------:R-:W-:Y:S01]  /*2c40*/  SHF.L.U32 R29, R30, 0x10, RZ ;  /* 0x000000101e1d7819 */ /* 0x000fe200000006ff */
[----:B------:R-:W-:Y:S01]  /*2c50*/  IMAD.U32 R12, R42, 0x10000, RZ ;  /* 0x000100002a0c7824 */ /* 0x000fe200078e00ff */
[----:B------:R-:W-:Y:S02]  /*2c60*/  SHF.L.U32 R30, R6, 0x10, RZ ;  /* 0x00000010061e7819 */ /* 0x000fe400000006ff */
[----:B------:R-:W-:Y:S01]  /*2c70*/  PRMT R7, R42, 0x7632, R7 ;  /* 0x000076322a077816 */ /* 0x000fe20000000007 */
[----:B------:R-:W-:Y:S01]  /*2c80*/  FFMA.FTZ R3, R3, R28, R115 ;  /* 0x0000001c03037223 */ /* 0x000fe20000010073 */
[----:B------:R-:W-:Y:S01]  /*2c90*/  SHF.L.U32 R8, R8, 0x10, RZ ;  /* 0x0000001008087819 */ /* 0x000fe200000006ff */
[----:B------:R-:W-:Y:S01]  /*2ca0*/  FFMA.FTZ R28, R12, R29, R117 ;  /* 0x0000001d0c1c7223 */ /* 0x000fe20000010075 */
[----:B------:R-:W-:Y:S01]  /*2cb0*/  FFMA.FTZ R40, R5, R30, R40 ;  /* 0x0000001e05287223 */ /* 0x000fe20000010028 */
[----:B------:R-:W-:Y:S01]  /*2cc0*/  IMAD.U32 R7, R7, 0x10000, RZ ;  /* 0x0001000007077824 */ /* 0x000fe200078e00ff */
[----:B------:R-:W-:-:S02]  /*2cd0*/  PRMT R29, R13, 0x7632, R29 ;  /* 0x000076320d1d7816 */ /* 0x000fc4000000001d */
[----:B------:R-:W-:Y:S02]  /*2ce0*/  SHF.L.U32 R30, R13, 0x10, RZ ;  /* 0x000000100d1e7819 */ /* 0x000fe400000006ff */
[C---:B------:R-:W-:Y:S02]  /*2cf0*/  PRMT R11, R43.reuse, 0x7632, R11 ;  /* 0x000076322b0b7816 */ /* 0x040fe4000000000b */
[----:B------:R-:W-:Y:S01]  /*2d00*/  SHF.L.U32 R6, R43, 0x10, RZ ;  /* 0x000000102b067819 */ /* 0x000fe200000006ff */
[----:B------:R-:W-:Y:S01]  /*2d10*/  FFMA.FTZ R43, R7, R8, R28 ;  /* 0x00000008072b7223 */ /* 0x000fe2000001001c */
[----:B------:R-:W-:Y:S01]  /*2d20*/  SHF.L.U32 R113, R29, 0x10, RZ ;  /* 0x000000101d717819 */ /* 0x000fe200000006ff */
[----:B------:R-:W-:Y:S01]  /*2d30*/  FFMA.FTZ R115, R9, R30, R40 ;  /* 0x0000001e09737223 */ /* 0x000fe20000010028 */
[C---:B---3--:R-:W-:Y:S01]  /*2d40*/  PRMT R8, R44.reuse, 0x7632, R8 ;  /* 0x000076322c087816 */ /* 0x048fe20000000008 */
[----:B------:R-:W-:Y:S02]  /*2d50*/  IMAD.U32 R44, R44, 0x10000, RZ ;  /* 0x000100002c2c7824 */ /* 0x000fe400078e00ff */
[----:B------:R-:W-:Y:S01]  /*2d60*/  FFMA.FTZ R115, R4, R113, R115 ;  /* 0x0000007104737223 */ /* 0x000fe20000010073 */
[----:B------:R-:W-:Y:S01]  /*2d70*/  SHF.L.U32 R40, R8, 0x10, RZ ;  /* 0x0000001008287819 */ /* 0x000fe200000006ff */
[----:B------:R-:W-:Y:S01]  /*2d80*/  FFMA.FTZ R44, R10, R44, R111 ;  /* 0x0000002c0a2c7223 */ /* 0x000fe2000001006f */
[----:B------:R-:W-:-:S02]  /*2d90*/  SHF.L.U32 R113, R14, 0x10, RZ ;  /* 0x000000100e717819 */ /* 0x000fc400000006ff */
[----:B------:R-:W-:Y:S02]  /*2da0*/  PRMT R8, R14, 0x7632, R8 ;  /* 0x000076320e087816 */ /* 0x000fe40000000008 */
[C---:B------:R-:W-:Y:S02]  /*2db0*/  PRMT R13, R31.reuse, 0x7632, R13 ;  /* 0x000076321f0d7816 */ /* 0x040fe4000000000d */
[----:B------:R-:W-:Y:S01]  /*2dc0*/  SHF.L.U32 R41, R31, 0x10, RZ ;  /* 0x000000101f297819 */ /* 0x000fe200000006ff */
[----:B------:R-:W-:Y:S01]  /*2dd0*/  FFMA.FTZ R84, R5, R40, R44 ;  /* 0x0000002805547223 */ /* 0x000fe2000001002c */
[----:B------:R-:W2:Y:S01]  /*2de0*/  LDG.E.128 R28, desc[UR6][R100.64+0x5000] ;  /* 0x00500006641c7981 */ /* 0x000ea2000c1e1d00 */
[----:B------:R-:W-:Y:S01]  /*2df0*/  SHF.L.U32 R40, R8, 0x10, RZ ;  /* 0x0000001008287819 */ /* 0x000fe200000006ff */
[----:B------:R-:W-:Y:S01]  /*2e00*/  FFMA.FTZ R42, R12, R113, R115 ;  /* 0x000000710c2a7223 */ /* 0x000fe20000010073 */
[--C-:B------:R-:W-:Y:S01]  /*2e10*/  FFMA.FTZ R14, R6, R41, R43.reuse ;  /* 0x00000029060e7223 */ /* 0x100fe2000001002b */
[C---:B------:R-:W-:Y:S01]  /*2e20*/  PRMT R43, R45.reuse, 0x7632, R43 ;  /* 0x000076322d2b7816 */ /* 0x040fe2000000002b */
[----:B------:R-:W-:Y:S01]  /*2e30*/  IMAD.U32 R44, R45, 0x10000, RZ ;  /* 0x000100002d2c7824 */ /* 0x000fe200078e00ff */
[----:B------:R-:W-:Y:S01]  /*2e40*/  SHF.L.U32 R8, R13, 0x10, RZ ;  /* 0x000000100d087819 */ /* 0x000fe200000006ff */
[----:B------:R-:W-:Y:S01]  /*2e50*/  FFMA.FTZ R41, R7, R40, R42 ;  /* 0x0000002807297223 */ /* 0x000fe2000001002a */
[----:B------:R-:W-:Y:S01]  /*2e60*/  SHF.L.U32 R13, R15, 0x10, RZ ;  /* 0x000000100f0d7819 */ /* 0x000fe200000006ff */
[----:B------:R-:W-:-:S02]  /*2e70*/  IMAD.U32 R43, R43, 0x10000, RZ ;  /* 0x000100002b2b7824 */ /* 0x000fc400078e00ff */
[----:B------:R-:W-:Y:S01]  /*2e80*/  FFMA.FTZ R45, R9, R44, R84 ;  /* 0x0000002c092d7223 */ /* 0x000fe20000010054 */
[----:B------:R-:W-:Y:S01]  /*2e90*/  SHF.L.U32 R11, R11, 0x10, RZ ;  /* 0x000000100b0b7819 */ /* 0x000fe200000006ff */
[----:B------:R-:W-:Y:S01]  /*2ea0*/  FFMA.FTZ R40, R6, R13, R41 ;  /* 0x0000000d06287223 */ /* 0x000fe20000010029 */
[----:B------:R-:W-:Y:S01]  /*2eb0*/  PRMT R13, R46, 0x7632, R13 ;  /* 0x000076322e0d7816 */ /* 0x000fe2000000000d */
[----:B------:R-:W-:Y:S01]  /*2ec0*/  FFMA.FTZ R43, R4, R43, R45 ;  /* 0x0000002b042b7223 */ /* 0x000fe2000001002d */
[----:B------:R-:W-:Y:S02]  /*2ed0*/  PRMT R15, R15, 0x7632, R15 ;  /* 0x000076320f0f7816 */ /* 0x000fe4000000000f */
[----:B------:R-:W-:Y:S01]  /*2ee0*/  SHF.L.U32 R41, R46, 0x10, RZ ;  /* 0x000000102e297819 */ /* 0x000fe200000006ff */
[----:B------:R-:W-:Y:S01]  /*2ef0*/  FFMA.FTZ R8, R11, R8, R14 ;  /* 0x000000080b087223 */ /* 0x000fe2000001000e */
[----:B------:R-:W-:Y:S01]  /*2f00*/  SHF.L.U32 R14, R15, 0x10, RZ ;  /* 0x000000100f0e7819 */ /* 0x000fe200000006ff */
[----:B------:R-:W-:-:S02]  /*2f10*/  IMAD.U32 R42, R13, 0x10000, RZ ;  /* 0x000100000d2a7824 */ /* 0x000fc400078e00ff */
[----:B------:R-:W-:Y:S01]  /*2f20*/  FFMA.FTZ R44, R12, R41, R43 ;  /* 0x000000290c2c7223 */ /* 0x000fe2000001002b */
[C---:B----4-:R-:W-:Y:S01]  /*2f30*/  PRMT R15, R48.reuse, 0x7632, R15 ;  /* 0x00007632300f7816 */ /* 0x050fe2000000000f */
[----:B------:R-:W-:Y:S01]  /*2f40*/  FFMA.FTZ R13, R11, R14, R40 ;  /* 0x0000000e0b0d7223 */ /* 0x000fe20000010028 */
[----:B------:R-:W-:Y:S01]  /*2f50*/  SHF.L.U32 R48, R48, 0x10, RZ ;  /* 0x0000001030307819 */ /* 0x000fe200000006ff */
[----:B------:R-:W-:Y:S02]  /*2f60*/  FFMA.FTZ R45, R7, R42, R44 ;  /* 0x0000002a072d7223 */ /* 0x000fe4000001002c */
[----:B------:R-:W3:Y:S01]  /*2f70*/  LDG.E.128 R40, desc[UR6][R100.64+0x8800] ;  /* 0x0088000664287981 */ /* 0x000ee2000c1e1d00 */
[----:B------:R-:W-:Y:S01]  /*2f80*/  SHF.L.U32 R14, R15, 0x10, RZ ;  /* 0x000000100f0e7819 */ /* 0x000fe200000006ff */
[----:B------:R-:W-:Y:S01]  /*2f90*/  FFMA.FTZ R48, R10, R48, R109 ;  /* 0x000000300a307223 */ /* 0x000fe2000001006d */
[C---:B-----5:R-:W-:Y:S02]  /*2fa0*/  PRMT R46, R52.reuse, 0x7632, R46 ;  /* 0x00007632342e7816 */ /* 0x060fe4000000002e */
[----:B------:R-:W-:Y:S01]  /*2fb0*/  SHF.L.U32 R52, R52, 0x10, RZ ;  /* 0x0000001034347819 */ /* 0x000fe200000006ff */
[----:B------:R-:W-:Y:S01]  /*2fc0*/  FFMA.FTZ R14, R5, R14, R48 ;  /* 0x0000000e050e7223 */ /* 0x000fe20000010030 */
[----:B------:R-:W-:Y:S01]  /*2fd0*/  SHF.L.U32 R44, R49, 0x10, RZ ;  /* 0x00000010312c7819 */ /* 0x000fe200000006ff */
[----:B------:R-:W-:Y:S01]  /*2fe0*/  IMAD.U32 R15, R47, 0x10000, RZ ;  /* 0x000100002f0f7824 */ /* 0x000fe200078e00ff */
[----:B------:R-:W-:Y:S01]  /*2ff0*/  SHF.L.U32 R46, R46, 0x10, RZ ;  /* 0x000000102e2e7819 */ /* 0x000fe200000006ff */
[----:B------:R-:W-:Y:S01]  /*3000*/  FFMA.FTZ R52, R10, R52, R107 ;  /* 0x000000340a347223 */ /* 0x000fe2000001006b */
[----:B------:R-:W-:Y:S01]  /*3010*/  PRMT R49, R49, 0x7632, R49 ;  /* 0x0000763231317816 */ /* 0x000fe20000000031 */
[--C-:B------:R-:W-:Y:S01]  /*3020*/  FFMA.FTZ R109, R9, R44, R14.reuse ;  /* 0x0000002c096d7223 */ /* 0x100fe2000001000e */
[----:B------:R-:W-:Y:S01]  /*3030*/  PRMT R14, R47, 0x7632, R14 ;  /* 0x000076322f0e7816 */ /* 0x000fe2000000000e */
[----:B------:R-:W-:Y:S01]  /*3040*/  FFMA.FTZ R48, R6, R15, R45 ;  /* 0x0000000f06307223 */ /* 0x000fe2000001002d */
[----:B------:R-:W-:Y:S01]  /*3050*/  FFMA.FTZ R88, R5, R46, R52 ;  /* 0x0000002e05587223 */ /* 0x000fe20000010034 */
[----:B------:R-:W-:Y:S01]  /*3060*/  SHF.L.U32 R49, R49, 0x10, RZ ;  /* 0x0000001031317819 */ /* 0x000fe200000006ff */
[----:B------:R-:W4:Y:S01]  /*3070*/  LDG.E.128 R44, desc[UR6][R100.64+0xc000] ;  /* 0x00c00006642c7981 */ /* 0x000f22000c1e1d00 */
[----:B------:R-:W-:Y:S01]  /*3080*/  PRMT R15, R50, 0x7632, R15 ;  /* 0x00007632320f7816 */ /* 0x000fe2000000000f */
[----:B------:R-:W-:Y:S01]  /*3090*/  IMAD.U32 R14, R14, 0x10000, RZ ;  /* 0x000100000e0e7824 */ /* 0x000fe200078e00ff */
[C---:B------:R-:W-:Y:S01]  /*30a0*/  PRMT R84, R53.reuse, 0x7632, R84 ;  /* 0x0000763235547816 */ /* 0x040fe20000000054 */
[----:B------:R-:W-:Y:S01]  /*30b0*/  FFMA.FTZ R109, R4, R49, R109 ;  /* 0x00000031046d7223 */ /* 0x000fe2000001006d */
[----:B------:R-:W-:-:S02]  /*30c0*/  SHF.L.U32 R86, R53, 0x10, RZ ;  /* 0x0000001035567819 */ /* 0x000fc400000006ff */
[----:B------:R-:W-:Y:S02]  /*30d0*/  SHF.L.U32 R49, R50, 0x10, RZ ;  /* 0x0000001032317819 */ /* 0x000fe400000006ff */
[----:B------:R-:W-:Y:S01]  /*30e0*/  SHF.L.U32 R50, R15, 0x10, RZ ;  /* 0x000000100f327819 */ /* 0x000fe200000006ff */
[----:B------:R-:W-:Y:S01]  /*30f0*/  FFMA.FTZ R14, R11, R14, R48 ;  /* 0x0000000e0b0e7223 */ /* 0x000fe20000010030 */
[----:B------:R-:W-:Y:S01]  /*3100*/  SHF.L.U32 R15, R84, 0x10, RZ ;  /* 0x00000010540f7819 */ /* 0x000fe200000006ff */
[----:B------:R-:W-:Y:S01]  /*3110*/  FFMA.FTZ R53, R9, R86, R88 ;  /* 0x0000005609357223 */ /* 0x000fe20000010058 */
        /* <DEDUP_REMOVED lines=8> */
[----:B------:R-:W-:Y:S02]  /*31a0*/  SHF.L.U32 R48, R48, 0x10, RZ ;  /* 0x0000001030307819 */ /* 0x000fe400000006ff */
[----:B------:R-:W-:Y:S01]  /*31b0*/  PRMT R51, R51, 0x7632, R51 ;  /* 0x0000763233337816 */ /* 0x000fe20000000033 */
[----:B------:R-:W-:Y:S01]  /*31c0*/  FFMA.FTZ R84, R12, R53, R107 ;  /* 0x000000350c547223 */ /* 0x000fe2000001006b */
[----:B------:R-:W-:Y:S01]  /*31d0*/  FFMA.FTZ R56, R6, R15, R49 ;  /* 0x0000000f06387223 */ /* 0x000fe20000010031 */
[----:B------:R-:W-:Y:S01]  /*31e0*/  FFMA.FTZ R88, R5, R48, R50 ;  /* 0x0000003005587223 */ /* 0x000fe20000010032 */
[----:B------:R-:W-:Y:S01]  /*31f0*/  PRMT R53, R57, 0x7632, R53 ;  /* 0x0000763239357816 */ /* 0x000fe20000000035 */
[----:B------:R-:W-:Y:S01]  /*3200*/  IMAD.U32 R52, R51, 0x10000, RZ ;  /* 0x0001000033347824 */ /* 0x000fe200078e00ff */
[----:B------:R-:W-:Y:S01]  /*3210*/  SHF.L.U32 R86, R57, 0x10, RZ ;  /* 0x0000001039567819 */ /* 0x000fe200000006ff */
[----:B------:R-:W5:Y:S01]  /*3220*/  LDG.E.128 R48, desc[UR6][R100.64+0xf800] ;  /* 0x00f8000664307981 */ /* 0x000f62000c1e1d00 */
[----:B------:R-:W-:-:S02]  /*3230*/  PRMT R54, R54, 0x7632, R54 ;  /* 0x0000763236367816 */ /* 0x000fc40000000036 */
[----:B------:R-:W-:Y:S01]  /*3240*/  SHF.L.U32 R105, R53, 0x10, RZ ;  /* 0x0000001035697819 */ /* 0x000fe200000006ff */
[----:B------:R-:W-:Y:S01]  /*3250*/  FFMA.FTZ R109, R9, R86, R88 ;  /* 0x00000056096d7223 */ /* 0x000fe20000010058 */
[----:B------:R-:W-:Y:S02]  /*3260*/  SHF.L.U32 R54, R54, 0x10, RZ ;  /* 0x0000001036367819 */ /* 0x000fe400000006ff */
[----:B------:R-:W-:Y:S01]  /*3270*/  SHF.L.U32 R107, R58, 0x10, RZ ;  /* 0x000000103a6b7819 */ /* 0x000fe200000006ff */
[----:B------:R-:W-:Y:S01]  /*3280*/  FFMA.FTZ R105, R4, R105, R109 ;  /* 0x0000006904697223 */ /* 0x000fe2000001006d */
[----:B------:R-:W-:Y:S02]  /*3290*/  PRMT R58, R58, 0x7632, R58 ;  /* 0x000076323a3a7816 */ /* 0x000fe4000000003a */
[C---:B------:R-:W-:Y:S02]  /*32a0*/  SHF.L.U32 R86, R60.reuse, 0x10, RZ ;  /* 0x000000103c567819 */ /* 0x040fe400000006ff */
[----:B------:R-:W-:Y:S01]  /*32b0*/  PRMT R60, R60, 0x7632, R60 ;  /* 0x000076323c3c7816 */ /* 0x000fe2000000003c */
[----:B------:R-:W-:Y:S01]  /*32c0*/  FFMA.FTZ R57, R7, R54, R84 ;  /* 0x0000003607397223 */ /* 0x000fe20000010054 */
[----:B------:R-:W-:Y:S01]  /*32d0*/  IMAD.U32 R53, R55, 0x10000, RZ ;  /* 0x0001000037357824 */ /* 0x000fe200078e00ff */
[----:B------:R-:W-:Y:S01]  /*32e0*/  SHF.L.U32 R58, R58, 0x10, RZ ;  /* 0x000000103a3a7819 */ /* 0x000fe200000006ff */
[----:B------:R-:W-:Y:S01]  /*32f0*/  FFMA.FTZ R84, R12, R107, R105 ;  /* 0x0000006b0c547223 */ /* 0x000fe20000010069 */
[----:B------:R-:W-:Y:S01]  /*3300*/  SHF.L.U32 R60, R60, 0x10, RZ ;  /* 0x000000103c3c7819 */ /* 0x000fe200000006ff */
[----:B------:R-:W-:Y:S01]  /*3310*/  FFMA.FTZ R86, R10, R86, R89 ;  /* 0x000000560a567223 */ /* 0x000fe20000010059 */
[--C-:B------:R-:W-:Y:S01]  /*3320*/  FFMA.FTZ R15, R11, R52, R56.reuse ;  /* 0x000000340b0f7223 */ /* 0x100fe20000010038 */
[----:B------:R-:W-:Y:S01]  /*3330*/  PRMT R56, R55, 0x7632, R56 ;  /* 0x0000763237387816 */ /* 0x000fe20000000038 */
[----:B------:R-:W-:Y:S01]  /*3340*/  FFMA.FTZ R88, R6, R53, R57 ;  /* 0x0000003506587223 */ /* 0x000fe20000010039 */
[----:B------:R-:W-:Y:S01]  /*3350*/  FFMA.FTZ R105, R7, R58, R84 ;  /* 0x0000003a07697223 */ /* 0x000fe20000010054 */
[----:B------:R-:W5:Y:S01]  /*3360*/  LDG.E.128 R52, desc[UR6][R100.64+0x13000] ;  /* 0x0130000664347981 */ /* 0x000f62000c1e1d00 */
[----:B------:R-:W-:-:S02]  /*3370*/  IMAD.U32 R84, R61, 0x10000, RZ ;  /* 0x000100003d547824 */ /* 0x000fc400078e00ff */
[----:B------:R-:W-:Y:S01]  /*3380*/  FFMA.FTZ R60, R5, R60, R86 ;  /* 0x0000003c053c7223 */ /* 0x000fe20000010056 */
[----:B------:R-:W-:Y:S02]  /*3390*/  PRMT R61, R61, 0x7632, R61 ;  /* 0x000076323d3d7816 */ /* 0x000fe4000000003d */
[C---:B------:R-:W-:Y:S01]  /*33a0*/  PRMT R57, R59.reuse, 0x7632, R57 ;  /* 0x000076323b397816 */ /* 0x040fe20000000039 */
[----:B------:R-:W-:Y:S02]  /*33b0*/  IMAD.U32 R59, R59, 0x10000, RZ ;  /* 0x000100003b3b7824 */ /* 0x000fe400078e00ff */
[----:B------:R-:W-:Y:S01]  /*33c0*/  FFMA.FTZ R107, R9, R84, R60 ;  /* 0x00000054096b7223 */ /* 0x000fe2000001003c */
[----:B------:R-:W-:Y:S02]  /*33d0*/  SHF.L.U32 R61, R61, 0x10, RZ ;  /* 0x000000103d3d7819 */ /* 0x000fe400000006ff */
        /* <DEDUP_REMOVED lines=9> */
[----:B------:R-:W-:Y:S02]  /*3470*/  IMAD.U32 R64, R64, 0x10000, RZ ;  /* 0x0001000040407824 */ /* 0x000fe400078e00ff */
[C---:B------:R-:W-:Y:S01]  /*3480*/  FFMA.FTZ R88, R11.reuse, R56, R88 ;  /* 0x000000380b587223 */ /* 0x040fe20000010058 */
[----:B------:R-:W-:Y:S01]  /*3490*/  FFMA.FTZ R89, R11, R58, R59 ;  /* 0x0000003a0b597223 */ /* 0x000fe2000001003b */
[----:B------:R-:W-:Y:S01]  /*34a0*/  FFMA.FTZ R62, R12, R105, R61 ;  /* 0x000000690c3e7223 */ /* 0x000fe2000001003d */
[----:B------:R-:W5:Y:S01]  /*34b0*/  LDG.E.128 R56, desc[UR6][R100.64+0x16800] ;  /* 0x0168000664387981 */ /* 0x000f62000c1e1d00 */
[----:B------:R-:W-:Y:S01]  /*34c0*/  SHF.L.U32 R84, R65, 0x10, RZ ;  /* 0x0000001041547819 */ /* 0x000fe200000006ff */
[----:B------:R-:W-:Y:S01]  /*34d0*/  FFMA.FTZ R64, R5, R64, R86 ;  /* 0x0000004005407223 */ /* 0x000fe20000010056 */
[----:B------:R-:W-:-:S02]  /*34e0*/  SHF.L.U32 R60, R60, 0x10, RZ ;  /* 0x000000103c3c7819 */ /* 0x000fc400000006ff */
[----:B------:R-:W-:Y:S01]  /*34f0*/  PRMT R61, R65, 0x7632, R61 ;  /* 0x00007632413d7816 */ /* 0x000fe2000000003d */
[----:B------:R-:W-:Y:S01]  /*3500*/  FFMA.FTZ R107, R9, R84, R64 ;  /* 0x00000054096b7223 */ /* 0x000fe20000010040 */
[----:B------:R-:W-:Y:S01]  /*3510*/  SHF.L.U32 R65, R63, 0x10, RZ ;  /* 0x000000103f417819 */ /* 0x000fe200000006ff */
[----:B------:R-:W-:Y:S01]  /*3520*/  FFMA.FTZ R99, R7, R60, R62 ;  /* 0x0000003c07637223 */ /* 0x000fe2000001003e */
[----:B------:R-:W-:Y:S01]  /*3530*/  PRMT R64, R63, 0x7632, R64 ;  /* 0x000076323f407816 */ /* 0x000fe20000000040 */
[----:B------:R-:W-:Y:S02]  /*3540*/  IMAD.U32 R105, R61, 0x10000, RZ ;  /* 0x000100003d697824 */ /* 0x000fe400078e00ff */
[----:B------:R-:W5:Y:S01]  /*3550*/  LDG.E.128 R60, desc[UR6][R100.64+0x1a000] ;  /* 0x01a00006643c7981 */ /* 0x000f62000c1e1d00 */
[----:B------:R-:W-:Y:S01]  /*3560*/  FFMA.FTZ R90, R6, R65, R99 ;  /* 0x00000041065a7223 */ /* 0x000fe20000010063 */
[----:B------:R-:W-:Y:S01]  /*3570*/  PRMT R65, R66, 0x7632, R65 ;  /* 0x0000763242417816 */ /* 0x000fe20000000041 */
[----:B------:R-:W-:Y:S01]  /*3580*/  FFMA.FTZ R105, R4, R105, R107 ;  /* 0x0000006904697223 */ /* 0x000fe2000001006b */
[----:B------:R-:W-:-:S02]  /*3590*/  SHF.L.U32 R99, R66, 0x10, RZ ;  /* 0x0000001042637819 */ /* 0x000fc400000006ff */
[C---:B------:R-:W-:Y:S02]  /*35a0*/  PRMT R84, R68.reuse, 0x7632, R84 ;  /* 0x0000763244547816 */ /* 0x040fe40000000054 */
[----:B------:R-:W-:Y:S02]  /*35b0*/  SHF.L.U32 R86, R68, 0x10, RZ ;  /* 0x0000001044567819 */ /* 0x000fe400000006ff */
[----:B------:R-:W-:Y:S01]  /*35c0*/  SHF.L.U32 R64, R64, 0x10, RZ ;  /* 0x0000001040407819 */ /* 0x000fe200000006ff */
[----:B------:R-:W-:Y:S02]  /*35d0*/  IMAD.U32 R66, R65, 0x10000, RZ ;  /* 0x0001000041427824 */ /* 0x000fe400078e00ff */
[----:B------:R-:W-:Y:S01]  /*35e0*/  FFMA.FTZ R68, R12, R99, R105 ;  /* 0x000000630c447223 */ /* 0x000fe20000010069 */
[----:B------:R-:W-:Y:S01]  /*35f0*/  SHF.L.U32 R84, R84, 0x10, RZ ;  /* 0x0000001054547819 */ /* 0x000fe200000006ff */
[----:B------:R-:W-:Y:S01]  /*3600*/  FFMA.FTZ R86, R10, R86, R97 ;  /* 0x000000560a567223 */ /* 0x000fe20000010061 */
[----:B------:R-:W-:Y:S01]  /*3610*/  FFMA.FTZ R90, R11, R64, R90 ;  /* 0x000000400b5a7223 */ /* 0x000fe2000001005a */
[----:B------:R-:W-:Y:S01]  /*3620*/  FFMA.FTZ R97, R7, R66, R68 ;  /* 0x0000004207617223 */ /* 0x000fe20000010044 */
[----:B------:R-:W-:Y:S01]  /*3630*/  SHF.L.U32 R64, R69, 0x10, RZ ;  /* 0x0000001045407819 */ /* 0x000fe200000006ff */
[----:B------:R-:W-:Y:S01]  /*3640*/  FFMA.FTZ R84, R5, R84, R86 ;  /* 0x0000005405547223 */ /* 0x000fe20000010056 */
[----:B------:R-:W-:-:S02]  /*3650*/  PRMT R69, R69, 0x7632, R69 ;  /* 0x0000763245457816 */ /* 0x000fc40000000045 */
[C---:B------:R-:W-:Y:S02]  /*3660*/  PRMT R66, R72.reuse, 0x7632, R66 ;  /* 0x0000763248427816 */ /* 0x040fe40000000042 */
[----:B------:R-:W-:Y:S01]  /*3670*/  SHF.L.U32 R72, R72, 0x10, RZ ;  /* 0x0000001048487819 */ /* 0x000fe200000006ff */
[----:B------:R-:W-:Y:S01]  /*3680*/  FFMA.FTZ R99, R9, R64, R84 ;  /* 0x0000004009637223 */ /* 0x000fe20000010054 */
[----:B------:R-:W-:Y:S02]  /*3690*/  SHF.L.U32 R69, R69, 0x10, RZ ;  /* 0x0000001045457819 */ /* 0x000fe400000006ff */
[----:B------:R-:W-:Y:S01]  /*36a0*/  SHF.L.U32 R66, R66, 0x10, RZ ;  /* 0x0000001042427819 */ /* 0x000fe200000006ff */
[----:B------:R-:W-:Y:S01]  /*36b0*/  FFMA.FTZ R64, R10, R72, R91 ;  /* 0x000000480a407223 */ /* 0x000fe2000001005b */
[----:B------:R-:W-:Y:S02]  /*36c0*/  IMAD.U32 R65, R67, 0x10000, RZ ;  /* 0x0001000043417824 */ /* 0x000fe400078e00ff */
[----:B------:R-:W-:Y:S01]  /*36d0*/  FFMA.FTZ R99, R4, R69, R99 ;  /* 0x0000004504637223 */ /* 0x000fe20000010063 */
[----:B------:R-:W-:Y:S01]  /*36e0*/  PRMT R86, R73, 0x7632, R86 ;  /* 0x0000763249567816 */ /* 0x000fe20000000056 */
[----:B------:R-:W-:Y:S01]  /*36f0*/  FFMA.FTZ R94, R5, R66, R64 ;  /* 0x00000042055e7223 */ /* 0x000fe20000010040 */
[----:B------:R-:W-:-:S02]  /*3700*/  SHF.L.U32 R92, R73, 0x10, RZ ;  /* 0x00000010495c7819 */ /* 0x000fc400000006ff */
[C---:B------:R-:W-:Y:S02]  /*3710*/  PRMT R69, R70.reuse, 0x7632, R69 ;  /* 0x0000763246457816 */ /* 0x040fe40000000045 */
        /* <DEDUP_REMOVED lines=8> */
[----:B------:R-:W-:Y:S01]  /*37a0*/  SHF.L.U32 R99, R74, 0x10, RZ ;  /* 0x000000104a637819 */ /* 0x000fe200000006ff */
[----:B------:R-:W-:Y:S01]  /*37b0*/  IMAD.U32 R68, R68, 0x10000, RZ ;  /* 0x0001000044447824 */ /* 0x000fe200078e00ff */
[----:B------:R-:W-:Y:S01]  /*37c0*/  PRMT R74, R74, 0x7632, R74 ;  /* 0x000076324a4a7816 */ /* 0x000fe2000000004a */
[----:B------:R-:W-:-:S02]  /*37d0*/  IMAD.U32 R69, R71, 0x10000, RZ ;  /* 0x0001000047457824 */ /* 0x000fc400078e00ff */
[----:B------:R-:W-:Y:S01]  /*37e0*/  FFMA.FTZ R97, R4, R97, R105 ;  /* 0x0000006104617223 */ /* 0x000fe20000010069 */
[----:B------:R-:W-:Y:S01]  /*37f0*/  FFMA.FTZ R73, R7, R70, R84 ;  /* 0x0000004607497223 */ /* 0x000fe20000010054 */
[----:B------:R-:W-:Y:S01]  /*3800*/  SHF.L.U32 R74, R74, 0x10, RZ ;  /* 0x000000104a4a7819 */ /* 0x000fe200000006ff */
[--C-:B------:R-:W-:Y:S01]  /*3810*/  FFMA.FTZ R91, R11, R68, R72.reuse ;  /* 0x000000440b5b7223 */ /* 0x100fe20000010048 */
[----:B------:R-:W-:Y:S01]  /*3820*/  FFMA.FTZ R84, R12, R99, R97 ;  /* 0x000000630c547223 */ /* 0x000fe20000010061 */
[----:B------:R-:W-:Y:S01]  /*3830*/  SHF.L.U32 R86, R76, 0x10, RZ ;  /* 0x000000104c567819 */ /* 0x000fe200000006ff */
[--C-:B------:R-:W-:Y:S01]  /*3840*/  FFMA.FTZ R92, R6, R69, R73.reuse ;  /* 0x00000045065c7223 */ /* 0x100fe20000010049 */
[----:B------:R-:W-:Y:S02]  /*3850*/  PRMT R72, R71, 0x7632, R72 ;  /* 0x0000763247487816 */ /* 0x000fe40000000048 */
[----:B------:R-:W-:Y:S01]  /*3860*/  PRMT R76, R76, 0x7632, R76 ;  /* 0x000076324c4c7816 */ /* 0x000fe2000000004c */
[----:B------:R-:W5:Y:S01]  /*3870*/  LDG.E.128 R68, desc[UR6][R100.64+0x21000] ;  /* 0x0210000664447981 */ /* 0x000f62000c1e1d00 */
[C---:B------:R-:W-:Y:S01]  /*3880*/  PRMT R73, R75.reuse, 0x7632, R73 ;  /* 0x000076324b497816 */ /* 0x040fe20000000049 */
[----:B------:R-:W-:-:S02]  /*3890*/  IMAD.U32 R75, R75, 0x10000, RZ ;  /* 0x000100004b4b7824 */ /* 0x000fc400078e00ff */
[----:B------:R-:W-:Y:S01]  /*38a0*/  FFMA.FTZ R97, R7, R74, R84 ;  /* 0x0000004a07617223 */ /* 0x000fe20000010054 */
[----:B------:R-:W-:Y:S01]  /*38b0*/  SHF.L.U32 R76, R76, 0x10, RZ ;  /* 0x000000104c4c7819 */ /* 0x000fe200000006ff */
[----:B------:R-:W-:Y:S01]  /*38c0*/  FFMA.FTZ R86, R10, R86, R93 ;  /* 0x000000560a567223 */ /* 0x000fe2000001005d */
[----:B------:R-:W-:Y:S01]  /*38d0*/  SHF.L.U32 R72, R72, 0x10, RZ ;  /* 0x0000001048487819 */ /* 0x000fe200000006ff */
[----:B------:R-:W-:Y:S01]  /*38e0*/  FFMA.FTZ R75, R6, R75, R97 ;  /* 0x0000004b064b7223 */ /* 0x000fe20000010061 */
[----:B------:R-:W-:Y:S01]  /*38f0*/  SHF.L.U32 R74, R73, 0x10, RZ ;  /* 0x00000010494a7819 */ /* 0x000fe200000006ff */
[----:B------:R-:W-:Y:S02]  /*3900*/  IMAD.U32 R84, R77, 0x10000, RZ ;  /* 0x000100004d547824 */ /* 0x000fe400078e00ff */
[----:B------:R-:W-:Y:S01]  /*3910*/  FFMA.FTZ R76, R5, R76, R86 ;  /* 0x0000004c054c7223 */ /* 0x000fe20000010056 */
[----:B------:R-:W-:Y:S01]  /*3920*/  PRMT R77, R77, 0x7632, R77 ;  /* 0x000076324d4d7816 */ /* 0x000fe2000000004d */
[C---:B------:R-:W-:Y:S01]  /*3930*/  FFMA.FTZ R92, R11.reuse, R72, R92 ;  /* 0x000000480b5c7223 */ /* 0x040fe2000001005c */
[----:B------:R-:W-:Y:S01]  /*3940*/  FFMA.FTZ R93, R11, R74, R75 ;  /* 0x0000004a0b5d7223 */ /* 0x000fe2000001004b */
[----:B------:R-:W-:Y:S01]  /*3950*/  FFMA.FTZ R99, R9, R84, R76 ;  /* 0x0000005409637223 */ /* 0x000fe2000001004c */
[----:B------:R-:W5:Y:S01]  /*3960*/  LDG.E.128 R72, desc[UR6][R100.64+0x24800] ;  /* 0x0248000664487981 */ /* 0x000f62000c1e1d00 */
[----:B------:R-:W-:-:S02]  /*3970*/  SHF.L.U32 R77, R77, 0x10, RZ ;  /* 0x000000104d4d7819 */ /* 0x000fc400000006ff */
[C---:B------:R-:W-:Y:S02]  /*3980*/  PRMT R84, R80.reuse, 0x7632, R84 ;  /* 0x0000763250547816 */ /* 0x040fe40000000054 */
        /* <DEDUP_REMOVED lines=8> */
[--C-:B------:R-:W-:Y:S01]  /*3a10*/  FFMA.FTZ R84, R5, R84, R80.reuse ;  /* 0x0000005405547223 */ /* 0x100fe20000010050 */
[C---:B------:R-:W-:Y:S02]  /*3a20*/  SHF.L.U32 R86, R81.reuse, 0x10, RZ ;  /* 0x0000001051567819 */ /* 0x040fe400000006ff */
[----:B------:R-:W-:Y:S01]  /*3a30*/  PRMT R80, R81, 0x7632, R80 ;  /* 0x0000763251507816 */ /* 0x000fe20000000050 */
[----:B------:R-:W-:Y:S01]  /*3a40*/  FFMA.FTZ R81, R7, R76, R78 ;  /* 0x0000004c07517223 */ /* 0x000fe2000001004e */
[----:B------:R-:W-:Y:S02]  /*3a50*/  SHF.L.U32 R76, R20, 0x10, RZ ;  /* 0x00000010144c7819 */ /* 0x000fe400000006ff */
[C---:B------:R-:W-:Y:S01]  /*3a60*/  PRMT R20, R79.reuse, 0x7632, R20 ;  /* 0x000076324f147816 */ /* 0x040fe20000000014 */
[----:B------:R-:W-:Y:S01]  /*3a70*/  IMAD.U32 R95, R80, 0x10000, RZ ;  /* 0x00010000505f7824 */ /* 0x000fe200078e00ff */
[----:B------:R-:W-:Y:S02]  /*3a80*/  SHF.L.U32 R77, R79, 0x10, RZ ;  /* 0x000000104f4d7819 */ /* 0x000fe400000006ff */
[----:B------:R-:W-:Y:S01]  /*3a90*/  PRMT R80, R20, 0x7632, R80 ;  /* 0x0000763214507816 */ /* 0x000fe20000000050 */
[----:B------:R-:W-:Y:S01]  /*3aa0*/  FFMA.FTZ R97, R9, R86, R84 ;  /* 0x0000005609617223 */ /* 0x000fe20000010054 */
[----:B------:R-:W-:-:S02]  /*3ab0*/  FFMA.FTZ R98, R10, R76, R87 ;  /* 0x0000004c0a627223 */ /* 0x000fc40000010057 */
[----:B------:R-:W-:Y:S01]  /*3ac0*/  SHF.L.U32 R84, R80, 0x10, RZ ;  /* 0x0000001050547819 */ /* 0x000fe200000006ff */
[----:B------:R-:W-:Y:S01]  /*3ad0*/  FFMA.FTZ R94, R6, R77, R81 ;  /* 0x0000004d065e7223 */ /* 0x000fe20000010051 */
[----:B------:R-:W-:Y:S01]  /*3ae0*/  PRMT R80, R82, 0x7632, R80 ;  /* 0x0000763252507816 */ /* 0x000fe20000000050 */
[----:B------:R-:W-:Y:S01]  /*3af0*/  FFMA.FTZ R95, R4, R95, R97 ;  /* 0x0000005f045f7223 */ /* 0x000fe20000010061 */
[----:B------:R-:W-:Y:S01]  /*3b00*/  SHF.L.U32 R81, R82, 0x10, RZ ;  /* 0x0000001052517819 */ /* 0x000fe200000006ff */
[C---:B------:R-:W-:Y:S01]  /*3b10*/  IMAD.U32 R96, R21.reuse, 0x10000, RZ ;  /* 0x0001000015607824 */ /* 0x040fe200078e00ff */
[----:B------:R-:W-:Y:S01]  /*3b20*/  PRMT R86, R21, 0x7632, R86 ;  /* 0x0000763215567816 */ /* 0x000fe20000000056 */
[----:B------:R-:W-:Y:S01]  /*3b30*/  FFMA.FTZ R84, R5, R84, R98 ;  /* 0x0000005405547223 */ /* 0x000fe20000010062 */
[----:B------:R-:W5:Y:S01]  /*3b40*/  LDG.E.128 R76, desc[UR6][R100.64+0x28000] ;  /* 0x02800006644c7981 */ /* 0x000f62000c1e1d00 */
[----:B------:R-:W-:Y:S01]  /*3b50*/  SHF.L.U32 R80, R80, 0x10, RZ ;  /* 0x0000001050507819 */ /* 0x000fe200000006ff */
[----:B------:R-:W-:Y:S01]  /*3b60*/  FFMA.FTZ R82, R12, R81, R95 ;  /* 0x000000510c527223 */ /* 0x000fe2000001005f */
[----:B------:R-:W-:Y:S01]  /*3b70*/  SHF.L.U32 R87, R86, 0x10, RZ ;  /* 0x0000001056577819 */ /* 0x000fe200000006ff */
[----:B------:R-:W-:Y:S01]  /*3b80*/  FFMA.FTZ R97, R9, R96, R84 ;  /* 0x0000006009617223 */ /* 0x000fe20000010054 */
[----:B------:R-:W-:Y:S01]  /*3b90*/  SHF.L.U32 R21, R83, 0x10, RZ ;  /* 0x0000001053157819 */ /* 0x000fe200000006ff */
[----:B------:R-:W-:Y:S01]  /*3ba0*/  FFMA.FTZ R81, R7, R80, R82 ;  /* 0x0000005007517223 */ /* 0x000fe20000010052 */
[----:B------:R-:W-:Y:S01]  /*3bb0*/  PRMT R83, R83, 0x7632, R83 ;  /* 0x0000763253537816 */ /* 0x000fe20000000053 */
[----:B------:R-:W-:-:S02]  /*3bc0*/  IMAD.U32 R95, R22, 0x10000, RZ ;  /* 0x00010000165f7824 */ /* 0x000fc400078e00ff */
[----:B------:R-:W-:Y:S01]  /*3bd0*/  FFMA.FTZ R87, R4, R87, R97 ;  /* 0x0000005704577223 */ /* 0x000fe20000010061 */
[----:B------:R-:W-:Y:S01]  /*3be0*/  PRMT R80, R22, 0x7632, R80 ;  /* 0x0000763216507816 */ /* 0x000fe20000000050 */
[----:B------:R-:W-:Y:S01]  /*3bf0*/  FFMA.FTZ R21, R6, R21, R81 ;  /* 0x0000001506157223 */ /* 0x000fe20000010051 */
[----:B------:R-:W-:Y:S01]  /*3c00*/  SHF.L.U32 R20, R20, 0x10, RZ ;  /* 0x0000001014147819 */ /* 0x000fe200000006ff */
[----:B------:R-:W-:Y:S01]  /*3c10*/  FFMA.FTZ R82, R12, R95, R87 ;  /* 0x0000005f0c527223 */ /* 0x000fe20000010057 */
[----:B------:R-:W-:Y:S01]  /*3c20*/  SHF.L.U32 R22, R83, 0x10, RZ ;  /* 0x0000001053167819 */ /* 0x000fe200000006ff */
[----:B------:R-:W-:Y:S01]  /*3c30*/  IMAD.U32 R83, R24, 0x10000, RZ ;  /* 0x0001000018537824 */ /* 0x000fe200078e00ff */
[----:B------:R-:W-:Y:S02]  /*3c40*/  SHF.L.U32 R80, R80, 0x10, RZ ;  /* 0x0000001050507819 */ /* 0x000fe400000006ff */
[----:B------:R-:W-:Y:S01]  /*3c50*/  PRMT R81, R24, 0x7632, R81 ;  /* 0x0000763218517816 */ /* 0x000fe20000000051 */
[C---:B------:R-:W-:Y:S01]  /*3c60*/  FFMA.FTZ R94, R11.reuse, R20, R94 ;  /* 0x000000140b5e7223 */ /* 0x040fe2000001005e */
[----:B------:R-:W-:Y:S01]  /*3c70*/  FFMA.FTZ R24, R11, R22, R21 ;  /* 0x000000160b187223 */ /* 0x000fe20000010015 */
[----:B------:R-:W-:Y:S01]  /*3c80*/  FFMA.FTZ R21, R7, R80, R82 ;  /* 0x0000005007157223 */ /* 0x000fe20000010052 */
[----:B------:R-:W-:Y:S01]  /*3c90*/  SHF.L.U32 R20, R81, 0x10, RZ ;  /* 0x0000001051147819 */ /* 0x000fe200000006ff */
[----:B------:R-:W-:-:S02]  /*3ca0*/  FFMA.FTZ R86, R10, R83, R85 ;  /* 0x000000530a567223 */ /* 0x000fc40000010055 */
[----:B------:R-:W5:Y:S01]  /*3cb0*/  LDG.E.128 R80, desc[UR6][R100.64+0x2b800] ;  /* 0x02b8000664507981 */ /* 0x000f62000c1e1d00 */
[----:B------:R-:W-:Y:S01]  /*3cc0*/  SHF.L.U32 R84, R25, 0x10, RZ ;  /* 0x0000001019547819 */ /* 0x000fe200000006ff */
[----:B------:R-:W-:Y:S01]  /*3cd0*/  FFMA.FTZ R20, R5, R20, R86 ;  /* 0x0000001405147223 */ /* 0x000fe20000010056 */
[C---:B------:R-:W-:Y:S02]  /*3ce0*/  PRMT R96, R16.reuse, 0x7632, R96 ;  /* 0x0000763210607816 */ /* 0x040fe40000000060 */
[----:B------:R-:W-:Y:S01]  /*3cf0*/  SHF.L.U32 R16, R16, 0x10, RZ ;  /* 0x0000001010107819 */ /* 0x000fe200000006ff */
[----:B------:R-:W-:Y:S01]  /*3d00*/  FFMA.FTZ R95, R9, R84, R20 ;  /* 0x00000054095f7223 */ /* 0x000fe20000010014 */
[----:B------:R-:W-:Y:S01]  /*3d10*/  SHF.L.U32 R96, R96, 0x10, RZ ;  /* 0x0000001060607819 */ /* 0x000fe200000006ff */
[----:B------:R-:W5:Y:S01]  /*3d20*/  LDG.E.128 R84, desc[UR6][R100.64+0x2f000] ;  /* 0x02f0000664547981 */ /* 0x000f62000c1e1d00 */
[----:B------:R-:W-:Y:S01]  /*3d30*/  PRMT R22, R25, 0x7632, R22 ;  /* 0x0000763219167816 */ /* 0x000fe20000000016 */
[----:B------:R-:W-:Y:S01]  /*3d40*/  FFMA.FTZ R20, R10, R16, R3 ;  /* 0x000000100a147223 */ /* 0x000fe20000010003 */
[----:B------:R-:W-:-:S02]  /*3d50*/  PRMT R10, R17, 0x7632, R10 ;  /* 0x00007632110a7816 */ /* 0x000fc4000000000a */
[----:B------:R-:W-:Y:S01]  /*3d60*/  SHF.L.U32 R16, R17, 0x10, RZ ;  /* 0x0000001011107819 */ /* 0x000fe200000006ff */
[----:B------:R-:W-:Y:S01]  /*3d70*/  FFMA.FTZ R20, R5, R96, R20 ;  /* 0x0000006005147223 */ /* 0x000fe20000010014 */
[----:B------:R-:W-:Y:S01]  /*3d80*/  IMAD.U32 R25, R22, 0x10000, RZ ;  /* 0x0001000016197824 */ /* 0x000fe200078e00ff */
[----:B------:R-:W-:Y:S01]  /*3d90*/  SHF.L.U32 R17, R10, 0x10, RZ ;  /* 0x000000100a117819 */ /* 0x000fe200000006ff */
[----:B------:R-:W-:Y:S02]  /*3da0*/  IMAD.U32 R5, R26, 0x10000, RZ ;  /* 0x000100001a057824 */ /* 0x000fe400078e00ff */
[----:B------:R-:W-:Y:S01]  /*3db0*/  FFMA.FTZ R9, R9, R16, R20 ;  /* 0x0000001009097223 */ /* 0x000fe20000010014 */
[C---:B------:R-:W-:Y:S01]  /*3dc0*/  FFMA.FTZ R25, R4.reuse, R25, R95 ;  /* 0x0000001904197223 */ /* 0x040fe2000001005f */
[C---:B------:R-:W-:Y:S02]  /*3dd0*/  SHF.L.U32 R3, R23.reuse, 0x10, RZ ;  /* 0x0000001017037819 */ /* 0x040fe400000006ff */
[----:B------:R-:W-:Y:S01]  /*3de0*/  FFMA.FTZ R17, R4, R17, R9 ;  /* 0x0000001104117223 */ /* 0x000fe20000010009 */
[----:B------:R-:W-:Y:S01]  /*3df0*/  PRMT R23, R23, 0x7632, R23 ;  /* 0x0000763217177816 */ /* 0x000fe20000000017 */
[----:B------:R-:W-:Y:S01]  /*3e00*/  FFMA.FTZ R16, R12, R5, R25 ;  /* 0x000000050c107223 */ /* 0x000fe20000010019 */
[----:B------:R-:W-:Y:S01]  /*3e10*/  PRMT R9, R36, 0x7632, R9 ;  /* 0x0000763224097816 */ /* 0x000fe20000000009 */
[----:B------:R-:W-:Y:S01]  /*3e20*/  FFMA.FTZ R10, R6, R3, R21 ;  /* 0x00000003060a7223 */ /* 0x000fe20000010015 */
[----:B------:R-:W-:Y:S01]  /*3e30*/  SHF.L.U32 R36, R36, 0x10, RZ ;  /* 0x0000001024247819 */ /* 0x000fe200000006ff */
[C---:B------:R-:W-:Y:S01]  /*3e40*/  IMAD.U32 R3, R32.reuse, 0x10000, RZ ;  /* 0x0001000020037824 */ /* 0x040fe200078e00ff */
[----:B------:R-:W-:-:S02]  /*3e50*/  PRMT R25, R32, 0x7632, R25 ;  /* 0x0000763220197816 */ /* 0x000fc40000000019 */
[----:B------:R-:W-:Y:S02]  /*3e60*/  PRMT R4, R26, 0x7632, R4 ;  /* 0x000076321a047816 */ /* 0x000fe40000000004 */
[----:B------:R-:W-:Y:S01]  /*3e70*/  SHF.L.U32 R26, R23, 0x10, RZ ;  /* 0x00000010171a7819 */ /* 0x000fe200000006ff */
[----:B------:R-:W-:Y:S01]  /*3e80*/  IMAD.U32 R25, R25, 0x10000, RZ ;  /* 0x0001000019197824 */ /* 0x000fe200078e00ff */
[----:B------:R-:W-:Y:S01]  /*3e90*/  SHF.L.U32 R20, R9, 0x10, RZ ;  /* 0x0000001009147819 */ /* 0x000fe200000006ff */
[----:B------:R-:W-:Y:S02]  /*3ea0*/  FFMA.FTZ R8, R3, R36, R8 ;  /* 0x0000002403087223 */ /* 0x000fe40000010008 */
[----:B------:R-:W-:Y:S02]  /*3eb0*/  FFMA.FTZ R26, R11, R26, R10 ;  /* 0x0000001a0b1a7223 */ /* 0x000fe4000001000a */
[----:B------:R-:W-:Y:S02]  /*3ec0*/  FFMA.FTZ R10, R25, R20, R8 ;  /* 0x00000014190a7223 */ /* 0x000fe40000010008 */
[----:B------:R-:W5:Y:S01]  /*3ed0*/  LDG.E.128 R20, desc[UR6][R100.64+0x32800] ;  /* 0x0328000664147981 */ /* 0x000f62000c1e1d00 */
[----:B------:R-:W-:-:S02]  /*3ee0*/  SHF.L.U32 R4, R4, 0x10, RZ ;  /* 0x0000001004047819 */ /* 0x000fc400000006ff */
[C---:B------:R-:W-:Y:S02]  /*3ef0*/  SHF.L.U32 R5, R18.reuse, 0x10, RZ ;  /* 0x0000001012057819 */ /* 0x040fe400000006ff */
[----:B------:R-:W-:Y:S01]  /*3f00*/  PRMT R18, R18, 0x7632, R18 ;  /* 0x0000763212127816 */ /* 0x000fe20000000012 */
[----:B------:R-:W-:Y:S01]  /*3f10*/  FFMA.FTZ R9, R7, R4, R16 ;  /* 0x0000000407097223 */ /* 0x000fe20000010010 */
[----:B------:R-:W-:Y:S01]  /*3f20*/  PRMT R32, R33, 0x7632, R32 ;  /* 0x0000763221207816 */ /* 0x000fe20000000020 */
[----:B------:R-:W-:Y:S01]  /*3f30*/  FFMA.FTZ R12, R12, R5, R17 ;  /* 0x000000050c0c7223 */ /* 0x000fe20000010011 */
[C---:B------:R-:W-:Y:S02]  /*3f40*/  PRMT R4, R37.reuse, 0x7632, R4 ;  /* 0x0000763225047816 */ /* 0x040fe40000000004 */
[----:B------:R-:W-:Y:S02]  /*3f50*/  SHF.L.U32 R8, R37, 0x10, RZ ;  /* 0x0000001025087819 */ /* 0x000fe400000006ff */
[----:B------:R-:W-:-:S02]  /*3f60*/  SHF.L.U32 R33, R33, 0x10, RZ ;  /* 0x0000001021217819 */ /* 0x000fc400000006ff */
[C---:B------:R-:W-:Y:S01]  /*3f70*/  SHF.L.U32 R5, R27.reuse, 0x10, RZ ;  /* 0x000000101b057819 */ /* 0x040fe200000006ff */
[----:B------:R-:W-:Y:S01]  /*3f80*/  IMAD.U32 R18, R18, 0x10000, RZ ;  /* 0x0001000012127824 */ /* 0x000fe200078e00ff */
[----:B------:R-:W-:Y:S01]  /*3f90*/  PRMT R27, R27, 0x7632, R27 ;  /* 0x000076321b1b7816 */ /* 0x000fe2000000001b */
        /* <DEDUP_REMOVED lines=8> */
[----:B--2---:R-:W-:-:S02]  /*4020*/  SHF.L.U32 R16, R28, 0x10, RZ ;  /* 0x000000101c107819 */ /* 0x004fc400000006ff */
[----:B------:R-:W-:Y:S01]  /*4030*/  PRMT R28, R28, 0x7632, R28 ;  /* 0x000076321c1c7816 */ /* 0x000fe2000000001c */
[----:B------:R-:W-:Y:S01]  /*4040*/  FFMA.FTZ R4, R6, R5, R9 ;  /* 0x0000000506047223 */ /* 0x000fe20000010009 */
[----:B------:R-:W-:Y:S02]  /*4050*/  PRMT R38, R38, 0x7632, R38 ;  /* 0x0000763226267816 */ /* 0x000fe40000000026 */
[----:B------:R-:W-:Y:S01]  /*4060*/  PRMT R34, R34, 0x7632, R34 ;  /* 0x0000763222227816 */ /* 0x000fe20000000022 */
[----:B------:R-:W-:Y:S01]  /*4070*/  FFMA.FTZ R37, R27, R10, R12 ;  /* 0x0000000a1b257223 */ /* 0x000fe2000001000c */
[C---:B------:R-:W-:Y:S02]  /*4080*/  SHF.L.U32 R5, R19.reuse, 0x10, RZ ;  /* 0x0000001013057819 */ /* 0x040fe400000006ff */
        /* <DEDUP_REMOVED lines=8> */
[----:B------:R-:W-:-:S02]  /*4110*/  PRMT R12, R29, 0x7632, R12 ;  /* 0x000076321d0c7816 */ /* 0x000fc4000000000c */
[----:B------:R-:W-:Y:S01]  /*4120*/  SHF.L.U32 R36, R29, 0x10, RZ ;  /* 0x000000101d247819 */ /* 0x000fe200000006ff */
[C---:B------:R-:W-:Y:S01]  /*4130*/  FFMA.FTZ R96, R11.reuse, R96, R4 ;  /* 0x000000600b607223 */ /* 0x040fe20000010004 */
[----:B------:R-:W-:Y:S01]  /*4140*/  FFMA.FTZ R10, R34, R9, R37 ;  /* 0x00000009220a7223 */ /* 0x000fe20000010025 */
[----:B------:R-:W2:Y:S01]  /*4150*/  LDG.E.128 R4, desc[UR6][R100.64+0x2000] ;  /* 0x0020000664047981 */ /* 0x000ea2000c1e1d00 */
[----:B------:R-:W-:Y:S01]  /*4160*/  FFMA.FTZ R98, R11, R8, R98 ;  /* 0x000000080b627223 */ /* 0x000fe20000010062 */
[----:B------:R-:W-:Y:S01]  /*4170*/  SHF.L.U32 R9, R12, 0x10, RZ ;  /* 0x000000100c097819 */ /* 0x000fe200000006ff */
[----:B------:R-:W-:Y:S01]  /*4180*/  FFMA.FTZ R11, R33, R36, R28 ;  /* 0x00000024210b7223 */ /* 0x000fe2000001001c */
[----:B------:R-:W2:Y:S01]  /*4190*/  LDG.E.128 R16, desc[UR6][R102.64+0x2000] ;  /* 0x0020000666107981 */ /* 0x000ea2000c1e1d00 */
[----:B------:R-:W-:Y:S02]  /*41a0*/  SHF.L.U32 R12, R30, 0x10, RZ ;  /* 0x000000101e0c7819 */ /* 0x000fe400000006ff */
[----:B------:R-:W-:Y:S01]  /*41b0*/  FFMA.FTZ R36, R32, R9, R11 ;  /* 0x0000000920247223 */ /* 0x000fe2000001000b */
[----:B------:R-:W-:-:S03]  /*41c0*/  SHF.L.U32 R8, R39, 0x10, RZ ;  /* 0x0000001027087819 */ /* 0x000fc600000006ff */
[--C-:B------:R-:W-:Y:S01]  /*41d0*/  FFMA.FTZ R29, R27, R12, R36.reuse ;  /* 0x0000000c1b1d7223 */ /* 0x100fe20000010024 */
[C---:B---3--:R-:W-:Y:S01]  /*41e0*/  PRMT R36, R40.reuse, 0x7632, R36 ;  /* 0x0000763228247816 */ /* 0x048fe20000000024 */
[C---:B------:R-:W-:Y:S01]  /*41f0*/  IMAD.U32 R95, R35.reuse, 0x10000, RZ ;  /* 0x00010000235f7824 */ /* 0x040fe200078e00ff */
[----:B------:R-:W-:Y:S02]  /*4200*/  SHF.L.U32 R40, R40, 0x10, RZ ;  /* 0x0000001028287819 */ /* 0x000fe400000006ff */
        /* <DEDUP_REMOVED lines=8> */
[----:B------:R-:W-:Y:S01]  /*4290*/  SHF.L.U32 R35, R35, 0x10, RZ ;  /* 0x0000001023237819 */ /* 0x000fe200000006ff */
[----:B------:R-:W3:Y:S01]  /*42a0*/  LDG.E.128 R8, desc[UR6][R100.64+0x5800] ;  /* 0x0058000664087981 */ /* 0x000ee2000c1e1d00 */
[----:B------:R-:W-:Y:S01]  /*42b0*/  SHF.L.U32 R30, R41, 0x10, RZ ;  /* 0x00000010291e7819 */ /* 0x000fe200000006ff */
[----:B------:R-:W-:Y:S01]  /*42c0*/  FFMA.FTZ R36, R25, R36, R40 ;  /* 0x0000002419247223 */ /* 0x000fe20000010028 */
[----:B------:R-:W-:Y:S01]  /*42d0*/  PRMT R41, R41, 0x7632, R41 ;  /* 0x0000763229297816 */ /* 0x000fe20000000029 */
[----:B------:R-:W-:Y:S01]  /*42e0*/  FFMA.FTZ R97, R35, R12, R28 ;  /* 0x0000000c23617223 */ /* 0x000fe2000001001c */
[----:B------:R-:W-:Y:S01]  /*42f0*/  FFMA.FTZ R28, R34, R13, R29 ;  /* 0x0000000d221c7223 */ /* 0x000fe2000001001d */
[----:B------:R-:W-:Y:S01]  /*4300*/  FFMA.FTZ R13, R33, R30, R36 ;  /* 0x0000001e210d7223 */ /* 0x000fe20000010024 */
[----:B------:R-:W-:-:S02]  /*4310*/  SHF.L.U32 R41, R41, 0x10, RZ ;  /* 0x0000001029297819 */ /* 0x000fc400000006ff */
[C---:B----4-:R-:W-:Y:S01]  /*4320*/  PRMT R37, R44.reuse, 0x7632, R37 ;  /* 0x000076322c257816 */ /* 0x050fe20000000025 */
[----:B------:R-:W-:Y:S01]  /*4330*/  IMAD.U32 R44, R44, 0x10000, RZ ;  /* 0x000100002c2c7824 */ /* 0x000fe200078e00ff */
[----:B------:R-:W-:Y:S01]  /*4340*/  SHF.L.U32 R36, R42, 0x10, RZ ;  /* 0x000000102a247819 */ /* 0x000fe200000006ff */
[----:B------:R-:W-:Y:S01]  /*4350*/  FFMA.FTZ R38, R32, R41, R13 ;  /* 0x0000002920267223 */ /* 0x000fe2000001000d */
[----:B------:R-:W-:Y:S01]  /*4360*/  SHF.L.U32 R14, R31, 0x10, RZ ;  /* 0x000000101f0e7819 */ /* 0x000fe200000006ff */
[----:B------:R-:W-:Y:S01]  /*4370*/  FFMA.FTZ R44, R3, R44, R15 ;  /* 0x0000002c032c7223 */ /* 0x000fe2000001000f */
[----:B------:R-:W-:Y:S02]  /*4380*/  SHF.L.U32 R40, R37, 0x10, RZ ;  /* 0x0000001025287819 */ /* 0x000fe400000006ff */
[----:B------:R-:W-:Y:S01]  /*4390*/  PRMT R42, R42, 0x7632, R42 ;  /* 0x000076322a2a7816 */ /* 0x000fe2000000002a */
[----:B------:R-:W-:Y:S01]  /*43a0*/  FFMA.FTZ R15, R27, R36, R38 ;  /* 0x000000241b0f7223 */ /* 0x000fe20000010026 */
[----:B------:R-:W-:Y:S01]  /*43b0*/  PRMT R12, R31, 0x7632, R12 ;  /* 0x000076321f0c7816 */ /* 0x000fe2000000000c */
[----:B------:R-:W-:Y:S01]  /*43c0*/  FFMA.FTZ R14, R95, R14, R28 ;  /* 0x0000000e5f0e7223 */ /* 0x000fe2000001001c */
[C---:B------:R-:W-:Y:S01]  /*43d0*/  PRMT R36, R45.reuse, 0x7632, R36 ;  /* 0x000076322d247816 */ /* 0x040fe20000000024 */
[----:B------:R-:W4:Y:S01]  /*43e0*/  LDG.E.128 R28, desc[UR6][R100.64+0x9000] ;  /* 0x00900006641c7981 */ /* 0x000f22000c1e1d00 */
[----:B------:R-:W-:Y:S01]  /*43f0*/  SHF.L.U32 R38, R45, 0x10, RZ ;  /* 0x000000102d267819 */ /* 0x000fe200000006ff */
[----:B------:R-:W-:Y:S01]  /*4400*/  FFMA.FTZ R40, R25, R40, R44 ;  /* 0x0000002819287223 */ /* 0x000fe2000001002c */
[----:B------:R-:W-:Y:S01]  /*4410*/  SHF.L.U32 R12, R12, 0x10, RZ ;  /* 0x000000100c0c7819 */ /* 0x000fe200000006ff */
[----:B------:R-:W-:Y:S01]  /*4420*/  IMAD.U32 R13, R42, 0x10000, RZ ;  /* 0x000100002a0d7824 */ /* 0x000fe200078e00ff */
[----:B------:R-:W-:Y:S01]  /*4430*/  SHF.L.U32 R37, R36, 0x10, RZ ;  /* 0x0000001024257819 */ /* 0x000fe200000006ff */
[----:B------:R-:W-:-:S02]  /*4440*/  FFMA.FTZ R39, R33, R38, R40 ;  /* 0x0000002621277223 */ /* 0x000fc40000010028 */
[----:B------:R-:W-:Y:S01]  /*4450*/  FFMA.FTZ R36, R34, R13, R15 ;  /* 0x0000000d22247223 */ /* 0x000fe2000001000f */
[----:B------:R-:W-:Y:S01]  /*4460*/  FFMA.FTZ R99, R35, R12, R14 ;  /* 0x0000000c23637223 */ /* 0x000fe2000001000e */
[----:B------:R-:W-:Y:S01]  /*4470*/  PRMT R13, R46, 0x7632, R13 ;  /* 0x000076322e0d7816 */ /* 0x000fe2000000000d */
[----:B------:R-:W-:Y:S01]  /*4480*/  FFMA.FTZ R38, R32, R37, R39 ;  /* 0x0000002520267223 */ /* 0x000fe20000010027 */
[C---:B------:R-:W-:Y:S02]  /*4490*/  SHF.L.U32 R14, R43.reuse, 0x10, RZ ;  /* 0x000000102b0e7819 */ /* 0x040fe400000006ff */
[----:B------:R-:W-:Y:S02]  /*44a0*/  SHF.L.U32 R46, R46, 0x10, RZ ;  /* 0x000000102e2e7819 */ /* 0x000fe400000006ff */
[----:B------:R-:W-:Y:S01]  /*44b0*/  PRMT R12, R43, 0x7632, R12 ;  /* 0x000076322b0c7816 */ /* 0x000fe2000000000c */
[----:B------:R-:W-:Y:S01]  /*44c0*/  FFMA.FTZ R14, R95, R14, R36 ;  /* 0x0000000e5f0e7223 */ /* 0x000fe20000010024 */
[----:B------:R-:W-:-:S02]  /*44d0*/  IMAD.U32 R13, R13, 0x10000, RZ ;  /* 0x000100000d0d7824 */ /* 0x000fc400078e00ff */
[----:B------:R-:W-:Y:S01]  /*44e0*/  FFMA.FTZ R15, R27, R46, R38 ;  /* 0x0000002e1b0f7223 */ /* 0x000fe20000010026 */
[----:B------:R-:W-:Y:S02]  /*44f0*/  SHF.L.U32 R12, R12, 0x10, RZ ;  /* 0x000000100c0c7819 */ /* 0x000fe400000006ff */
[C---:B-----5:R-:W-:Y:S02]  /*4500*/  PRMT R36, R48.reuse, 0x7632, R36 ;  /* 0x0000763230247816 */ /* 0x060fe40000000024 */
[----:B------:R-:W-:Y:S01]  /*4510*/  SHF.L.U32 R48, R48, 0x10, RZ ;  /* 0x0000001030307819 */ /* 0x000fe200000006ff */
[----:B------:R-:W-:Y:S01]  /*4520*/  FFMA.FTZ R104, R35, R12, R14 ;  /* 0x0000000c23687223 */ /* 0x000fe2000001000e */
[----:B------:R-:W-:Y:S01]  /*4530*/  FFMA.FTZ R38, R34, R13, R15 ;  /* 0x0000000d22267223 */ /* 0x000fe2000001000f */
[----:B------:R-:W-:Y:S01]  /*4540*/  SHF.L.U32 R40, R36, 0x10, RZ ;  /* 0x0000001024287819 */ /* 0x000fe200000006ff */
[----:B------:R-:W5:Y:S01]  /*4550*/  LDG.E.128 R12, desc[UR6][R100.64+0xc800] ;  /* 0x00c80006640c7981 */ /* 0x000f62000c1e1d00 */
[----:B------:R-:W-:Y:S01]  /*4560*/  FFMA.FTZ R48, R3, R48, R88 ;  /* 0x0000003003307223 */ /* 0x000fe20000010058 */
[----:B------:R-:W-:-:S02]  /*4570*/  PRMT R37, R49, 0x7632, R37 ;  /* 0x0000763231257816 */ /* 0x000fc40000000025 */
[----:B------:R-:W-:Y:S01]  /*4580*/  SHF.L.U32 R42, R49, 0x10, RZ ;  /* 0x00000010312a7819 */ /* 0x000fe200000006ff */
[----:B------:R-:W-:Y:S01]  /*4590*/  FFMA.FTZ R40, R25, R40, R48 ;  /* 0x0000002819287223 */ /* 0x000fe20000010030 */
[----:B------:R-:W-:Y:S01]  /*45a0*/  SHF.L.U32 R36, R47, 0x10, RZ ;  /* 0x000000102f247819 */ /* 0x000fe200000006ff */
[----:B------:R-:W-:Y:S01]  /*45b0*/  IMAD.U32 R37, R37, 0x10000, RZ ;  /* 0x0001000025257824 */ /* 0x000fe200078e00ff */
[----:B------:R-:W-:Y:S01]  /*45c0*/  PRMT R47, R47, 0x7632, R47 ;  /* 0x000076322f2f7816 */ /* 0x000fe2000000002f */
        /* <DEDUP_REMOVED lines=10> */
[----:B------:R-:W-:Y:S01]  /*4670*/  SHF.L.U32 R42, R41, 0x10, RZ ;  /* 0x00000010292a7819 */ /* 0x000fe200000006ff */
[----:B------:R-:W-:Y:S01]  /*4680*/  FFMA.FTZ R52, R3, R52, R89 ;  /* 0x0000003403347223 */ /* 0x000fe20000010059 */
[----:B------:R-:W5:Y:S01]  /*4690*/  LDG.E.128 R36, desc[UR6][R100.64+0x10000] ;  /* 0x0100000664247981 */ /* 0x000f62000c1e1d00 */
[----:B------:R-:W-:Y:S01]  /*46a0*/  IMAD.U32 R41, R50, 0x10000, RZ ;  /* 0x0001000032297824 */ /* 0x000fe200078e00ff */
[----:B------:R-:W-:Y:S01]  /*46b0*/  PRMT R45, R53, 0x7632, R45 ;  /* 0x00007632352d7816 */ /* 0x000fe2000000002d */
[----:B------:R-:W-:Y:S01]  /*46c0*/  FFMA.FTZ R52, R25, R42, R52 ;  /* 0x0000002a19347223 */ /* 0x000fe20000010034 */
[----:B------:R-:W-:Y:S01]  /*46d0*/  SHF.L.U32 R46, R53, 0x10, RZ ;  /* 0x00000010352e7819 */ /* 0x000fe200000006ff */
[----:B------:R-:W-:Y:S01]  /*46e0*/  FFMA.FTZ R42, R34, R41, R43 ;  /* 0x00000029222a7223 */ /* 0x000fe2000001002b */
[----:B------:R-:W-:-:S02]  /*46f0*/  SHF.L.U32 R45, R45, 0x10, RZ ;  /* 0x000000102d2d7819 */ /* 0x000fc400000006ff */
[C---:B------:R-:W-:Y:S01]  /*4700*/  PRMT R43, R56.reuse, 0x7632, R43 ;  /* 0x00007632382b7816 */ /* 0x040fe2000000002b */
[----:B------:R-:W-:Y:S01]  /*4710*/  FFMA.FTZ R41, R33, R46, R52 ;  /* 0x0000002e21297223 */ /* 0x000fe20000010034 */
[C---:B------:R-:W-:Y:S02]  /*4720*/  PRMT R44, R51.reuse, 0x7632, R44 ;  /* 0x00007632332c7816 */ /* 0x040fe4000000002c */
[----:B------:R-:W-:Y:S02]  /*4730*/  SHF.L.U32 R40, R51, 0x10, RZ ;  /* 0x0000001033287819 */ /* 0x000fe400000006ff */
[----:B------:R-:W-:Y:S01]  /*4740*/  SHF.L.U32 R56, R56, 0x10, RZ ;  /* 0x0000001038387819 */ /* 0x000fe200000006ff */
[----:B------:R-:W-:Y:S02]  /*4750*/  IMAD.U32 R48, R54, 0x10000, RZ ;  /* 0x0001000036307824 */ /* 0x000fe400078e00ff */
        /* <DEDUP_REMOVED lines=8> */
[----:B------:R-:W5:Y:S01]  /*47e0*/  LDG.E.128 R40, desc[UR6][R100.64+0x13800] ;  /* 0x0138000664287981 */ /* 0x000f62000c1e1d00 */
[----:B------:R-:W-:Y:S01]  /*47f0*/  SHF.L.U32 R45, R54, 0x10, RZ ;  /* 0x00000010362d7819 */ /* 0x000fe200000006ff */
[----:B------:R-:W-:Y:S01]  /*4800*/  IMAD.U32 R60, R60, 0x10000, RZ ;  /* 0x000100003c3c7824 */ /* 0x000fe200078e00ff */
[----:B------:R-:W-:Y:S01]  /*4810*/  SHF.L.U32 R48, R57, 0x10, RZ ;  /* 0x0000001039307819 */ /* 0x000fe200000006ff */
[----:B------:R-:W-:Y:S01]  /*4820*/  FFMA.FTZ R52, R25, R52, R56 ;  /* 0x0000003419347223 */ /* 0x000fe20000010038 */
[----:B------:R-:W-:Y:S01]  /*4830*/  FFMA.FTZ R89, R35, R44, R46 ;  /* 0x0000002c23597223 */ /* 0x000fe2000001002e */
[----:B------:R-:W-:Y:S01]  /*4840*/  SHF.L.U32 R46, R49, 0x10, RZ ;  /* 0x00000010312e7819 */ /* 0x000fe200000006ff */
[----:B------:R-:W-:Y:S01]  /*4850*/  FFMA.FTZ R60, R3, R60, R91 ;  /* 0x0000003c033c7223 */ /* 0x000fe2000001005b */
[--C-:B------:R-:W-:Y:S01]  /*4860*/  FFMA.FTZ R44, R34, R45, R47.reuse ;  /* 0x0000002d222c7223 */ /* 0x100fe2000001002f */
        /* <DEDUP_REMOVED lines=8> */
[----:B------:R-:W-:-:S03]  /*48f0*/  SHF.L.U32 R57, R57, 0x10, RZ ;  /* 0x0000001039397819 */ /* 0x000fc600000006ff */
[----:B------:R-:W-:Y:S01]  /*4900*/  FFMA.FTZ R52, R95, R52, R44 ;  /* 0x000000345f347223 */ /* 0x000fe2000001002c */
[C---:B------:R-:W-:Y:S01]  /*4910*/  FFMA.FTZ R49, R32.reuse, R47, R46 ;  /* 0x0000002f20317223 */ /* 0x040fe2000001002e */
[----:B------:R-:W-:Y:S02]  /*4920*/  FFMA.FTZ R50, R32, R57, R45 ;  /* 0x0000003920327223 */ /* 0x000fe4000001002d */
[----:B------:R-:W5:Y:S01]  /*4930*/  LDG.E.128 R44, desc[UR6][R100.64+0x17000] ;  /* 0x01700006642c7981 */ /* 0x000f62000c1e1d00 */
[----:B------:R-:W-:Y:S02]  /*4940*/  SHF.L.U32 R48, R58, 0x10, RZ ;  /* 0x000000103a307819 */ /* 0x000fe400000006ff */
[----:B------:R-:W-:Y:S02]  /*4950*/  SHF.L.U32 R60, R62, 0x10, RZ ;  /* 0x000000103e3c7819 */ /* 0x000fe400000006ff */
[----:B------:R-:W-:Y:S01]  /*4960*/  PRMT R58, R58, 0x7632, R58 ;  /* 0x000076323a3a7816 */ /* 0x000fe2000000003a */
[C---:B------:R-:W-:Y:S01]  /*4970*/  FFMA.FTZ R57, R27.reuse, R48, R50 ;  /* 0x000000301b397223 */ /* 0x040fe20000010032 */
[----:B------:R-:W-:Y:S01]  /*4980*/  PRMT R62, R62, 0x7632, R62 ;  /* 0x000076323e3e7816 */ /* 0x000fe2000000003e */
[----:B------:R-:W-:Y:S01]  /*4990*/  FFMA.FTZ R60, R27, R60, R49 ;  /* 0x0000003c1b3c7223 */ /* 0x000fe20000010031 */
[----:B------:R-:W-:Y:S01]  /*49a0*/  SHF.L.U32 R53, R58, 0x10, RZ ;  /* 0x000000103a357819 */ /* 0x000fe200000006ff */
[----:B------:R-:W5:Y:S01]  /*49b0*/  LDG.E.128 R48, desc[UR6][R100.64+0x1a800] ;  /* 0x01a8000664307981 */ /* 0x000f62000c1e1d00 */
[C---:B------:R-:W-:Y:S01]  /*49c0*/  PRMT R61, R64.reuse, 0x7632, R61 ;  /* 0x00007632403d7816 */ /* 0x040fe2000000003d */
[----:B------:R-:W-:Y:S01]  /*49d0*/  IMAD.U32 R64, R64, 0x10000, RZ ;  /* 0x0001000040407824 */ /* 0x000fe200078e00ff */
[----:B------:R-:W-:-:S02]  /*49e0*/  PRMT R54, R59, 0x7632, R54 ;  /* 0x000076323b367816 */ /* 0x000fc40000000036 */
[----:B------:R-:W-:Y:S02]  /*49f0*/  SHF.L.U32 R56, R59, 0x10, RZ ;  /* 0x000000103b387819 */ /* 0x000fe400000006ff */
[----:B------:R-:W-:Y:S01]  /*4a00*/  SHF.L.U32 R59, R62, 0x10, RZ ;  /* 0x000000103e3b7819 */ /* 0x000fe200000006ff */
[C---:B------:R-:W-:Y:S01]  /*4a10*/  FFMA.FTZ R58, R34.reuse, R53, R57 ;  /* 0x00000035223a7223 */ /* 0x040fe20000010039 */
[----:B------:R-:W-:Y:S01]  /*4a20*/  SHF.L.U32 R62, R61, 0x10, RZ ;  /* 0x000000103d3e7819 */ /* 0x000fe200000006ff */
[----:B------:R-:W-:Y:S01]  /*4a30*/  FFMA.FTZ R92, R3, R64, R92 ;  /* 0x00000040035c7223 */ /* 0x000fe2000001005c */
[C---:B------:R-:W-:Y:S01]  /*4a40*/  SHF.L.U32 R64, R65.reuse, 0x10, RZ ;  /* 0x0000001041407819 */ /* 0x040fe200000006ff */
[----:B------:R-:W-:Y:S01]  /*4a50*/  FFMA.FTZ R59, R34, R59, R60 ;  /* 0x0000003b223b7223 */ /* 0x000fe2000001003c */
[----:B------:R-:W-:Y:S01]  /*4a60*/  PRMT R65, R65, 0x7632, R65 ;  /* 0x0000763241417816 */ /* 0x000fe20000000041 */
[----:B------:R-:W-:Y:S01]  /*4a70*/  FFMA.FTZ R62, R25, R62, R92 ;  /* 0x0000003e193e7223 */ /* 0x000fe2000001005c */
[----:B------:R-:W-:Y:S01]  /*4a80*/  FFMA.FTZ R91, R95, R56, R58 ;  /* 0x000000385f5b7223 */ /* 0x000fe2000001003a */
[----:B------:R-:W-:-:S02]  /*4a90*/  SHF.L.U32 R60, R63, 0x10, RZ ;  /* 0x000000103f3c7819 */ /* 0x000fc400000006ff */
[----:B------:R-:W-:Y:S02]  /*4aa0*/  SHF.L.U32 R56, R68, 0x10, RZ ;  /* 0x0000001044387819 */ /* 0x000fe400000006ff */
        /* <DEDUP_REMOVED lines=8> */
[----:B------:R-:W-:-:S02]  /*4b30*/  PRMT R68, R68, 0x7632, R68 ;  /* 0x0000763244447816 */ /* 0x000fc40000000044 */
[C---:B------:R-:W-:Y:S01]  /*4b40*/  PRMT R56, R66.reuse, 0x7632, R56 ;  /* 0x0000763242387816 */ /* 0x040fe20000000038 */
[----:B------:R-:W-:Y:S01]  /*4b50*/  IMAD.U32 R66, R66, 0x10000, RZ ;  /* 0x0001000042427824 */ /* 0x000fe200078e00ff */
[----:B------:R-:W-:Y:S01]  /*4b60*/  SHF.L.U32 R54, R54, 0x10, RZ ;  /* 0x0000001036367819 */ /* 0x000fe200000006ff */
[----:B------:R-:W-:Y:S02]  /*4b70*/  IMAD.U32 R55, R55, 0x10000, RZ ;  /* 0x0001000037377824 */ /* 0x000fe400078e00ff */
[----:B------:R-:W-:Y:S01]  /*4b80*/  FFMA.FTZ R90, R35, R90, R59 ;  /* 0x0000005a235a7223 */ /* 0x000fe2000001003b */
[----:B------:R-:W-:Y:S01]  /*4b90*/  SHF.L.U32 R68, R68, 0x10, RZ ;  /* 0x0000001044447819 */ /* 0x000fe200000006ff */
[----:B------:R-:W-:Y:S01]  /*4ba0*/  FFMA.FTZ R59, R27, R66, R58 ;  /* 0x000000421b3b7223 */ /* 0x000fe2000001003a */
[----:B------:R-:W-:Y:S01]  /*4bb0*/  IMAD.U32 R58, R72, 0x10000, RZ ;  /* 0x00010000483a7824 */ /* 0x000fe200078e00ff */
[----:B------:R-:W-:Y:S01]  /*4bc0*/  SHF.L.U32 R57, R56, 0x10, RZ ;  /* 0x0000001038397819 */ /* 0x000fe200000006ff */
[C---:B------:R-:W-:Y:S01]  /*4bd0*/  FFMA.FTZ R92, R35.reuse, R55, R52 ;  /* 0x00000037235c7223 */ /* 0x040fe20000010034 */
[----:B------:R-:W-:Y:S01]  /*4be0*/  PRMT R72, R72, 0x7632, R72 ;  /* 0x0000763248487816 */ /* 0x000fe20000000048 */
[----:B------:R-:W-:Y:S01]  /*4bf0*/  FFMA.FTZ R91, R35, R54, R91 ;  /* 0x00000036235b7223 */ /* 0x000fe2000001005b */
[----:B------:R-:W-:Y:S01]  /*4c00*/  SHF.L.U32 R56, R69, 0x10, RZ ;  /* 0x0000001045387819 */ /* 0x000fe200000006ff */
[----:B------:R-:W5:Y:S01]  /*4c10*/  LDG.E.128 R52, desc[UR6][R100.64+0x1e000] ;  /* 0x01e0000664347981 */ /* 0x000f62000c1e1d00 */
[----:B------:R-:W-:Y:S01]  /*4c20*/  FFMA.FTZ R68, R25, R68, R62 ;  /* 0x0000004419447223 */ /* 0x000fe2000001003e */
[----:B------:R-:W-:Y:S01]  /*4c30*/  PRMT R69, R69, 0x7632, R69 ;  /* 0x0000763245457816 */ /* 0x000fe20000000045 */
[----:B------:R-:W-:Y:S01]  /*4c40*/  FFMA.FTZ R66, R3, R58, R94 ;  /* 0x0000003a03427223 */ /* 0x000fe2000001005e */
[----:B------:R-:W-:Y:S01]  /*4c50*/  SHF.L.U32 R72, R72, 0x10, RZ ;  /* 0x0000001048487819 */ /* 0x000fe200000006ff */
[----:B------:R-:W-:Y:S01]  /*4c60*/  FFMA.FTZ R62, R34, R57, R59 ;  /* 0x00000039223e7223 */ /* 0x000fe2000001003b */
[----:B------:R-:W-:Y:S01]  /*4c70*/  FFMA.FTZ R61, R33, R56, R68 ;  /* 0x00000038213d7223 */ /* 0x000fe20000010044 */
[----:B------:R-:W-:Y:S01]  /*4c80*/  SHF.L.U32 R69, R69, 0x10, RZ ;  /* 0x0000001045457819 */ /* 0x000fe200000006ff */
[----:B------:R-:W5:Y:S01]  /*4c90*/  LDG.E.128 R56, desc[UR6][R100.64+0x21800] ;  /* 0x0218000664387981 */ /* 0x000f62000c1e1d00 */
[----:B------:R-:W-:Y:S01]  /*4ca0*/  PRMT R63, R73, 0x7632, R63 ;  /* 0x00007632493f7816 */ /* 0x000fe2000000003f */
[----:B------:R-:W-:Y:S01]  /*4cb0*/  FFMA.FTZ R72, R25, R72, R66 ;  /* 0x0000004819487223 */ /* 0x000fe20000010042 */
[----:B------:R-:W-:Y:S01]  /*4cc0*/  SHF.L.U32 R94, R73, 0x10, RZ ;  /* 0x00000010495e7819 */ /* 0x000fe200000006ff */
[----:B------:R-:W-:Y:S01]  /*4cd0*/  FFMA.FTZ R68, R32, R69, R61 ;  /* 0x0000004520447223 */ /* 0x000fe2000001003d */
[C---:B------:R-:W-:Y:S01]  /*4ce0*/  SHF.L.U32 R66, R70.reuse, 0x10, RZ ;  /* 0x0000001046427819 */ /* 0x040fe200000006ff */
[----:B------:R-:W-:Y:S01]  /*4cf0*/  IMAD.U32 R61, R63, 0x10000, RZ ;  /* 0x000100003f3d7824 */ /* 0x000fe200078e00ff */
[----:B------:R-:W-:Y:S01]  /*4d00*/  PRMT R70, R70, 0x7632, R70 ;  /* 0x0000763246467816 */ /* 0x000fe20000000046 */
[----:B------:R-:W-:Y:S01]  /*4d10*/  FFMA.FTZ R65, R33, R94, R72 ;  /* 0x0000005e21417223 */ /* 0x000fe20000010048 */
[----:B------:R-:W-:Y:S01]  /*4d20*/  SHF.L.U32 R60, R67, 0x10, RZ ;  /* 0x00000010433c7819 */ /* 0x000fe200000006ff */
        /* <DEDUP_REMOVED lines=13> */
[----:B------:R-:W-:Y:S02]  /*4e00*/  IMAD.U32 R76, R76, 0x10000, RZ ;  /* 0x000100004c4c7824 */ /* 0x000fe400078e00ff */
[----:B------:R-:W-:Y:S01]  /*4e10*/  FFMA.FTZ R68, R34, R61, R63 ;  /* 0x0000003d22447223 */ /* 0x000fe2000001003f */
[----:B------:R-:W-:Y:S01]  /*4e20*/  SHF.L.U32 R66, R75, 0x10, RZ ;  /* 0x000000104b427819 */ /* 0x000fe200000006ff */
[----:B------:R-:W5:Y:S01]  /*4e30*/  LDG.E.128 R60, desc[UR6][R100.64+0x25000] ;  /* 0x02500006643c7981 */ /* 0x000f62000c1e1d00 */
[----:B------:R-:W-:Y:S01]  /*4e40*/  SHF.L.U32 R70, R67, 0x10, RZ ;  /* 0x0000001043467819 */ /* 0x000fe200000006ff */
[----:B------:R-:W-:Y:S01]  /*4e50*/  FFMA.FTZ R24, R3, R76, R24 ;  /* 0x0000004c03187223 */ /* 0x000fe20000010018 */
[----:B------:R-:W-:Y:S01]  /*4e60*/  PRMT R65, R71, 0x7632, R65 ;  /* 0x0000763247417816 */ /* 0x000fe20000000041 */
[----:B------:R-:W-:Y:S01]  /*4e70*/  FFMA.FTZ R93, R95, R66, R68 ;  /* 0x000000425f5d7223 */ /* 0x000fe20000010044 */
[----:B------:R-:W-:Y:S01]  /*4e80*/  PRMT R67, R77, 0x7632, R67 ;  /* 0x000076324d437816 */ /* 0x000fe20000000043 */
[----:B------:R-:W-:Y:S01]  /*4e90*/  FFMA.FTZ R70, R25, R70, R24 ;  /* 0x0000004619467223 */ /* 0x000fe20000010018 */
[----:B------:R-:W-:Y:S01]  /*4ea0*/  SHF.L.U32 R68, R77, 0x10, RZ ;  /* 0x000000104d447819 */ /* 0x000fe200000006ff */
[----:B------:R-:W-:Y:S01]  /*4eb0*/  IMAD.U32 R24, R65, 0x10000, RZ ;  /* 0x0001000041187824 */ /* 0x000fe200078e00ff */
[----:B------:R-:W-:-:S02]  /*4ec0*/  SHF.L.U32 R67, R67, 0x10, RZ ;  /* 0x0000001043437819 */ /* 0x000fc400000006ff */
[----:B------:R-:W-:Y:S01]  /*4ed0*/  PRMT R75, R75, 0x7632, R75 ;  /* 0x000076324b4b7816 */ /* 0x000fe2000000004b */
[----:B------:R-:W-:Y:S01]  /*4ee0*/  FFMA.FTZ R65, R33, R68, R70 ;  /* 0x0000004421417223 */ /* 0x000fe20000010046 */
[----:B------:R-:W-:Y:S01]  /*4ef0*/  FFMA.FTZ R105, R35, R24, R105 ;  /* 0x0000001823697223 */ /* 0x000fe20000010069 */
[C---:B------:R-:W-:Y:S02]  /*4f00*/  PRMT R24, R78.reuse, 0x7632, R24 ;  /* 0x000076324e187816 */ /* 0x040fe40000000018 */
[----:B------:R-:W-:Y:S01]  /*4f10*/  SHF.L.U32 R78, R78, 0x10, RZ ;  /* 0x000000104e4e7819 */ /* 0x000fe200000006ff */
[----:B------:R-:W-:Y:S01]  /*4f20*/  FFMA.FTZ R72, R32, R67, R65 ;  /* 0x0000004320487223 */ /* 0x000fe20000010041 */
[----:B------:R-:W-:Y:S02]  /*4f30*/  PRMT R73, R80, 0x7632, R73 ;  /* 0x0000763250497816 */ /* 0x000fe40000000049 */
[----:B------:R-:W-:Y:S02]  /*4f40*/  SHF.L.U32 R64, R64, 0x10, RZ ;  /* 0x0000001040407819 */ /* 0x000fe400000006ff */
[----:B------:R-:W-:-:S02]  /*4f50*/  SHF.L.U32 R66, R75, 0x10, RZ ;  /* 0x000000104b427819 */ /* 0x000fc400000006ff */
[----:B------:R-:W-:Y:S01]  /*4f60*/  SHF.L.U32 R80, R80, 0x10, RZ ;  /* 0x0000001050507819 */ /* 0x000fe200000006ff */
[----:B------:R-:W-:Y:S01]  /*4f70*/  FFMA.FTZ R71, R27, R78, R72 ;  /* 0x0000004e1b477223 */ /* 0x000fe20000010048 */
[----:B------:R-:W-:Y:S01]  /*4f80*/  SHF.L.U32 R72, R73, 0x10, RZ ;  /* 0x0000001049487819 */ /* 0x000fe200000006ff */
[C---:B------:R-:W-:Y:S01]  /*4f90*/  FFMA.FTZ R94, R35.reuse, R64, R94 ;  /* 0x00000040235e7223 */ /* 0x040fe2000001005e */
[----:B------:R-:W-:Y:S01]  /*4fa0*/  FFMA.FTZ R93, R35, R66, R93 ;  /* 0x00000042235d7223 */ /* 0x000fe2000001005d */
[----:B------:R-:W-:Y:S01]  /*4fb0*/  FFMA.FTZ R26, R3, R80, R26 ;  /* 0x00000050031a7223 */ /* 0x000fe2000001001a */
[----:B------:R-:W5:Y:S01]  /*4fc0*/  LDG.E.128 R64, desc[UR6][R100.64+0x28800] ;  /* 0x0288000664407981 */ /* 0x000f62000c1e1d00 */
[----:B------:R-:W-:Y:S02]  /*4fd0*/  SHF.L.U32 R69, R24, 0x10, RZ ;  /* 0x0000001018457819 */ /* 0x000fe400000006ff */
[C---:B------:R-:W-:Y:S01]  /*4fe0*/  PRMT R73, R84.reuse, 0x7632, R73 ;  /* 0x0000763254497816 */ /* 0x040fe20000000049 */
[----:B------:R-:W-:Y:S01]  /*4ff0*/  FFMA.FTZ R72, R25, R72, R26 ;  /* 0x0000004819487223 */ /* 0x000fe2000001001a */
[----:B------:R-:W-:-:S02]  /*5000*/  SHF.L.U32 R84, R84, 0x10, RZ ;  /* 0x0000001054547819 */ /* 0x000fc400000006ff */
[----:B------:R-:W-:Y:S01]  /*5010*/  SHF.L.U32 R26, R81, 0x10, RZ ;  /* 0x00000010511a7819 */ /* 0x000fe200000006ff */
[C---:B------:R-:W-:Y:S01]  /*5020*/  IMAD.U32 R70, R79.reuse, 0x10000, RZ ;  /* 0x000100004f467824 */ /* 0x040fe200078e00ff */
[----:B------:R-:W-:Y:S01]  /*5030*/  PRMT R68, R79, 0x7632, R68 ;  /* 0x000076324f447816 */ /* 0x000fe20000000044 */
[----:B------:R-:W-:Y:S01]  /*5040*/  FFMA.FTZ R24, R34, R69, R71 ;  /* 0x0000004522187223 */ /* 0x000fe20000010047 */
[----:B------:R-:W-:Y:S01]  /*5050*/  PRMT R81, R81, 0x7632, R81 ;  /* 0x0000763251517816 */ /* 0x000fe20000000051 */
[----:B------:R-:W-:Y:S02]  /*5060*/  IMAD.U32 R74, R73, 0x10000, RZ ;  /* 0x00010000494a7824 */ /* 0x000fe400078e00ff */
[----:B------:R-:W-:Y:S01]  /*5070*/  FFMA.FTZ R84, R3, R84, R96 ;  /* 0x0000005403547223 */ /* 0x000fe20000010060 */
[----:B------:R-:W-:Y:S01]  /*5080*/  FFMA.FTZ R73, R33, R26, R72 ;  /* 0x0000001a21497223 */ /* 0x000fe20000010048 */
[----:B------:R-:W-:Y:S01]  /*5090*/  SHF.L.U32 R80, R68, 0x10, RZ ;  /* 0x0000001044507819 */ /* 0x000fe200000006ff */
[----:B------:R-:W-:Y:S01]  /*50a0*/  FFMA.FTZ R24, R95, R70, R24 ;  /* 0x000000465f187223 */ /* 0x000fe20000010018 */
[----:B------:R-:W-:Y:S01]  /*50b0*/  SHF.L.U32 R81, R81, 0x10, RZ ;  /* 0x0000001051517819 */ /* 0x000fe200000006ff */
[----:B------:R-:W-:Y:S01]  /*50c0*/  FFMA.FTZ R74, R25, R74, R84 ;  /* 0x0000004a194a7223 */ /* 0x000fe20000010054 */
[C---:B------:R-:W-:Y:S01]  /*50d0*/  SHF.L.U32 R72, R85.reuse, 0x10, RZ ;  /* 0x0000001055487819 */ /* 0x040fe200000006ff */
[----:B------:R-:W5:Y:S01]  /*50e0*/  LDG.E.128 R68, desc[UR6][R100.64+0x2c000] ;  /* 0x02c0000664447981 */ /* 0x000f62000c1e1d00 */
[----:B------:R-:W-:Y:S01]  /*50f0*/  PRMT R85, R85, 0x7632, R85 ;  /* 0x0000763255557816 */ /* 0x000fe20000000055 */
[----:B------:R-:W-:Y:S01]  /*5100*/  FFMA.FTZ R80, R35, R80, R24 ;  /* 0x0000005023507223 */ /* 0x000fe20000010018 */
[----:B------:R-:W-:Y:S01]  /*5110*/  FFMA.FTZ R26, R32, R81, R73 ;  /* 0x00000051201a7223 */ /* 0x000fe20000010049 */
[----:B------:R-:W-:Y:S01]  /*5120*/  FFMA.FTZ R73, R33, R72, R74 ;  /* 0x0000004821497223 */ /* 0x000fe2000001004a */
[----:B------:R-:W-:Y:S01]  /*5130*/  SHF.L.U32 R85, R85, 0x10, RZ ;  /* 0x0000001055557819 */ /* 0x000fe200000006ff */
[C---:B------:R-:W-:Y:S01]  /*5140*/  IMAD.U32 R24, R82.reuse, 0x10000, RZ ;  /* 0x0001000052187824 */ /* 0x040fe200078e00ff */
[----:B------:R-:W-:-:S02]  /*5150*/  PRMT R82, R82, 0x7632, R82 ;  /* 0x0000763252527816 */ /* 0x000fc40000000052 */
[----:B------:R-:W-:Y:S01]  /*5160*/  PRMT R72, R86, 0x7632, R72 ;  /* 0x0000763256487816 */ /* 0x000fe20000000048 */
[----:B------:R-:W-:Y:S01]  /*5170*/  FFMA.FTZ R85, R32, R85, R73 ;  /* 0x0000005520557223 */ /* 0x000fe20000010049 */
[----:B------:R-:W-:Y:S01]  /*5180*/  SHF.L.U32 R86, R86, 0x10, RZ ;  /* 0x0000001056567819 */ /* 0x000fe200000006ff */
[C---:B------:R-:W-:Y:S01]  /*5190*/  FFMA.FTZ R75, R27.reuse, R24, R26 ;  /* 0x000000181b4b7223 */ /* 0x040fe2000001001a */
[----:B------:R-:W-:Y:S02]  /*51a0*/  SHF.L.U32 R73, R82, 0x10, RZ ;  /* 0x0000001052497819 */ /* 0x000fe400000006ff */
[----:B------:R-:W-:Y:S01]  /*51b0*/  SHF.L.U32 R77, R72, 0x10, RZ ;  /* 0x00000010484d7819 */ /* 0x000fe200000006ff */
[----:B------:R-:W-:Y:S01]  /*51c0*/  FFMA.FTZ R86, R27, R86, R85 ;  /* 0x000000561b567223 */ /* 0x000fe20000010055 */
[----:B------:R-:W-:Y:S01]  /*51d0*/  SHF.L.U32 R26, R83, 0x10, RZ ;  /* 0x00000010531a7819 */ /* 0x000fe200000006ff */
[----:B------:R-:W-:Y:S01]  /*51e0*/  FFMA.FTZ R76, R34, R73, R75 ;  /* 0x00000049224c7223 */ /* 0x000fe2000001004b */
[C---:B------:R-:W-:Y:S01]  /*51f0*/  PRMT R79, R20.reuse, 0x7632, R79 ;  /* 0x00007632144f7816 */ /* 0x040fe2000000004f */
[----:B------:R-:W5:Y:S01]  /*5200*/  LDG.E.128 R72, desc[UR6][R100.64+0x2f800] ;  /* 0x02f8000664487981 */ /* 0x000f62000c1e1d00 */
[----:B------:R-:W-:Y:S01]  /*5210*/  SHF.L.U32 R20, R20, 0x10, RZ ;  /* 0x0000001014147819 */ /* 0x000fe200000006ff */
[----:B------:R-:W-:Y:S01]  /*5220*/  FFMA.FTZ R77, R34, R77, R86 ;  /* 0x0000004d224d7223 */ /* 0x000fe20000010056 */
[----:B------:R-:W-:-:S02]  /*5230*/  IMAD.U32 R78, R87, 0x10000, RZ ;  /* 0x00010000574e7824 */ /* 0x000fc400078e00ff */
        /* <DEDUP_REMOVED lines=9> */
[----:B------:R-:W-:Y:S02]  /*52d0*/  SHF.L.U32 R24, R24, 0x10, RZ ;  /* 0x0000001018187819 */ /* 0x000fe400000006ff */
[----:B------:R-:W-:Y:S01]  /*52e0*/  SHF.L.U32 R20, R87, 0x10, RZ ;  /* 0x0000001057147819 */ /* 0x000fe200000006ff */
[----:B------:R-:W-:Y:S01]  /*52f0*/  FFMA.FTZ R33, R33, R78, R76 ;  /* 0x0000004e21217223 */ /* 0x000fe2000001004c */
[----:B------:R-:W-:Y:S01]  /*5300*/  SHF.L.U32 R21, R21, 0x10, RZ ;  /* 0x0000001015157819 */ /* 0x000fe200000006ff */
[C---:B------:R-:W-:Y:S01]  /*5310*/  FFMA.FTZ R81, R35.reuse, R24, R26 ;  /* 0x0000001823517223 */ /* 0x040fe2000001001a */
[C---:B------:R-:W-:Y:S01]  /*5320*/  PRMT R24, R22.reuse, 0x7632, R24 ;  /* 0x0000763216187816 */ /* 0x040fe20000000018 */
[----:B------:R-:W-:Y:S01]  /*5330*/  FFMA.FTZ R3, R35, R20, R77 ;  /* 0x0000001423037223 */ /* 0x000fe2000001004d */
[----:B------:R-:W-:Y:S01]  /*5340*/  SHF.L.U32 R22, R22, 0x10, RZ ;  /* 0x0000001016167819 */ /* 0x000fe200000006ff */
[----:B------:R-:W-:Y:S01]  /*5350*/  FFMA.FTZ R20, R32, R21, R33 ;  /* 0x0000001520147223 */ /* 0x000fe20000010021 */
[----:B------:R-:W-:-:S02]  /*5360*/  PRMT R86, R23, 0x7632, R86 ;  /* 0x0000763217567816 */ /* 0x000fc40000000056 */
[----:B------:R-:W-:Y:S01]  /*5370*/  SHF.L.U32 R26, R23, 0x10, RZ ;  /* 0x00000010171a7819 */ /* 0x000fe200000006ff */
[----:B------:R-:W-:Y:S02]  /*5380*/  FFMA.FTZ R27, R27, R22, R20 ;  /* 0x000000161b1b7223 */ /* 0x000fe40000010014 */
[----:B------:R-:W5:Y:S01]  /*5390*/  LDG.E.128 R20, desc[UR6][R100.64+0x33000] ;  /* 0x0330000664147981 */ /* 0x000f62000c1e1d00 */
[----:B--2---:R-:W-:Y:S01]  /*53a0*/  PRMT R25, R4, 0x7632, R25 ;  /* 0x0000763204197816 */ /* 0x004fe20000000019 */
[----:B------:R-:W-:Y:S01]  /*53b0*/  IMAD.U32 R32, R16, 0x10000, RZ ;  /* 0x0001000010207824 */ /* 0x000fe200078e00ff */
[----:B------:R-:W-:Y:S02]  /*53c0*/  SHF.L.U32 R4, R4, 0x10, RZ ;  /* 0x0000001004047819 */ /* 0x000fe400000006ff */
[----:B------:R-:W-:Y:S02]  /*53d0*/  PRMT R33, R16, 0x7632, R33 ;  /* 0x0000763210217816 */ /* 0x000fe40000000021 */
[----:B------:R-:W-:Y:S01]  /*53e0*/  SHF.L.U32 R16, R25, 0x10, RZ ;  /* 0x0000001019107819 */ /* 0x000fe200000006ff */
[----:B------:R-:W-:Y:S01]  /*53f0*/  FFMA.FTZ R4, R32, R4, R97 ;  /* 0x0000000420047223 */ /* 0x000fe20000010061 */
[----:B------:R-:W-:Y:S01]  /*5400*/  SHF.L.U32 R33, R33, 0x10, RZ ;  /* 0x0000001021217819 */ /* 0x000fe200000006ff */
[----:B------:R-:W-:Y:S01]  /*5410*/  IMAD.U32 R82, R17, 0x10000, RZ ;  /* 0x0001000011527824 */ /* 0x000fe200078e00ff */
[----:B------:R-:W-:-:S02]  /*5420*/  SHF.L.U32 R25, R24, 0x10, RZ ;  /* 0x0000001018197819 */ /* 0x000fc400000006ff */
[----:B------:R-:W-:Y:S01]  /*5430*/  SHF.L.U32 R77, R5, 0x10, RZ ;  /* 0x00000010054d7819 */ /* 0x000fe200000006ff */
[----:B------:R-:W-:Y:S01]  /*5440*/  FFMA.FTZ R79, R33, R16, R4 ;  /* 0x00000010214f7223 */ /* 0x000fe20000010004 */
[----:B------:R-:W-:Y:S02]  /*5450*/  PRMT R5, R5, 0x7632, R5 ;  /* 0x0000763205057816 */ /* 0x000fe40000000005 */
[----:B------:R-:W-:Y:S01]  /*5460*/  PRMT R17, R17, 0x7632, R17 ;  /* 0x0000763211117816 */ /* 0x000fe20000000011 */
[----:B------:R-:W-:Y:S01]  /*5470*/  FFMA.FTZ R4, R34, R25, R27 ;  /* 0x0000001922047223 */ /* 0x000fe2000001001b */
[----:B------:R-:W-:Y:S01]  /*5480*/  SHF.L.U32 R5, R5, 0x10, RZ ;  /* 0x0000001005057819 */ /* 0x000fe200000006ff */
[----:B------:R-:W-:Y:S01]  /*5490*/  FFMA.FTZ R77, R82, R77, R79 ;  /* 0x0000004d524d7223 */ /* 0x000fe2000001004f */
[----:B------:R-:W-:Y:S02]  /*54a0*/  SHF.L.U32 R34, R17, 0x10, RZ ;  /* 0x0000001011227819 */ /* 0x000fe400000006ff */
[----:B------:R-:W-:-:S02]  /*54b0*/  PRMT R16, R6, 0x7632, R16 ;  /* 0x0000763206107816 */ /* 0x000fc40000000010 */
[----:B------:R-:W-:Y:S02]  /*54c0*/  SHF.L.U32 R24, R6, 0x10, RZ ;  /* 0x0000001006187819 */ /* 0x000fe400000006ff */
[C---:B------:R-:W-:Y:S02]  /*54d0*/  PRMT R84, R18.reuse, 0x7632, R84 ;  /* 0x0000763212547816 */ /* 0x040fe40000000054 */
[----:B------:R-:W-:Y:S01]  /*54e0*/  SHF.L.U32 R83, R18, 0x10, RZ ;  /* 0x0000001012537819 */ /* 0x000fe200000006ff */
[----:B------:R-:W-:Y:S01]  /*54f0*/  FFMA.FTZ R18, R34, R5, R77 ;  /* 0x0000000522127223 */ /* 0x000fe2000001004d */
[--C-:B------:R-:W-:Y:S01]  /*5500*/  FFMA.FTZ R6, R95, R26, R4.reuse ;  /* 0x0000001a5f067223 */ /* 0x100fe20000010004 */
[----:B------:R-:W-:Y:S01]  /*5510*/  IMAD.U32 R5, R16, 0x10000, RZ ;  /* 0x0001000010057824 */ /* 0x000fe200078e00ff */
[C---:B---3--:R-:W-:Y:S01]  /*5520*/  PRMT R4, R8.reuse, 0x7632, R4 ;  /* 0x0000763208047816 */ /* 0x048fe20000000004 */
[----:B------:R-:W2:Y:S01]  /*5530*/  LDG.E.128 R76, desc[UR6][R102.64+0x2800] ;  /* 0x00280006664c7981 */ /* 0x000ea2000c1e1d00 */
[----:B------:R-:W-:Y:S01]  /*5540*/  SHF.L.U32 R16, R8, 0x10, RZ ;  /* 0x0000001008107819 */ /* 0x000fe200000006ff */
[----:B------:R-:W-:Y:S01]  /*5550*/  FFMA.FTZ R17, R83, R24, R18 ;  /* 0x0000001853117223 */ /* 0x000fe20000010012 */
[----:B------:R-:W-:Y:S01]  /*5560*/  SHF.L.U32 R84, R84, 0x10, RZ ;  /* 0x0000001054547819 */ /* 0x000fe200000006ff */
[----:B------:R-:W3:Y:S01]  /*5570*/  LDG.E.128 R24, desc[UR6][R100.64+0x2800] ;  /* 0x0028000664187981 */ /* 0x000ee2000c1e1d00 */
[----:B------:R-:W-:Y:S01]  /*5580*/  SHF.L.U32 R18, R4, 0x10, RZ ;  /* 0x0000001004127819 */ /* 0x000fe200000006ff */
[----:B------:R-:W-:Y:S01]  /*5590*/  FFMA.FTZ R16, R32, R16, R99 ;  /* 0x0000001020107223 */ /* 0x000fe20000010063 */
[----:B------:R-:W-:Y:S01]  /*55a0*/  SHF.L.U32 R4, R7, 0x10, RZ ;  /* 0x0000001007047819 */ /* 0x000fe200000006ff */
[----:B------:R-:W-:Y:S01]  /*55b0*/  FFMA.FTZ R8, R84, R5, R17 ;  /* 0x0000000554087223 */ /* 0x000fe20000010011 */
[----:B------:R-:W-:Y:S01]  /*55c0*/  SHF.L.U32 R17, R9, 0x10, RZ ;  /* 0x0000001009117819 */ /* 0x000fe200000006ff */
[----:B------:R-:W-:-:S02]  /*55d0*/  IMAD.U32 R85, R19, 0x10000, RZ ;  /* 0x0001000013557824 */ /* 0x000fc400078e00ff */
[----:B------:R-:W-:Y:S01]  /*55e0*/  FFMA.FTZ R87, R33, R18, R16 ;  /* 0x0000001221577223 */ /* 0x000fe20000010010 */
[----:B------:R-:W-:Y:S01]  /*55f0*/  PRMT R9, R9, 0x7632, R9 ;  /* 0x0000763209097816 */ /* 0x000fe20000000009 */
[--C-:B------:R-:W-:Y:S02]  /*5600*/  FFMA.FTZ R5, R85, R4, R8.reuse ;  /* 0x0000000455057223 */ /* 0x100fe40000010008 */
[----:B------:R-:W-:Y:S01]  /*5610*/  FFMA.FTZ R17, R82, R17, R87 ;  /* 0x0000001152117223 */ /* 0x000fe20000010057 */
[----:B------:R-:W-:Y:S02]  /*5620*/  PRMT R19, R19, 0x7632, R19 ;  /* 0x0000763213137816 */ /* 0x000fe40000000013 */
[----:B------:R-:W-:Y:S02]  /*5630*/  PRMT R7, R7, 0x7632, R7 ;  /* 0x0000763207077816 */ /* 0x000fe40000000007 */
[C---:B----4-:R-:W-:Y:S02]  /*5640*/  PRMT R8, R28.reuse, 0x7632, R8 ;  /* 0x000076321c087816 */ /* 0x050fe40000000008 */
[----:B------:R-:W-:-:S02]  /*5650*/  SHF.L.U32 R87, R28, 0x10, RZ ;  /* 0x000000101c577819 */ /* 0x000fc400000006ff */
[----:B------:R-:W-:Y:S02]  /*5660*/  SHF.L.U32 R9, R9, 0x10, RZ ;  /* 0x0000001009097819 */ /* 0x000fe400000006ff */
        /* <DEDUP_REMOVED lines=11> */
[C---:B------:R-:W-:Y:S01]  /*5720*/  SHF.L.U32 R8, R10.reuse, 0x10, RZ ;  /* 0x000000100a087819 */ /* 0x040fe200000006ff */
[----:B------:R-:W4:Y:S01]  /*5730*/  LDG.E.128 R4, desc[UR6][R100.64+0x6000] ;  /* 0x0060000664047981 */ /* 0x000f22000c1e1d00 */
        /* <DEDUP_REMOVED lines=8> */
[----:B------:R-:W-:-:S02]  /*57c0*/  PRMT R16, R11, 0x7632, R16 ;  /* 0x000076320b107816 */ /* 0x000fc40000000010 */
[----:B------:R-:W-:Y:S02]  /*57d0*/  SHF.L.U32 R18, R11, 0x10, RZ ;  /* 0x000000100b127819 */ /* 0x000fe400000006ff */
[C---:B-----5:R-:W-:Y:S01]  /*57e0*/  PRMT R95, R12.reuse, 0x7632, R95 ;  /* 0x000076320c5f7816 */ /* 0x060fe2000000005f */
[----:B------:R-:W5:Y:S01]  /*57f0*/  LDG.E.128 R8, desc[UR6][R100.64+0x9800] ;  /* 0x0098000664087981 */ /* 0x000f62000c1e1d00 */
[----:B------:R-:W-:Y:S01]  /*5800*/  SHF.L.U32 R97, R12, 0x10, RZ ;  /* 0x000000100c617819 */ /* 0x000fe200000006ff */
[----:B------:R-:W-:Y:S01]  /*5810*/  FFMA.FTZ R28, R84, R17, R19 ;  /* 0x00000011541c7223 */ /* 0x000fe20000010013 */
[----:B------:R-:W-:Y:S01]  /*5820*/  FFMA.FTZ R29, R83, R96, R98 ;  /* 0x00000060531d7223 */ /* 0x000fe20000010062 */
[----:B------:R-:W-:Y:S01]  /*5830*/  IMAD.U32 R19, R30, 0x10000, RZ ;  /* 0x000100001e137824 */ /* 0x000fe200078e00ff */
        /* <DEDUP_REMOVED lines=8> */
[C---:B------:R-:W-:Y:S01]  /*58c0*/  PRMT R12, R31.reuse, 0x7632, R12 ;  /* 0x000076321f0c7816 */ /* 0x040fe2000000000c */
[----:B------:R-:W-:Y:S01]  /*58d0*/  FFMA.FTZ R95, R86, R95, R17 ;  /* 0x0000005f565f7223 */ /* 0x000fe20000010011 */
[----:B------:R-:W-:Y:S01]  /*58e0*/  SHF.L.U32 R18, R31, 0x10, RZ ;  /* 0x000000101f127819 */ /* 0x000fe200000006ff */
[----:B------:R-:W-:Y:S01]  /*58f0*/  FFMA.FTZ R19, R82, R19, R29 ;  /* 0x0000001352137223 */ /* 0x000fe2000001001d */
[----:B------:R-:W-:Y:S01]  /*5900*/  SHF.L.U32 R17, R16, 0x10, RZ ;  /* 0x0000001010117819 */ /* 0x000fe200000006ff */
[----:B------:R-:W-:Y:S01]  /*5910*/  IMAD.U32 R13, R12, 0x10000, RZ ;  /* 0x000100000c0d7824 */ /* 0x000fe200078e00ff */
[C---:B------:R-:W-:Y:S01]  /*5920*/  PRMT R12, R14.reuse, 0x7632, R12 ;  /* 0x000076320e0c7816 */ /* 0x040fe2000000000c */
[--C-:B------:R-:W-:Y:S01]  /*5930*/  FFMA.FTZ R18, R85, R18, R28.reuse ;  /* 0x0000001255127223 */ /* 0x100fe2000001001c */
[----:B------:R-:W-:Y:S01]  /*5940*/  SHF.L.U32 R14, R14, 0x10, RZ ;  /* 0x000000100e0e7819 */ /* 0x000fe200000006ff */
[----:B------:R-:W-:Y:S01]  /*5950*/  FFMA.FTZ R16, R34, R17, R19 ;  /* 0x0000001122107223 */ /* 0x000fe20000010013 */
[----:B------:R-:W-:Y:S01]  /*5960*/  PRMT R28, R36, 0x7632, R28 ;  /* 0x00007632241c7816 */ /* 0x000fe2000000001c */
[----:B------:R-:W-:Y:S01]  /*5970*/  FFMA.FTZ R88, R86, R13, R18 ;  /* 0x0000000d56587223 */ /* 0x000fe20000010012 */
[----:B------:R-:W-:Y:S01]  /*5980*/  SHF.L.U32 R36, R36, 0x10, RZ ;  /* 0x0000001024247819 */ /* 0x000fe200000006ff */
[----:B------:R-:W-:Y:S01]  /*5990*/  FFMA.FTZ R29, R83, R14, R16 ;  /* 0x0000000e531d7223 */ /* 0x000fe20000010010 */
[----:B------:R-:W-:Y:S01]  /*59a0*/  SHF.L.U32 R13, R12, 0x10, RZ ;  /* 0x000000100c0d7819 */ /* 0x000fe200000006ff */
[----:B------:R-:W-:Y:S01]  /*59b0*/  IMAD.U32 R28, R28, 0x10000, RZ ;  /* 0x000100001c1c7824 */ /* 0x000fe200078e00ff */
[----:B------:R-:W5:Y:S01]  /*59c0*/  LDG.E.128 R16, desc[UR6][R100.64+0xd000] ;  /* 0x00d0000664107981 */ /* 0x000f62000c1e1d00 */
[----:B------:R-:W-:-:S02]  /*59d0*/  FFMA.FTZ R36, R32, R36, R89 ;  /* 0x0000002420247223 */ /* 0x000fc40000010059 */
[----:B------:R-:W-:Y:S01]  /*59e0*/  FFMA.FTZ R14, R84, R13, R29 ;  /* 0x0000000d540e7223 */ /* 0x000fe2000001001d */
[----:B------:R-:W-:Y:S01]  /*59f0*/  SHF.L.U32 R13, R37, 0x10, RZ ;  /* 0x00000010250d7819 */ /* 0x000fe200000006ff */
[----:B------:R-:W-:Y:S01]  /*5a00*/  FFMA.FTZ R31, R33, R28, R36 ;  /* 0x0000001c211f7223 */ /* 0x000fe20000010024 */
[----:B------:R-:W-:Y:S02]  /*5a10*/  PRMT R37, R37, 0x7632, R37 ;  /* 0x0000763225257816 */ /* 0x000fe40000000025 */
[----:B------:R-:W-:Y:S01]  /*5a20*/  PRMT R28, R15, 0x7632, R28 ;  /* 0x000076320f1c7816 */ /* 0x000fe2000000001c */
        /* <DEDUP_REMOVED lines=13> */
[----:B------:R-:W5:Y:S01]  /*5b00*/  LDG.E.128 R12, desc[UR6][R100.64+0x10800] ;  /* 0x01080006640c7981 */ /* 0x000f62000c1e1d00 */
[----:B------:R-:W-:Y:S01]  /*5b10*/  FFMA.FTZ R89, R86, R89, R29 ;  /* 0x0000005956597223 */ /* 0x000fe2000001001d */
[----:B------:R-:W-:Y:S01]  /*5b20*/  PRMT R28, R41, 0x7632, R28 ;  /* 0x00007632291c7816 */ /* 0x000fe2000000001c */
[----:B------:R-:W-:Y:S01]  /*5b30*/  FFMA.FTZ R97, R33, R36, R92 ;  /* 0x0000002421617223 */ /* 0x000fe2000001005c */
[----:B------:R-:W-:-:S02]  /*5b40*/  SHF.L.U32 R41, R41, 0x10, RZ ;  /* 0x0000001029297819 */ /* 0x000fc400000006ff */
[----:B------:R-:W-:Y:S01]  /*5b50*/  SHF.L.U32 R29, R38, 0x10, RZ ;  /* 0x00000010261d7819 */ /* 0x000fe200000006ff */
[C---:B------:R-:W-:Y:S01]  /*5b60*/  IMAD.U32 R38, R39.reuse, 0x10000, RZ ;  /* 0x0001000027267824 */ /* 0x040fe200078e00ff */
[----:B------:R-:W-:Y:S01]  /*5b70*/  SHF.L.U32 R37, R28, 0x10, RZ ;  /* 0x000000101c257819 */ /* 0x000fe200000006ff */
[----:B------:R-:W-:Y:S02]  /*5b80*/  FFMA.FTZ R97, R82, R41, R97 ;  /* 0x0000002952617223 */ /* 0x000fe40000010061 */
[----:B------:R-:W-:Y:S01]  /*5b90*/  FFMA.FTZ R40, R84, R29, R31 ;  /* 0x0000001d54287223 */ /* 0x000fe2000001001f */
[----:B------:R-:W-:Y:S01]  /*5ba0*/  PRMT R41, R42, 0x7632, R41 ;  /* 0x000076322a297816 */ /* 0x000fe20000000029 */
[----:B------:R-:W-:Y:S01]  /*5bb0*/  FFMA.FTZ R92, R34, R37, R97 ;  /* 0x00000025225c7223 */ /* 0x000fe20000010061 */
[----:B------:R-:W-:Y:S01]  /*5bc0*/  PRMT R36, R39, 0x7632, R36 ;  /* 0x0000763227247816 */ /* 0x000fe20000000024 */
[--C-:B------:R-:W-:Y:S01]  /*5bd0*/  FFMA.FTZ R39, R85, R38, R40.reuse ;  /* 0x0000002655277223 */ /* 0x100fe20000010028 */
[----:B------:R-:W-:Y:S01]  /*5be0*/  SHF.L.U32 R42, R42, 0x10, RZ ;  /* 0x000000102a2a7819 */ /* 0x000fe200000006ff */
[----:B------:R-:W5:Y:S01]  /*5bf0*/  LDG.E.128 R28, desc[UR6][R100.64+0x14000] ;  /* 0x01400006641c7981 */ /* 0x000f62000c1e1d00 */
[----:B------:R-:W-:-:S02]  /*5c00*/  PRMT R40, R44, 0x7632, R40 ;  /* 0x000076322c287816 */ /* 0x000fc40000000028 */
        /* <DEDUP_REMOVED lines=8> */
[C---:B------:R-:W-:Y:S01]  /*5c90*/  SHF.L.U32 R97, R48.reuse, 0x10, RZ ;  /* 0x0000001030617819 */ /* 0x040fe200000006ff */
[----:B------:R-:W-:Y:S01]  /*5ca0*/  FFMA.FTZ R99, R33, R40, R44 ;  /* 0x0000002821637223 */ /* 0x000fe2000001002c */
[----:B------:R-:W-:Y:S01]  /*5cb0*/  PRMT R48, R48, 0x7632, R48 ;  /* 0x0000763230307816 */ /* 0x000fe20000000030 */
[----:B------:R-:W-:Y:S01]  /*5cc0*/  FFMA.FTZ R91, R86, R37, R39 ;  /* 0x00000025565b7223 */ /* 0x000fe20000010027 */
[----:B------:R-:W-:Y:S01]  /*5cd0*/  PRMT R40, R45, 0x7632, R40 ;  /* 0x000076322d287816 */ /* 0x000fe20000000028 */
[----:B------:R-:W-:Y:S01]  /*5ce0*/  FFMA.FTZ R41, R85, R36, R38 ;  /* 0x0000002455297223 */ /* 0x000fe20000010026 */
[----:B------:R-:W-:Y:S01]  /*5cf0*/  SHF.L.U32 R45, R45, 0x10, RZ ;  /* 0x000000102d2d7819 */ /* 0x000fe200000006ff */
[----:B------:R-:W5:Y:S01]  /*5d00*/  LDG.E.128 R36, desc[UR6][R100.64+0x17800] ;  /* 0x0178000664247981 */ /* 0x000f62000c1e1d00 */
[----:B------:R-:W-:Y:S01]  /*5d10*/  PRMT R43, R43, 0x7632, R43 ;  /* 0x000076322b2b7816 */ /* 0x000fe2000000002b */
[----:B------:R-:W-:Y:S01]  /*5d20*/  FFMA.FTZ R90, R32, R97, R90 ;  /* 0x00000061205a7223 */ /* 0x000fe2000001005a */
[----:B------:R-:W-:Y:S01]  /*5d30*/  IMAD.U32 R48, R48, 0x10000, RZ ;  /* 0x0001000030307824 */ /* 0x000fe200078e00ff */
[----:B------:R-:W-:Y:S01]  /*5d40*/  SHF.L.U32 R97, R40, 0x10, RZ ;  /* 0x0000001028617819 */ /* 0x000fe200000006ff */
[----:B------:R-:W-:Y:S01]  /*5d50*/  FFMA.FTZ R45, R82, R45, R99 ;  /* 0x0000002d522d7223 */ /* 0x000fe20000010063 */
[----:B------:R-:W-:Y:S01]  /*5d60*/  SHF.L.U32 R99, R49, 0x10, RZ ;  /* 0x0000001031637819 */ /* 0x000fe200000006ff */
[----:B------:R-:W-:Y:S01]  /*5d70*/  FFMA.FTZ R107, R33, R48, R90 ;  /* 0x00000030216b7223 */ /* 0x000fe2000001005a */
[----:B------:R-:W-:-:S02]  /*5d80*/  PRMT R49, R49, 0x7632, R49 ;  /* 0x0000763231317816 */ /* 0x000fc40000000031 */
[----:B------:R-:W-:Y:S01]  /*5d90*/  SHF.L.U32 R43, R43, 0x10, RZ ;  /* 0x000000102b2b7819 */ /* 0x000fe200000006ff */
[----:B------:R-:W-:Y:S01]  /*5da0*/  FFMA.FTZ R42, R34, R97, R45 ;  /* 0x00000061222a7223 */ /* 0x000fe2000001002d */
[----:B------:R-:W-:Y:S01]  /*5db0*/  SHF.L.U32 R40, R46, 0x10, RZ ;  /* 0x000000102e287819 */ /* 0x000fe200000006ff */
[----:B------:R-:W-:Y:S01]  /*5dc0*/  FFMA.FTZ R99, R82, R99, R107 ;  /* 0x0000006352637223 */ /* 0x000fe2000001006b */
[----:B------:R-:W-:Y:S01]  /*5dd0*/  PRMT R46, R46, 0x7632, R46 ;  /* 0x000076322e2e7816 */ /* 0x000fe2000000002e */
[----:B------:R-:W-:Y:S02]  /*5de0*/  IMAD.U32 R49, R49, 0x10000, RZ ;  /* 0x0001000031317824 */ /* 0x000fe400078e00ff */
[----:B------:R-:W-:Y:S01]  /*5df0*/  FFMA.FTZ R90, R86, R43, R41 ;  /* 0x0000002b565a7223 */ /* 0x000fe20000010029 */
[----:B------:R-:W-:Y:S01]  /*5e00*/  FFMA.FTZ R43, R83, R40, R42 ;  /* 0x00000028532b7223 */ /* 0x000fe2000001002a */
[----:B------:R-:W-:Y:S01]  /*5e10*/  PRMT R40, R50, 0x7632, R40 ;  /* 0x0000763232287816 */ /* 0x000fe20000000028 */
[----:B------:R-:W-:Y:S01]  /*5e20*/  FFMA.FTZ R42, R34, R49, R99 ;  /* 0x00000031222a7223 */ /* 0x000fe20000010063 */
[----:B------:R-:W-:-:S02]  /*5e30*/  SHF.L.U32 R41, R46, 0x10, RZ ;  /* 0x000000102e297819 */ /* 0x000fc400000006ff */
[----:B------:R-:W-:Y:S01]  /*5e40*/  SHF.L.U32 R50, R50, 0x10, RZ ;  /* 0x0000001032327819 */ /* 0x000fe200000006ff */
[----:B------:R-:W-:Y:S01]  /*5e50*/  IMAD.U32 R45, R40, 0x10000, RZ ;  /* 0x00010000282d7824 */ /* 0x000fe200078e00ff */
[C---:B------:R-:W-:Y:S01]  /*5e60*/  PRMT R44, R47.reuse, 0x7632, R44 ;  /* 0x000076322f2c7816 */ /* 0x040fe2000000002c */
[----:B------:R-:W-:Y:S01]  /*5e70*/  FFMA.FTZ R46, R84, R41, R43 ;  /* 0x00000029542e7223 */ /* 0x000fe2000001002b */
[----:B------:R-:W-:Y:S01]  /*5e80*/  SHF.L.U32 R48, R47, 0x10, RZ ;  /* 0x000000102f307819 */ /* 0x000fe200000006ff */
[----:B------:R-:W-:Y:S01]  /*5e90*/  FFMA.FTZ R47, R83, R50, R42 ;  /* 0x00000032532f7223 */ /* 0x000fe2000001002a */
[C---:B------:R-:W-:Y:S01]  /*5ea0*/  SHF.L.U32 R49, R52.reuse, 0x10, RZ ;  /* 0x0000001034317819 */ /* 0x040fe200000006ff */
[----:B------:R-:W5:Y:S01]  /*5eb0*/  LDG.E.128 R40, desc[UR6][R100.64+0x1b000] ;  /* 0x01b0000664287981 */ /* 0x000f62000c1e1d00 */
[----:B------:R-:W-:Y:S01]  /*5ec0*/  PRMT R52, R52, 0x7632, R52 ;  /* 0x0000763234347816 */ /* 0x000fe20000000034 */
[----:B------:R-:W-:Y:S01]  /*5ed0*/  FFMA.FTZ R45, R84, R45, R47 ;  /* 0x0000002d542d7223 */ /* 0x000fe2000001002f */
        /* <DEDUP_REMOVED lines=22> */
[----:B------:R-:W-:Y:S01]  /*6040*/  PRMT R54, R54, 0x7632, R54 ;  /* 0x0000763236367816 */ /* 0x000fe20000000036 */
[----:B------:R-:W-:Y:S01]  /*6050*/  FFMA.FTZ R50, R34, R53, R49 ;  /* 0x0000003522327223 */ /* 0x000fe20000010031 */
[C---:B------:R-:W-:Y:S01]  /*6060*/  IMAD.U32 R53, R57.reuse, 0x10000, RZ ;  /* 0x0001000039357824 */ /* 0x040fe200078e00ff */
[----:B------:R-:W-:-:S02]  /*6070*/  PRMT R57, R57, 0x7632, R57 ;  /* 0x0000763239397816 */ /* 0x000fc40000000039 */
[----:B------:R-:W-:Y:S01]  /*6080*/  SHF.L.U32 R49, R54, 0x10, RZ ;  /* 0x0000001036317819 */ /* 0x000fe200000006ff */
[----:B------:R-:W-:Y:S01]  /*6090*/  FFMA.FTZ R51, R83, R48, R50 ;  /* 0x0000003053337223 */ /* 0x000fe20000010032 */
[----:B------:R-:W-:Y:S01]  /*60a0*/  SHF.L.U32 R57, R57, 0x10, RZ ;  /* 0x0000001039397819 */ /* 0x000fe200000006ff */
[----:B------:R-:W-:Y:S01]  /*60b0*/  FFMA.FTZ R53, R82, R53, R97 ;  /* 0x0000003552357223 */ /* 0x000fe20000010061 */
[----:B------:R-:W-:Y:S01]  /*60c0*/  SHF.L.U32 R54, R58, 0x10, RZ ;  /* 0x000000103a367819 */ /* 0x000fe200000006ff */
[----:B------:R-:W-:Y:S01]  /*60d0*/  FFMA.FTZ R50, R84, R49, R51 ;  /* 0x0000003154327223 */ /* 0x000fe20000010033 */
[C---:B------:R-:W-:Y:S01]  /*60e0*/  SHF.L.U32 R48, R55.reuse, 0x10, RZ ;  /* 0x0000001037307819 */ /* 0x040fe200000006ff */
[----:B------:R-:W-:Y:S01]  /*60f0*/  IMAD.U32 R49, R60, 0x10000, RZ ;  /* 0x000100003c317824 */ /* 0x000fe200078e00ff */
[----:B------:R-:W-:Y:S01]  /*6100*/  PRMT R58, R58, 0x7632, R58 ;  /* 0x000076323a3a7816 */ /* 0x000fe2000000003a */
[----:B------:R-:W-:Y:S01]  /*6110*/  FFMA.FTZ R56, R34, R57, R53 ;  /* 0x0000003922387223 */ /* 0x000fe20000010035 */
[----:B------:R-:W-:Y:S01]  /*6120*/  PRMT R52, R55, 0x7632, R52 ;  /* 0x0000763237347816 */ /* 0x000fe20000000034 */
[----:B------:R-:W-:Y:S01]  /*6130*/  FFMA.FTZ R53, R85, R48, R50 ;  /* 0x0000003055357223 */ /* 0x000fe20000010032 */
[----:B------:R-:W-:Y:S01]  /*6140*/  SHF.L.U32 R55, R58, 0x10, RZ ;  /* 0x000000103a377819 */ /* 0x000fe200000006ff */
[----:B------:R-:W-:Y:S01]  /*6150*/  FFMA.FTZ R58, R32, R49, R93 ;  /* 0x00000031203a7223 */ /* 0x000fe2000001005d */
[----:B------:R-:W-:Y:S01]  /*6160*/  PRMT R60, R60, 0x7632, R60 ;  /* 0x000076323c3c7816 */ /* 0x000fe2000000003c */
[----:B------:R-:W5:Y:S01]  /*6170*/  LDG.E.128 R48, desc[UR6][R100.64+0x22000] ;  /* 0x0220000664307981 */ /* 0x000f62000c1e1d00 */
[----:B------:R-:W-:-:S02]  /*6180*/  FFMA.FTZ R57, R83, R54, R56 ;  /* 0x0000003653397223 */ /* 0x000fc40000010038 */
[----:B------:R-:W-:Y:S02]  /*6190*/  SHF.L.U32 R60, R60, 0x10, RZ ;  /* 0x000000103c3c7819 */ /* 0x000fe400000006ff */
[----:B------:R-:W-:Y:S01]  /*61a0*/  FFMA.FTZ R56, R84, R55, R57 ;  /* 0x0000003754387223 */ /* 0x000fe20000010039 */
[----:B------:R-:W-:Y:S02]  /*61b0*/  SHF.L.U32 R54, R59, 0x10, RZ ;  /* 0x000000103b367819 */ /* 0x000fe400000006ff */
[----:B------:R-:W-:Y:S01]  /*61c0*/  SHF.L.U32 R55, R61, 0x10, RZ ;  /* 0x000000103d377819 */ /* 0x000fe200000006ff */
[----:B------:R-:W-:Y:S01]  /*61d0*/  FFMA.FTZ R57, R33, R60, R58 ;  /* 0x0000003c21397223 */ /* 0x000fe2000001003a */
[----:B------:R-:W-:Y:S02]  /*61e0*/  PRMT R59, R59, 0x7632, R59 ;  /* 0x000076323b3b7816 */ /* 0x000fe4000000003b */
[----:B------:R-:W-:Y:S01]  /*61f0*/  PRMT R61, R61, 0x7632, R61 ;  /* 0x000076323d3d7816 */ /* 0x000fe2000000003d */
[----:B------:R-:W-:Y:S01]  /*6200*/  FFMA.FTZ R54, R85, R54, R56 ;  /* 0x0000003655367223 */ /* 0x000fe20000010038 */
[----:B------:R-:W-:Y:S01]  /*6210*/  FFMA.FTZ R55, R82, R55, R57 ;  /* 0x0000003752377223 */ /* 0x000fe20000010039 */
[----:B------:R-:W-:Y:S01]  /*6220*/  SHF.L.U32 R59, R59, 0x10, RZ ;  /* 0x000000103b3b7819 */ /* 0x000fe200000006ff */
[----:B------:R-:W-:Y:S01]  /*6230*/  IMAD.U32 R93, R52, 0x10000, RZ ;  /* 0x00010000345d7824 */ /* 0x000fe200078e00ff */
[----:B------:R-:W-:-:S02]  /*6240*/  SHF.L.U32 R61, R61, 0x10, RZ ;  /* 0x000000103d3d7819 */ /* 0x000fc400000006ff */
[----:B------:R-:W-:Y:S01]  /*6250*/  SHF.L.U32 R57, R64, 0x10, RZ ;  /* 0x0000001040397819 */ /* 0x000fe200000006ff */
[----:B------:R-:W-:Y:S01]  /*6260*/  FFMA.FTZ R93, R86, R93, R53 ;  /* 0x0000005d565d7223 */ /* 0x000fe20000010035 */
[----:B------:R-:W-:Y:S01]  /*6270*/  PRMT R64, R64, 0x7632, R64 ;  /* 0x0000763240407816 */ /* 0x000fe20000000040 */
[----:B------:R-:W-:Y:S01]  /*6280*/  FFMA.FTZ R96, R86, R59, R54 ;  /* 0x0000003b56607223 */ /* 0x000fe20000010036 */
[----:B------:R-:W-:Y:S01]  /*6290*/  FFMA.FTZ R58, R34, R61, R55 ;  /* 0x0000003d223a7223 */ /* 0x000fe20000010037 */
[C---:B------:R-:W-:Y:S01]  /*62a0*/  IMAD.U32 R56, R62.reuse, 0x10000, RZ ;  /* 0x000100003e387824 */ /* 0x040fe200078e00ff */
[----:B------:R-:W5:Y:S01]  /*62b0*/  LDG.E.128 R52, desc[UR6][R100.64+0x25800] ;  /* 0x0258000664347981 */ /* 0x000f62000c1e1d00 */
[----:B------:R-:W-:Y:S01]  /*62c0*/  PRMT R62, R62, 0x7632, R62 ;  /* 0x000076323e3e7816 */ /* 0x000fe2000000003e */
[----:B------:R-:W-:Y:S01]  /*62d0*/  FFMA.FTZ R80, R32, R57, R80 ;  /* 0x0000003920507223 */ /* 0x000fe20000010050 */
[----:B------:R-:W-:Y:S01]  /*62e0*/  SHF.L.U32 R64, R64, 0x10, RZ ;  /* 0x0000001040407819 */ /* 0x000fe200000006ff */
[----:B------:R-:W-:Y:S01]  /*62f0*/  FFMA.FTZ R59, R83, R56, R58 ;  /* 0x00000038533b7223 */ /* 0x000fe2000001003a */
[----:B------:R-:W-:-:S02]  /*6300*/  SHF.L.U32 R61, R65, 0x10, RZ ;  /* 0x00000010413d7819 */ /* 0x000fc400000006ff */
[----:B------:R-:W-:Y:S01]  /*6310*/  SHF.L.U32 R57, R62, 0x10, RZ ;  /* 0x000000103e397819 */ /* 0x000fe200000006ff */
[----:B------:R-:W-:Y:S01]  /*6320*/  FFMA.FTZ R97, R33, R64, R80 ;  /* 0x0000004021617223 */ /* 0x000fe20000010050 */
[----:B------:R-:W-:Y:S02]  /*6330*/  PRMT R65, R65, 0x7632, R65 ;  /* 0x0000763241417816 */ /* 0x000fe40000000041 */
[----:B------:R-:W-:Y:S01]  /*6340*/  SHF.L.U32 R58, R63, 0x10, RZ ;  /* 0x000000103f3a7819 */ /* 0x000fe200000006ff */
[----:B------:R-:W-:Y:S01]  /*6350*/  FFMA.FTZ R60, R84, R57, R59 ;  /* 0x00000039543c7223 */ /* 0x000fe2000001003b */
[----:B------:R-:W-:Y:S01]  /*6360*/  SHF.L.U32 R65, R65, 0x10, RZ ;  /* 0x0000001041417819 */ /* 0x000fe200000006ff */
[----:B------:R-:W-:Y:S01]  /*6370*/  FFMA.FTZ R61, R82, R61, R97 ;  /* 0x0000003d523d7223 */ /* 0x000fe20000010061 */
[----:B------:R-:W-:Y:S02]  /*6380*/  PRMT R56, R63, 0x7632, R56 ;  /* 0x000076323f387816 */ /* 0x000fe40000000038 */
[----:B------:R-:W-:Y:S01]  /*6390*/  SHF.L.U32 R57, R68, 0x10, RZ ;  /* 0x0000001044397819 */ /* 0x000fe200000006ff */
[----:B------:R-:W-:Y:S01]  /*63a0*/  FFMA.FTZ R64, R34, R65, R61 ;  /* 0x0000004122407223 */ /* 0x000fe2000001003d */
[----:B------:R-:W-:Y:S01]  /*63b0*/  PRMT R68, R68, 0x7632, R68 ;  /* 0x0000763244447816 */ /* 0x000fe20000000044 */
[----:B------:R-:W-:Y:S01]  /*63c0*/  FFMA.FTZ R63, R85, R58, R60 ;  /* 0x0000003a553f7223 */ /* 0x000fe2000001003c */
[----:B------:R-:W-:Y:S01]  /*63d0*/  SHF.L.U32 R61, R56, 0x10, RZ ;  /* 0x00000010383d7819 */ /* 0x000fe200000006ff */
[----:B------:R-:W-:Y:S01]  /*63e0*/  FFMA.FTZ R60, R32, R57, R81 ;  /* 0x00000039203c7223 */ /* 0x000fe20000010051 */
[C---:B------:R-:W-:Y:S01]  /*63f0*/  IMAD.U32 R62, R66.reuse, 0x10000, RZ ;  /* 0x00010000423e7824 */ /* 0x040fe200078e00ff */
[----:B------:R-:W5:Y:S01]  /*6400*/  LDG.E.128 R56, desc[UR6][R100.64+0x29000] ;  /* 0x0290000664387981 */ /* 0x000f62000c1e1d00 */
[----:B------:R-:W-:-:S02]  /*6410*/  PRMT R66, R66, 0x7632, R66 ;  /* 0x0000763242427816 */ /* 0x000fc40000000042 */
[----:B------:R-:W-:Y:S01]  /*6420*/  SHF.L.U32 R68, R68, 0x10, RZ ;  /* 0x0000001044447819 */ /* 0x000fe200000006ff */
[----:B------:R-:W-:Y:S01]  /*6430*/  IMAD.U32 R81, R69, 0x10000, RZ ;  /* 0x0001000045517824 */ /* 0x000fe200078e00ff */
[----:B------:R-:W-:Y:S01]  /*6440*/  SHF.L.U32 R65, R66, 0x10, RZ ;  /* 0x0000001042417819 */ /* 0x000fe200000006ff */
[----:B------:R-:W-:Y:S01]  /*6450*/  FFMA.FTZ R97, R83, R62, R64 ;  /* 0x0000003e53617223 */ /* 0x000fe20000010040 */
[----:B------:R-:W-:Y:S01]  /*6460*/  PRMT R69, R69, 0x7632, R69 ;  /* 0x0000763245457816 */ /* 0x000fe20000000045 */
[----:B------:R-:W-:Y:S01]  /*6470*/  FFMA.FTZ R99, R33, R68, R60 ;  /* 0x0000004421637223 */ /* 0x000fe2000001003c */
[----:B------:R-:W-:Y:S01]  /*6480*/  FFMA.FTZ R80, R86, R61, R63 ;  /* 0x0000003d56507223 */ /* 0x000fe2000001003f */
[C---:B------:R-:W-:Y:S01]  /*6490*/  PRMT R68, R72.reuse, 0x7632, R68 ;  /* 0x0000763248447816 */ /* 0x040fe20000000044 */
[----:B------:R-:W5:Y:S01]  /*64a0*/  LDG.E.128 R60, desc[UR6][R100.64+0x2c800] ;  /* 0x02c80006643c7981 */ /* 0x000f62000c1e1d00 */
[----:B------:R-:W-:Y:S01]  /*64b0*/  SHF.L.U32 R72, R72, 0x10, RZ ;  /* 0x0000001048487819 */ /* 0x000fe200000006ff */
[----:B------:R-:W-:Y:S01]  /*64c0*/  FFMA.FTZ R66, R84, R65, R97 ;  /* 0x0000004154427223 */ /* 0x000fe20000010061 */
[----:B------:R-:W-:Y:S01]  /*64d0*/  SHF.L.U32 R64, R67, 0x10, RZ ;  /* 0x0000001043407819 */ /* 0x000fe200000006ff */
[----:B------:R-:W-:Y:S01]  /*64e0*/  FFMA.FTZ R81, R82, R81, R99 ;  /* 0x0000005152517223 */ /* 0x000fe20000010063 */
[----:B------:R-:W-:Y:S01]  /*64f0*/  SHF.L.U32 R69, R69, 0x10, RZ ;  /* 0x0000001045457819 */ /* 0x000fe200000006ff */
[--C-:B------:R-:W-:Y:S01]  /*6500*/  FFMA.FTZ R72, R32, R72, R3.reuse ;  /* 0x0000004820487223 */ /* 0x100fe20000010003 */
[----:B------:R-:W-:Y:S01]  /*6510*/  PRMT R3, R70, 0x7632, R3 ;  /* 0x0000763246037816 */ /* 0x000fe20000000003 */
[----:B------:R-:W-:Y:S01]  /*6520*/  FFMA.FTZ R65, R85, R64, R66 ;  /* 0x0000004055417223 */ /* 0x000fe20000010042 */
[----:B------:R-:W-:Y:S01]  /*6530*/  SHF.L.U32 R68, R68, 0x10, RZ ;  /* 0x0000001044447819 */ /* 0x000fe200000006ff */
[----:B------:R-:W-:Y:S01]  /*6540*/  FFMA.FTZ R64, R34, R69, R81 ;  /* 0x0000004522407223 */ /* 0x000fe20000010051 */
[----:B------:R-:W-:Y:S01]  /*6550*/  IMAD.U32 R70, R70, 0x10000, RZ ;  /* 0x0001000046467824 */ /* 0x000fe200078e00ff */
[----:B------:R-:W-:-:S02]  /*6560*/  SHF.L.U32 R81, R73, 0x10, RZ ;  /* 0x0000001049517819 */ /* 0x000fc400000006ff */
        /* <DEDUP_REMOVED lines=8> */
[----:B------:R-:W-:Y:S02]  /*65f0*/  SHF.L.U32 R64, R71, 0x10, RZ ;  /* 0x0000001047407819 */ /* 0x000fe400000006ff */
[----:B------:R-:W-:Y:S01]  /*6600*/  SHF.L.U32 R3, R67, 0x10, RZ ;  /* 0x0000001043037819 */ /* 0x000fe200000006ff */
[C---:B------:R-:W-:Y:S01]  /*6610*/  IMAD.U32 R68, R74.reuse, 0x10000, RZ ;  /* 0x000100004a447824 */ /* 0x040fe200078e00ff */
[----:B------:R-:W-:Y:S01]  /*6620*/  PRMT R74, R74, 0x7632, R74 ;  /* 0x000076324a4a7816 */ /* 0x000fe2000000004a */
[----:B------:R-:W-:Y:S01]  /*6630*/  FFMA.FTZ R70, R34, R73, R81 ;  /* 0x0000004922467223 */ /* 0x000fe20000010051 */
[----:B------:R-:W-:Y:S01]  /*6640*/  PRMT R71, R71, 0x7632, R71 ;  /* 0x0000763247477816 */ /* 0x000fe20000000047 */
[----:B------:R-:W-:Y:S01]  /*6650*/  FFMA.FTZ R64, R85, R64, R66 ;  /* 0x0000004055407223 */ /* 0x000fe20000010042 */
[----:B------:R-:W-:Y:S01]  /*6660*/  FFMA.FTZ R3, R86, R3, R65 ;  /* 0x0000000356037223 */ /* 0x000fe20000010041 */
[----:B------:R-:W-:-:S02]  /*6670*/  SHF.L.U32 R66, R20, 0x10, RZ ;  /* 0x0000001014427819 */ /* 0x000fc400000006ff */
[----:B------:R-:W-:Y:S01]  /*6680*/  PRMT R65, R20, 0x7632, R65 ;  /* 0x0000763214417816 */ /* 0x000fe20000000041 */
[----:B------:R-:W-:Y:S01]  /*6690*/  FFMA.FTZ R69, R83, R68, R70 ;  /* 0x0000004453457223 */ /* 0x000fe20000010046 */
[----:B------:R-:W-:Y:S02]  /*66a0*/  SHF.L.U32 R67, R74, 0x10, RZ ;  /* 0x000000104a437819 */ /* 0x000fe400000006ff */
[----:B------:R-:W-:Y:S01]  /*66b0*/  SHF.L.U32 R71, R71, 0x10, RZ ;  /* 0x0000001047477819 */ /* 0x000fe200000006ff */
[----:B------:R-:W-:Y:S01]  /*66c0*/  FFMA.FTZ R72, R32, R66, R87 ;  /* 0x0000004220487223 */ /* 0x000fe20000010057 */
[----:B------:R-:W-:Y:S02]  /*66d0*/  IMAD.U32 R70, R65, 0x10000, RZ ;  /* 0x0001000041467824 */ /* 0x000fe400078e00ff */
[--C-:B------:R-:W-:Y:S01]  /*66e0*/  FFMA.FTZ R68, R84, R67, R69.reuse ;  /* 0x0000004354447223 */ /* 0x100fe20000010045 */
        /* <DEDUP_REMOVED lines=11> */
[----:B------:R-:W5:Y:S02]  /*67a0*/  LDG.E.128 R68, desc[UR6][R100.64+0x3000] ;  /* 0x0030000664447981 */ /* 0x000f64000c1e1d00 */
[----:B------:R-:W-:-:S02]  /*67b0*/  FFMA.FTZ R34, R34, R73, R81 ;  /* 0x0000004922227223 */ /* 0x000fc40000010051 */
[----:B------:R0:W5:Y:S01]  /*67c0*/  LDG.E.128 R72, desc[UR6][R102.64+0x3000] ;  /* 0x0030000666487981 */ /* 0x000162000c1e1d00 */
[C---:B------:R-:W-:Y:S01]  /*67d0*/  IMAD.U32 R32, R22.reuse, 0x10000, RZ ;  /* 0x0001000016207824 */ /* 0x040fe200078e00ff */
[----:B------:R-:W-:Y:S01]  /*67e0*/  PRMT R22, R22, 0x7632, R22 ;  /* 0x0000763216167816 */ /* 0x000fe20000000016 */
[----:B------:R-:W-:Y:S01]  /*67f0*/  FFMA.FTZ R21, R86, R21, R33 ;  /* 0x0000001556157223 */ /* 0x000fe20000010021 */
[----:B---3--:R-:W-:Y:S01]  /*6800*/  SHF.L.U32 R81, R24, 0x10, RZ ;  /* 0x0000001018517819 */ /* 0x008fe200000006ff */
[----:B------:R-:W-:Y:S01]  /*6810*/  FFMA.FTZ R83, R83, R32, R34 ;  /* 0x0000002053537223 */ /* 0x000fe20000010022 */
[C---:B------:R-:W-:Y:S02]  /*6820*/  PRMT R32, R23.reuse, 0x7632, R32 ;  /* 0x0000763217207816 */ /* 0x040fe40000000020 */
[----:B------:R-:W-:Y:S02]  /*6830*/  SHF.L.U32 R33, R22, 0x10, RZ ;  /* 0x0000001016217819 */ /* 0x000fe400000006ff */
[----:B------:R-:W-:-:S02]  /*6840*/  SHF.L.U32 R34, R23, 0x10, RZ ;  /* 0x0000001017227819 */ /* 0x000fc400000006ff */
[----:B--2---:R-:W-:Y:S02]  /*6850*/  SHF.L.U32 R22, R76, 0x10, RZ ;  /* 0x000000104c167819 */ /* 0x004fe400000006ff */
[----:B------:R-:W-:Y:S02]  /*6860*/  PRMT R24, R24, 0x7632, R24 ;  /* 0x0000763218187816 */ /* 0x000fe40000000018 */
[----:B------:R-:W-:Y:S01]  /*6870*/  PRMT R23, R76, 0x7632, R23 ;  /* 0x000076324c177816 */ /* 0x000fe20000000017 */
[----:B------:R-:W-:Y:S02]  /*6880*/  FFMA.FTZ R98, R22, R81, R35 ;  /* 0x0000005116627223 */ /* 0x000fe40000010023 */
[----:B------:R-:W-:Y:S01]  /*6890*/  IMAD.U32 R24, R24, 0x10000, RZ ;  /* 0x0001000018187824 */ /* 0x000fe200078e00ff */
[----:B------:R-:W-:Y:S01]  /*68a0*/  SHF.L.U32 R23, R23, 0x10, RZ ;  /* 0x0000001017177819 */ /* 0x000fe200000006ff */
[----:B------:R-:W-:Y:S01]  /*68b0*/  FFMA.FTZ R84, R84, R33, R83 ;  /* 0x0000002154547223 */ /* 0x000fe20000010053 */
[----:B------:R-:W-:-:S02]  /*68c0*/  SHF.L.U32 R76, R25, 0x10, RZ ;  /* 0x00000010194c7819 */ /* 0x000fc400000006ff */
[----:B------:R-:W-:Y:S01]  /*68d0*/  SHF.L.U32 R81, R77, 0x10, RZ ;  /* 0x000000104d517819 */ /* 0x000fe200000006ff */
[----:B------:R-:W-:Y:S01]  /*68e0*/  FFMA.FTZ R24, R23, R24, R98 ;  /* 0x0000001817187223 */ /* 0x000fe20000010062 */
[----:B------:R-:W-:Y:S01]  /*68f0*/  PRMT R33, R25, 0x7632, R33 ;  /* 0x0000763219217816 */ /* 0x000fe20000000021 */
[----:B------:R-:W-:Y:S01]  /*6900*/  FFMA.FTZ R25, R85, R34, R84 ;  /* 0x0000002255197223 */ /* 0x000fe20000010054 */
[----:B------:R-:W-:Y:S01]  /*6910*/  PRMT R82, R77, 0x7632, R82 ;  /* 0x000076324d527816 */ /* 0x000fe20000000052 */
[----:B------:R-:W-:Y:S01]  /*6920*/  FFMA.FTZ R35, R81, R76, R24 ;  /* 0x0000004c51237223 */ /* 0x000fe20000010018 */
[----:B------:R-:W-:Y:S02]  /*6930*/  SHF.L.U32 R85, R32, 0x10, RZ ;  /* 0x0000001020557819 */ /* 0x000fe400000006ff */
[----:B------:R-:W-:Y:S01]  /*6940*/  SHF.L.U32 R24, R26, 0x10, RZ ;  /* 0x000000101a187819 */ /* 0x000fe200000006ff */
[----:B------:R-:W-:Y:S01]  /*6950*/  IMAD.U32 R82, R82, 0x10000, RZ ;  /* 0x0001000052527824 */ /* 0x000fe200078e00ff */
[----:B------:R-:W-:-:S02]  /*6960*/  SHF.L.U32 R33, R33, 0x10, RZ ;  /* 0x0000001021217819 */ /* 0x000fc400000006ff */
[----:B------:R-:W-:Y:S01]  /*6970*/  PRMT R26, R26, 0x7632, R26 ;  /* 0x000076321a1a7816 */ /* 0x000fe2000000001a */
[----:B------:R-:W-:Y:S01]  /*6980*/  FFMA.FTZ R85, R86, R85, R25 ;  /* 0x0000005556557223 */ /* 0x000fe20000010019 */
[----:B------:R-:W-:Y:S01]  /*6990*/  SHF.L.U32 R83, R78, 0x10, RZ ;  /* 0x000000104e537819 */ /* 0x000fe200000006ff */
[----:B------:R-:W-:Y:S01]  /*69a0*/  FFMA.FTZ R32, R82, R33, R35 ;  /* 0x0000002152207223 */ /* 0x000fe20000010023 */
[----:B------:R-:W-:Y:S02]  /*69b0*/  SHF.L.U32 R25, R26, 0x10, RZ ;  /* 0x000000101a197819 */ /* 0x000fe400000006ff */
[----:B------:R-:W-:Y:S02]  /*69c0*/  PRMT R84, R78, 0x7632, R84 ;  /* 0x000076324e547816 */ /* 0x000fe40000000054 */
[----:B----4-:R-:W-:Y:S02]  /*69d0*/  SHF.L.U32 R26, R4, 0x10, RZ ;  /* 0x00000010041a7819 */ /* 0x010fe400000006ff */
[----:B------:R-:W-:Y:S01]  /*69e0*/  PRMT R4, R79, 0x7632, R4 ;  /* 0x000076324f047816 */ /* 0x000fe20000000004 */
[----:B------:R-:W-:Y:S01]  /*69f0*/  FFMA.FTZ R33, R83, R24, R32 ;  /* 0x0000001853217223 */ /* 0x000fe20000010020 */
[----:B------:R-:W-:-:S02]  /*6a00*/  IMAD.U32 R84, R84, 0x10000, RZ ;  /* 0x0001000054547824 */ /* 0x000fc400078e00ff */
[----:B------:R-:W-:Y:S02]  /*6a10*/  PRMT R24, R4, 0x7632, R24 ;  /* 0x0000763204187816 */ /* 0x000fe40000000018 */
[----:B------:R-:W-:Y:S01]  /*6a20*/  SHF.L.U32 R86, R79, 0x10, RZ ;  /* 0x000000104f567819 */ /* 0x000fe200000006ff */
[----:B------:R-:W-:Y:S01]  /*6a30*/  FFMA.FTZ R35, R84, R25, R33 ;  /* 0x0000001954237223 */ /* 0x000fe20000010021 */
[----:B-----5:R-:W-:Y:S02]  /*6a40*/  IMAD.U32 R79, R8, 0x10000, RZ ;  /* 0x00010000084f7824 */ /* 0x020fe400078e00ff */
[----:B------:R-:W-:Y:S01]  /*6a50*/  FFMA.FTZ R34, R22, R26, R95 ;  /* 0x0000001a16227223 */ /* 0x000fe2000001005f */
[C---:B------:R-:W-:Y:S02]  /*6a60*/  SHF.L.U32 R33, R27.reuse, 0x10, RZ ;  /* 0x000000101b217819 */ /* 0x040fe400000006ff */
[----:B------:R-:W-:Y:S02]  /*6a70*/  SHF.L.U32 R32, R24, 0x10, RZ ;  /* 0x0000001018207819 */ /* 0x000fe400000006ff */
[----:B------:R-:W-:-:S02]  /*6a80*/  PRMT R8, R27, 0x7632, R8 ;  /* 0x000076321b087816 */ /* 0x000fc40000000008 */
[----:B------:R-:W2:Y:S01]  /*6a90*/  LDG.E.128 R24, desc[UR6][R100.64+0x6800] ;  /* 0x0068000664187981 */ /* 0x000ea2000c1e1d00 */
[----:B------:R-:W-:Y:S01]  /*6aa0*/  FFMA.FTZ R98, R22, R79, R88 ;  /* 0x0000004f16627223 */ /* 0x000fe20000010058 */
[----:B------:R-:W-:Y:S01]  /*6ab0*/  PRMT R79, R8, 0x7632, R79 ;  /* 0x00007632084f7816 */ /* 0x000fe2000000004f */
[----:B------:R-:W-:Y:S01]  /*6ac0*/  FFMA.FTZ R77, R86, R33, R35 ;  /* 0x00000021564d7223 */ /* 0x000fe20000010023 */
[----:B------:R-:W-:Y:S01]  /*6ad0*/  FFMA.FTZ R78, R23, R32, R34 ;  /* 0x00000020174e7223 */ /* 0x000fe20000010022 */
[C---:B------:R-:W-:Y:S01]  /*6ae0*/  SHF.L.U32 R76, R5.reuse, 0x10, RZ ;  /* 0x00000010054c7819 */ /* 0x040fe200000006ff */
[----:B------:R-:W3:Y:S01]  /*6af0*/  LDG.E.128 R32, desc[UR6][R100.64+0x33800] ;  /* 0x0338000664207981 */ /* 0x000ee2000c1e1d00 */
[----:B------:R-:W-:Y:S02]  /*6b00*/  PRMT R5, R5, 0x7632, R5 ;  /* 0x0000763205057816 */ /* 0x000fe40000000005 */
[----:B------:R-:W-:Y:S02]  /*6b10*/  SHF.L.U32 R87, R8, 0x10, RZ ;  /* 0x0000001008577819 */ /* 0x000fe400000006ff */
        /* <DEDUP_REMOVED lines=8> */
[--C-:B------:R-:W-:Y:S01]  /*6ba0*/  FFMA.FTZ R5, R81, R4, R8.reuse ;  /* 0x0000000451057223 */ /* 0x100fe20000010008 */
[----:B------:R-:W-:Y:S02]  /*6bb0*/  SHF.L.U32 R9, R9, 0x10, RZ ;  /* 0x0000001009097819 */ /* 0x000fe400000006ff */
[C---:B------:R-:W-:Y:S02]  /*6bc0*/  SHF.L.U32 R4, R6.reuse, 0x10, RZ ;  /* 0x0000001006047819 */ /* 0x040fe400000006ff */
[----:B------:R-:W-:Y:S01]  /*6bd0*/  PRMT R8, R6, 0x7632, R8 ;  /* 0x0000763206087816 */ /* 0x000fe20000000008 */
[----:B------:R-:W-:Y:S01]  /*6be0*/  FFMA.FTZ R98, R82, R9, R5 ;  /* 0x0000000952627223 */ /* 0x000fe20000010005 */
[----:B------:R-:W-:Y:S01]  /*6bf0*/  FFMA.FTZ R87, R88, R87, R77 ;  /* 0x0000005758577223 */ /* 0x000fe2000001004d */
[--C-:B------:R-:W-:Y:S01]  /*6c00*/  FFMA.FTZ R79, R83, R4, R78.reuse ;  /* 0x00000004534f7223 */ /* 0x100fe2000001004e */
[----:B------:R-:W-:Y:S02]  /*6c10*/  SHF.L.U32 R9, R8, 0x10, RZ ;  /* 0x0000001008097819 */ /* 0x000fe400000006ff */
[C---:B------:R-:W-:Y:S01]  /*6c20*/  PRMT R78, R10.reuse, 0x7632, R78 ;  /* 0x000076320a4e7816 */ /* 0x040fe2000000004e */
[----:B------:R-:W-:Y:S01]  /*6c30*/  IMAD.U32 R10, R10, 0x10000, RZ ;  /* 0x000100000a0a7824 */ /* 0x000fe200078e00ff */
[----:B------:R-:W-:-:S02]  /*6c40*/  PRMT R8, R16, 0x7632, R8 ;  /* 0x0000763210087816 */ /* 0x000fc40000000008 */
[C---:B------:R-:W-:Y:S02]  /*6c50*/  PRMT R76, R7.reuse, 0x7632, R76 ;  /* 0x00007632074c7816 */ /* 0x040fe4000000004c */
[----:B------:R-:W-:Y:S02]  /*6c60*/  SHF.L.U32 R77, R7, 0x10, RZ ;  /* 0x00000010074d7819 */ /* 0x000fe400000006ff */
[----:B------:R-:W-:Y:S01]  /*6c70*/  SHF.L.U32 R16, R16, 0x10, RZ ;  /* 0x0000001010107819 */ /* 0x000fe200000006ff */
[----:B------:R-:W4:Y:S01]  /*6c80*/  LDG.E.128 R4, desc[UR6][R100.64+0xa000] ;  /* 0x00a0000664047981 */ /* 0x000f22000c1e1d00 */
[----:B------:R-:W-:Y:S01]  /*6c90*/  SHF.L.U32 R95, R78, 0x10, RZ ;  /* 0x000000104e5f7819 */ /* 0x000fe200000006ff */
[----:B------:R-:W-:Y:S01]  /*6ca0*/  FFMA.FTZ R10, R83, R10, R98 ;  /* 0x0000000a530a7223 */ /* 0x000fe20000010062 */
[----:B------:R-:W-:Y:S01]  /*6cb0*/  SHF.L.U32 R8, R8, 0x10, RZ ;  /* 0x0000001008087819 */ /* 0x000fe200000006ff */
[----:B------:R-:W-:Y:S01]  /*6cc0*/  FFMA.FTZ R78, R22, R16, R89 ;  /* 0x00000010164e7223 */ /* 0x000fe20000010059 */
[C---:B------:R-:W-:Y:S01]  /*6cd0*/  FFMA.FTZ R9, R84.reuse, R9, R79 ;  /* 0x0000000954097223 */ /* 0x040fe2000001004f */
[----:B------:R-:W-:Y:S01]  /*6ce0*/  FFMA.FTZ R10, R84, R95, R10 ;  /* 0x0000005f540a7223 */ /* 0x000fe2000001000a */
[----:B------:R-:W-:Y:S01]  /*6cf0*/  IMAD.U32 R79, R11, 0x10000, RZ ;  /* 0x000100000b4f7824 */ /* 0x000fe200078e00ff */
[----:B------:R-:W-:Y:S01]  /*6d00*/  SHF.L.U32 R16, R17, 0x10, RZ ;  /* 0x0000001011107819 */ /* 0x000fe200000006ff */
[----:B------:R-:W-:-:S02]  /*6d10*/  FFMA.FTZ R8, R23, R8, R78 ;  /* 0x0000000817087223 */ /* 0x000fc4000001004e */
[----:B------:R-:W-:Y:S02]  /*6d20*/  FFMA.FTZ R10, R86, R79, R10 ;  /* 0x0000004f560a7223 */ /* 0x000fe4000001000a */
[--C-:B------:R-:W-:Y:S01]  /*6d30*/  FFMA.FTZ R79, R81, R16, R8.reuse ;  /* 0x00000010514f7223 */ /* 0x100fe20000010008 */
[C---:B------:R-:W-:Y:S02]  /*6d40*/  PRMT R8, R12.reuse, 0x7632, R8 ;  /* 0x000076320c087816 */ /* 0x040fe40000000008 */
[----:B------:R-:W-:Y:S02]  /*6d50*/  PRMT R11, R11, 0x7632, R11 ;  /* 0x000076320b0b7816 */ /* 0x000fe4000000000b */
[----:B------:R-:W-:Y:S02]  /*6d60*/  SHF.L.U32 R12, R12, 0x10, RZ ;  /* 0x000000100c0c7819 */ /* 0x000fe400000006ff */
[----:B------:R-:W-:Y:S02]  /*6d70*/  PRMT R17, R17, 0x7632, R17 ;  /* 0x0000763211117816 */ /* 0x000fe40000000011 */
[----:B------:R-:W-:Y:S01]  /*6d80*/  SHF.L.U32 R11, R11, 0x10, RZ ;  /* 0x000000100b0b7819 */ /* 0x000fe200000006ff */
[----:B------:R-:W-:Y:S01]  /*6d90*/  FFMA.FTZ R12, R22, R12, R91 ;  /* 0x0000000c160c7223 */ /* 0x000fe2000001005b */
[----:B------:R-:W-:Y:S01]  /*6da0*/  SHF.L.U32 R8, R8, 0x10, RZ ;  /* 0x0000001008087819 */ /* 0x000fe200000006ff */
[----:B------:R-:W-:-:S02]  /*6db0*/  IMAD.U32 R17, R17, 0x10000, RZ ;  /* 0x0001000011117824 */ /* 0x000fc400078e00ff */
[----:B------:R-:W-:Y:S01]  /*6dc0*/  FFMA.FTZ R77, R86, R77, R9 ;  /* 0x0000004d564d7223 */ /* 0x000fe20000010009 */
[----:B------:R-:W-:Y:S01]  /*6dd0*/  SHF.L.U32 R9, R76, 0x10, RZ ;  /* 0x000000104c097819 */ /* 0x000fe200000006ff */
[----:B------:R-:W-:Y:S01]  /*6de0*/  FFMA.FTZ R89, R88, R11, R10 ;  /* 0x0000000b58597223 */ /* 0x000fe2000001000a */
[----:B------:R-:W-:Y:S01]  /*6df0*/  FFMA.FTZ R76, R23, R8, R12 ;  /* 0x00000008174c7223 */ /* 0x000fe2000001000c */
[----:B------:R-:W-:Y:S01]  /*6e00*/  FFMA.FTZ R10, R82, R17, R79 ;  /* 0x00000011520a7223 */ /* 0x000fe2000001004f */
[----:B------:R-:W-:Y:S01]  /*6e10*/  SHF.L.U32 R8, R18, 0x10, RZ ;  /* 0x0000001012087819 */ /* 0x000fe200000006ff */
[C---:B------:R-:W-:Y:S01]  /*6e20*/  IMAD.U32 R95, R28.reuse, 0x10000, RZ ;  /* 0x000100001c5f7824 */ /* 0x040fe200078e00ff */
[C---:B------:R-:W-:Y:S02]  /*6e30*/  SHF.L.U32 R16, R13.reuse, 0x10, RZ ;  /* 0x000000100d107819 */ /* 0x040fe400000006ff */
[----:B------:R-:W-:Y:S02]  /*6e40*/  PRMT R28, R28, 0x7632, R28 ;  /* 0x000076321c1c7816 */ /* 0x000fe4000000001c */
[----:B------:R-:W-:Y:S01]  /*6e50*/  PRMT R13, R13, 0x7632, R13 ;  /* 0x000076320d0d7816 */ /* 0x000fe2000000000d */
[----:B------:R-:W-:Y:S01]  /*6e60*/  FFMA.FTZ R91, R88, R9, R77 ;  /* 0x00000009585b7223 */ /* 0x000fe2000001004d */
[----:B------:R-:W-:Y:S01]  /*6e70*/  PRMT R18, R18, 0x7632, R18 ;  /* 0x0000763212127816 */ /* 0x000fe20000000012 */
[----:B------:R-:W-:Y:S01]  /*6e80*/  FFMA.FTZ R17, R83, R8, R10 ;  /* 0x0000000853117223 */ /* 0x000fe2000001000a */
[----:B------:R-:W-:Y:S01]  /*6e90*/  PRMT R12, R19, 0x7632, R12 ;  /* 0x00007632130c7816 */ /* 0x000fe2000000000c */
[----:B------:R-:W-:Y:S01]  /*6ea0*/  FFMA.FTZ R79, R81, R16, R76 ;  /* 0x00000010514f7223 */ /* 0x000fe2000001004c */
[----:B------:R-:W-:Y:S01]  /*6eb0*/  SHF.L.U32 R77, R19, 0x10, RZ ;  /* 0x00000010134d7819 */ /* 0x000fe200000006ff */
[----:B------:R-:W5:Y:S01]  /*6ec0*/  LDG.E.128 R8, desc[UR6][R100.64+0xd800] ;  /* 0x00d8000664087981 */ /* 0x000f62000c1e1d00 */
        /* <DEDUP_REMOVED lines=12> */
[----:B------:R-:W-:-:S02]  /*6f90*/  PRMT R14, R36, 0x7632, R14 ;  /* 0x00007632240e7816 */ /* 0x000fc4000000000e */
[----:B------:R-:W-:Y:S01]  /*6fa0*/  SHF.L.U32 R99, R36, 0x10, RZ ;  /* 0x0000001024637819 */ /* 0x000fe200000006ff */
[----:B------:R-:W-:Y:S01]  /*6fb0*/  FFMA.FTZ R79, R83, R16, R18 ;  /* 0x00000010534f7223 */ /* 0x000fe20000010012 */
[----:B------:R-:W-:Y:S01]  /*6fc0*/  SHF.L.U32 R36, R14, 0x10, RZ ;  /* 0x000000100e247819 */ /* 0x000fe200000006ff */
[----:B------:R-:W-:Y:S01]  /*6fd0*/  FFMA.FTZ R77, R86, R77, R13 ;  /* 0x0000004d564d7223 */ /* 0x000fe2000001000d */
[----:B------:R-:W-:Y:S02]  /*6fe0*/  IMAD.U32 R13, R15, 0x10000, RZ ;  /* 0x000100000f0d7824 */ /* 0x000fe400078e00ff */
[----:B------:R-:W-:Y:S01]  /*6ff0*/  FFMA.FTZ R94, R22, R99, R94 ;  /* 0x00000063165e7223 */ /* 0x000fe2000001005e */
[----:B------:R-:W-:Y:S01]  /*7000*/  FFMA.FTZ R29, R84, R29, R79 ;  /* 0x0000001d541d7223 */ /* 0x000fe2000001004f */
[----:B------:R-:W5:Y:S01]  /*7010*/  LDG.E.128 R16, desc[UR6][R100.64+0x11000] ;  /* 0x0110000664107981 */ /* 0x000f62000c1e1d00 */
[----:B------:R-:W-:Y:S01]  /*7020*/  SHF.L.U32 R95, R28, 0x10, RZ ;  /* 0x000000101c5f7819 */ /* 0x000fe200000006ff */
[----:B------:R-:W-:Y:S01]  /*7030*/  FFMA.FTZ R36, R23, R36, R94 ;  /* 0x0000002417247223 */ /* 0x000fe2000001005e */
[----:B------:R-:W-:Y:S01]  /*7040*/  FFMA.FTZ R97, R81, R76, R90 ;  /* 0x0000004c51617223 */ /* 0x000fe2000001005a */
[----:B------:R-:W-:Y:S01]  /*7050*/  FFMA.FTZ R94, R86, R13, R29 ;  /* 0x0000000d565e7223 */ /* 0x000fe2000001001d */
[----:B------:R-:W-:-:S02]  /*7060*/  SHF.L.U32 R76, R37, 0x10, RZ ;  /* 0x00000010254c7819 */ /* 0x000fc400000006ff */
[----:B------:R-:W-:Y:S01]  /*7070*/  PRMT R13, R37, 0x7632, R13 ;  /* 0x00007632250d7816 */ /* 0x000fe2000000000d */
[----:B------:R-:W-:Y:S01]  /*7080*/  FFMA.FTZ R28, R82, R95, R97 ;  /* 0x0000005f521c7223 */ /* 0x000fe20000010061 */
[C---:B------:R-:W-:Y:S02]  /*7090*/  SHF.L.U32 R14, R30.reuse, 0x10, RZ ;  /* 0x000000101e0e7819 */ /* 0x040fe400000006ff */
[----:B------:R-:W-:Y:S01]  /*70a0*/  PRMT R30, R30, 0x7632, R30 ;  /* 0x000076321e1e7816 */ /* 0x000fe2000000001e */
[--C-:B------:R-:W-:Y:S01]  /*70b0*/  FFMA.FTZ R99, R81, R76, R36.reuse ;  /* 0x0000004c51637223 */ /* 0x100fe20000010024 */
[----:B------:R-:W-:Y:S02]  /*70c0*/  SHF.L.U32 R97, R13, 0x10, RZ ;  /* 0x000000100d617819 */ /* 0x000fe400000006ff */
[----:B------:R-:W-:Y:S01]  /*70d0*/  PRMT R15, R15, 0x7632, R15 ;  /* 0x000076320f0f7816 */ /* 0x000fe2000000000f */
[----:B------:R-:W-:Y:S01]  /*70e0*/  IMAD.U32 R79, R30, 0x10000, RZ ;  /* 0x000100001e4f7824 */ /* 0x000fe200078e00ff */
[----:B------:R-:W-:Y:S01]  /*70f0*/  PRMT R36, R40, 0x7632, R36 ;  /* 0x0000763228247816 */ /* 0x000fe20000000024 */
[----:B------:R-:W-:Y:S01]  /*7100*/  FFMA.FTZ R30, R82, R97, R99 ;  /* 0x00000061521e7223 */ /* 0x000fe20000010063 */
[----:B------:R-:W-:Y:S01]  /*7110*/  SHF.L.U32 R99, R40, 0x10, RZ ;  /* 0x0000001028637819 */ /* 0x000fe200000006ff */
[----:B------:R-:W-:Y:S01]  /*7120*/  FFMA.FTZ R95, R83, R14, R28 ;  /* 0x0000000e535f7223 */ /* 0x000fe2000001001c */
[----:B------:R-:W-:-:S02]  /*7130*/  SHF.L.U32 R29, R12, 0x10, RZ ;  /* 0x000000100c1d7819 */ /* 0x000fc400000006ff */
[----:B------:R-:W-:Y:S02]  /*7140*/  SHF.L.U32 R37, R15, 0x10, RZ ;  /* 0x000000100f257819 */ /* 0x000fe400000006ff */
[C---:B------:R-:W-:Y:S01]  /*7150*/  SHF.L.U32 R28, R38.reuse, 0x10, RZ ;  /* 0x00000010261c7819 */ /* 0x040fe200000006ff */
[----:B------:R-:W5:Y:S01]  /*7160*/  LDG.E.128 R12, desc[UR6][R100.64+0x14800] ;  /* 0x01480006640c7981 */ /* 0x000f62000c1e1d00 */
[----:B------:R-:W-:Y:S01]  /*7170*/  PRMT R38, R38, 0x7632, R38 ;  /* 0x0000763226267816 */ /* 0x000fe20000000026 */
[----:B------:R-:W-:Y:S01]  /*7180*/  FFMA.FTZ R92, R22, R99, R92 ;  /* 0x00000063165c7223 */ /* 0x000fe2000001005c */
[----:B------:R-:W-:Y:S01]  /*7190*/  SHF.L.U32 R36, R36, 0x10, RZ ;  /* 0x0000001024247819 */ /* 0x000fe200000006ff */
[C---:B------:R-:W-:Y:S01]  /*71a0*/  FFMA.FTZ R94, R88.reuse, R37, R94 ;  /* 0x00000025585e7223 */ /* 0x040fe2000001005e */
[----:B------:R-:W-:Y:S01]  /*71b0*/  FFMA.FTZ R90, R88, R29, R77 ;  /* 0x0000001d585a7223 */ /* 0x000fe2000001004d */
[----:B------:R-:W-:Y:S01]  /*71c0*/  IMAD.U32 R37, R38, 0x10000, RZ ;  /* 0x0001000026257824 */ /* 0x000fe200078e00ff */
[----:B------:R-:W-:Y:S01]  /*71d0*/  SHF.L.U32 R38, R41, 0x10, RZ ;  /* 0x0000001029267819 */ /* 0x000fe200000006ff */
[----:B------:R-:W-:Y:S01]  /*71e0*/  FFMA.FTZ R92, R23, R36, R92 ;  /* 0x00000024175c7223 */ /* 0x000fe2000001005c */
[----:B------:R-:W-:Y:S01]  /*71f0*/  PRMT R36, R41, 0x7632, R36 ;  /* 0x0000763229247816 */ /* 0x000fe20000000024 */
[----:B------:R-:W-:Y:S01]  /*7200*/  FFMA.FTZ R97, R83, R28, R30 ;  /* 0x0000001c53617223 */ /* 0x000fe2000001001e */
[C---:B------:R-:W-:Y:S01]  /*7210*/  SHF.L.U32 R29, R31.reuse, 0x10, RZ ;  /* 0x000000101f1d7819 */ /* 0x040fe200000006ff */
[C---:B------:R-:W-:Y:S01]  /*7220*/  FFMA.FTZ R95, R84.reuse, R79, R95 ;  /* 0x0000004f545f7223 */ /* 0x040fe2000001005f */
[----:B------:R-:W-:Y:S01]  /*7230*/  PRMT R31, R31, 0x7632, R31 ;  /* 0x000076321f1f7816 */ /* 0x000fe2000000001f */
[----:B------:R-:W5:Y:S01]  /*7240*/  LDG.E.128 R76, desc[UR6][R100.64+0x18000] ;  /* 0x01800006644c7981 */ /* 0x000f62000c1e1d00 */
[----:B------:R-:W-:Y:S01]  /*7250*/  FFMA.FTZ R97, R84, R37, R97 ;  /* 0x0000002554617223 */ /* 0x000fe20000010061 */
[----:B------:R-:W-:-:S02]  /*7260*/  IMAD.U32 R99, R36, 0x10000, RZ ;  /* 0x0001000024637824 */ /* 0x000fc400078e00ff */
[----:B0-----:R-:W-:Y:S01]  /*7270*/  FFMA.FTZ R103, R81, R38, R92 ;  /* 0x0000002651677223 */ /* 0x001fe2000001005c */
[----:B------:R-:W-:Y:S01]  /*7280*/  SHF.L.U32 R37, R31, 0x10, RZ ;  /* 0x000000101f257819 */ /* 0x000fe200000006ff */
[----:B------:R-:W-:Y:S01]  /*7290*/  FFMA.FTZ R95, R86, R29, R95 ;  /* 0x0000001d565f7223 */ /* 0x000fe2000001005f */
[----:B------:R-:W-:Y:S02]  /*72a0*/  PRMT R40, R44, 0x7632, R40 ;  /* 0x000076322c287816 */ /* 0x000fe40000000028 */
[C---:B------:R-:W-:Y:S02]  /*72b0*/  SHF.L.U32 R41, R39.reuse, 0x10, RZ ;  /* 0x0000001027297819 */ /* 0x040fe400000006ff */
[----:B------:R-:W-:Y:S01]  /*72c0*/  PRMT R36, R42, 0x7632, R36 ;  /* 0x000076322a247816 */ /* 0x000fe20000000024 */
[----:B------:R-:W-:Y:S01]  /*72d0*/  FFMA.FTZ R38, R82, R99, R103 ;  /* 0x0000006352267223 */ /* 0x000fe20000010067 */
[----:B------:R-:W-:Y:S01]  /*72e0*/  SHF.L.U32 R44, R44, 0x10, RZ ;  /* 0x000000102c2c7819 */ /* 0x000fe200000006ff */
[----:B------:R-:W5:Y:S01]  /*72f0*/  LDG.E.128 R28, desc[UR6][R100.64+0x1b800] ;  /* 0x01b80006641c7981 */ /* 0x000f62000c1e1d00 */
[----:B------:R-:W-:Y:S01]  /*7300*/  SHF.L.U32 R42, R42, 0x10, RZ ;  /* 0x000000102a2a7819 */ /* 0x000fe200000006ff */
[----:B------:R-:W-:Y:S01]  /*7310*/  FFMA.FTZ R92, R88, R37, R95 ;  /* 0x00000025585c7223 */ /* 0x000fe2000001005f */
[----:B------:R-:W-:Y:S01]  /*7320*/  PRMT R39, R39, 0x7632, R39 ;  /* 0x0000763227277816 */ /* 0x000fe20000000027 */
[----:B------:R-:W-:Y:S01]  /*7330*/  FFMA.FTZ R41, R86, R41, R97 ;  /* 0x0000002956297223 */ /* 0x000fe20000010061 */
[----:B------:R-:W-:Y:S01]  /*7340*/  SHF.L.U32 R37, R36, 0x10, RZ ;  /* 0x0000001024257819 */ /* 0x000fe200000006ff */
[----:B------:R-:W-:-:S02]  /*7350*/  IMAD.U32 R40, R40, 0x10000, RZ ;  /* 0x0001000028287824 */ /* 0x000fc400078e00ff */
[----:B------:R-:W-:Y:S01]  /*7360*/  FFMA.FTZ R44, R22, R44, R93 ;  /* 0x0000002c162c7223 */ /* 0x000fe2000001005d */
[----:B------:R-:W-:Y:S01]  /*7370*/  FFMA.FTZ R97, R83, R42, R38 ;  /* 0x0000002a53617223 */ /* 0x000fe20000010026 */
[----:B------:R-:W-:Y:S02]  /*7380*/  SHF.L.U32 R39, R39, 0x10, RZ ;  /* 0x0000001027277819 */ /* 0x000fe400000006ff */
[----:B------:R-:W-:Y:S01]  /*7390*/  SHF.L.U32 R36, R45, 0x10, RZ ;  /* 0x000000102d247819 */ /* 0x000fe200000006ff */
[----:B------:R-:W-:Y:S01]  /*73a0*/  FFMA.FTZ R40, R23, R40, R44 ;  /* 0x0000002817287223 */ /* 0x000fe2000001002c */
[----:B------:R-:W-:Y:S01]  /*73b0*/  PRMT R45, R45, 0x7632, R45 ;  /* 0x000076322d2d7816 */ /* 0x000fe2000000002d */
[----:B------:R-:W-:Y:S01]  /*73c0*/  FFMA.FTZ R97, R84, R37, R97 ;  /* 0x0000002554617223 */ /* 0x000fe20000010061 */
[C---:B------:R-:W-:Y:S01]  /*73d0*/  SHF.L.U32 R37, R43.reuse, 0x10, RZ ;  /* 0x000000102b257819 */ /* 0x040fe200000006ff */
[----:B------:R-:W-:Y:S01]  /*73e0*/  FFMA.FTZ R95, R88, R39, R41 ;  /* 0x00000027585f7223 */ /* 0x000fe20000010029 */
[----:B------:R-:W-:Y:S01]  /*73f0*/  PRMT R43, R43, 0x7632, R43 ;  /* 0x000076322b2b7816 */ /* 0x000fe2000000002b */
[--C-:B------:R-:W-:Y:S01]  /*7400*/  FFMA.FTZ R39, R81, R36, R40.reuse ;  /* 0x0000002451277223 */ /* 0x100fe20000010028 */
[----:B------:R-:W-:Y:S01]  /*7410*/  SHF.L.U32 R45, R45, 0x10, RZ ;  /* 0x000000102d2d7819 */ /* 0x000fe200000006ff */
[----:B------:R-:W-:Y:S01]  /*7420*/  FFMA.FTZ R37, R86, R37, R97 ;  /* 0x0000002556257223 */ /* 0x000fe20000010061 */
[----:B------:R-:W-:Y:S01]  /*7430*/  SHF.L.U32 R43, R43, 0x10, RZ ;  /* 0x000000102b2b7819 */ /* 0x000fe200000006ff */
[C---:B------:R-:W-:Y:S01]  /*7440*/  IMAD.U32 R41, R48.reuse, 0x10000, RZ ;  /* 0x0001000030297824 */ /* 0x040fe200078e00ff */
[----:B------:R-:W-:Y:S01]  /*7450*/  PRMT R40, R48, 0x7632, R40 ;  /* 0x0000763230287816 */ /* 0x000fe20000000028 */
[----:B------:R-:W-:Y:S01]  /*7460*/  FFMA.FTZ R38, R82, R45, R39 ;  /* 0x0000002d52267223 */ /* 0x000fe20000010027 */
[----:B------:R-:W-:Y:S01]  /*7470*/  SHF.L.U32 R36, R46, 0x10, RZ ;  /* 0x000000102e247819 */ /* 0x000fe200000006ff */
[----:B------:R-:W-:Y:S01]  /*7480*/  FFMA.FTZ R93, R88, R43, R37 ;  /* 0x0000002b585d7223 */ /* 0x000fe20000010025 */
[----:B------:R-:W-:Y:S01]  /*7490*/  SHF.L.U32 R40, R40, 0x10, RZ ;  /* 0x0000001028287819 */ /* 0x000fe200000006ff */
[----:B------:R-:W-:-:S02]  /*74a0*/  FFMA.FTZ R96, R22, R41, R96 ;  /* 0x0000002916607223 */ /* 0x000fc40000010060 */
[----:B------:R-:W-:Y:S02]  /*74b0*/  FFMA.FTZ R43, R83, R36, R38 ;  /* 0x00000024532b7223 */ /* 0x000fe40000010026 */
[----:B------:R-:W5:Y:S01]  /*74c0*/  LDG.E.128 R36, desc[UR6][R100.64+0x1f000] ;  /* 0x01f0000664247981 */ /* 0x000f62000c1e1d00 */
[----:B------:R-:W-:Y:S01]  /*74d0*/  PRMT R42, R49, 0x7632, R42 ;  /* 0x00007632312a7816 */ /* 0x000fe2000000002a */
[----:B------:R-:W-:Y:S01]  /*74e0*/  FFMA.FTZ R96, R23, R40, R96 ;  /* 0x0000002817607223 */ /* 0x000fe20000010060 */
[----:B------:R-:W-:Y:S02]  /*74f0*/  SHF.L.U32 R44, R49, 0x10, RZ ;  /* 0x00000010312c7819 */ /* 0x000fe400000006ff */
[----:B------:R-:W-:Y:S02]  /*7500*/  PRMT R46, R46, 0x7632, R46 ;  /* 0x000076322e2e7816 */ /* 0x000fe4000000002e */
[----:B------:R-:W-:Y:S01]  /*7510*/  SHF.L.U32 R45, R42, 0x10, RZ ;  /* 0x000000102a2d7819 */ /* 0x000fe200000006ff */
[----:B------:R-:W-:Y:S01]  /*7520*/  FFMA.FTZ R49, R81, R44, R96 ;  /* 0x0000002c51317223 */ /* 0x000fe20000010060 */
[----:B------:R-:W-:-:S02]  /*7530*/  SHF.L.U32 R41, R46, 0x10, RZ ;  /* 0x000000102e297819 */ /* 0x000fc400000006ff */
[----:B------:R-:W-:Y:S01]  /*7540*/  PRMT R42, R50, 0x7632, R42 ;  /* 0x00007632322a7816 */ /* 0x000fe2000000002a */
        /* <DEDUP_REMOVED lines=8> */
[----:B------:R-:W-:Y:S01]  /*75d0*/  SHF.L.U32 R43, R42, 0x10, RZ ;  /* 0x000000102a2b7819 */ /* 0x000fe200000006ff */
[----:B------:R-:W-:-:S02]  /*75e0*/  IMAD.U32 R46, R46, 0x10000, RZ ;  /* 0x000100002e2e7824 */ /* 0x000fc400078e00ff */
[----:B------:R-:W-:Y:S01]  /*75f0*/  FFMA.FTZ R80, R22, R49, R80 ;  /* 0x0000003116507223 */ /* 0x000fe20000010050 */
[----:B------:R-:W-:Y:S01]  /*7600*/  FFMA.FTZ R47, R86, R47, R41 ;  /* 0x0000002f562f7223 */ /* 0x000fe20000010029 */
[C---:B------:R-:W-:Y:S01]  /*7610*/  PRMT R42, R53.reuse, 0x7632, R42 ;  /* 0x00007632352a7816 */ /* 0x040fe2000000002a */
[----:B------:R-:W-:Y:S01]  /*7620*/  FFMA.FTZ R45, R84, R43, R45 ;  /* 0x0000002b542d7223 */ /* 0x000fe2000001002d */
[----:B------:R-:W-:Y:S01]  /*7630*/  SHF.L.U32 R44, R53, 0x10, RZ ;  /* 0x00000010352c7819 */ /* 0x000fe200000006ff */
[----:B------:R-:W-:Y:S01]  /*7640*/  FFMA.FTZ R46, R23, R46, R80 ;  /* 0x0000002e172e7223 */ /* 0x000fe20000010050 */
[----:B------:R-:W-:Y:S02]  /*7650*/  SHF.L.U32 R41, R40, 0x10, RZ ;  /* 0x0000001028297819 */ /* 0x000fe400000006ff */
[C---:B------:R-:W-:Y:S02]  /*7660*/  SHF.L.U32 R43, R51.reuse, 0x10, RZ ;  /* 0x00000010332b7819 */ /* 0x040fe400000006ff */
[----:B------:R-:W-:Y:S01]  /*7670*/  PRMT R51, R51, 0x7632, R51 ;  /* 0x0000763233337816 */ /* 0x000fe20000000033 */
[----:B------:R-:W-:Y:S01]  /*7680*/  FFMA.FTZ R53, R81, R44, R46 ;  /* 0x0000002c51357223 */ /* 0x000fe2000001002e */
[----:B------:R-:W-:Y:S01]  /*7690*/  SHF.L.U32 R49, R42, 0x10, RZ ;  /* 0x000000102a317819 */ /* 0x000fe200000006ff */
[----:B------:R-:W-:Y:S01]  /*76a0*/  FFMA.FTZ R80, R88, R41, R47 ;  /* 0x0000002958507223 */ /* 0x000fe2000001002f */
[----:B------:R-:W-:Y:S01]  /*76b0*/  FFMA.FTZ R45, R86, R43, R45 ;  /* 0x0000002b562d7223 */ /* 0x000fe2000001002d */
[----:B------:R-:W-:Y:S01]  /*76c0*/  IMAD.U32 R51, R51, 0x10000, RZ ;  /* 0x0001000033337824 */ /* 0x000fe200078e00ff */
[----:B------:R-:W5:Y:S01]  /*76d0*/  LDG.E.128 R40, desc[UR6][R100.64+0x22800] ;  /* 0x0228000664287981 */ /* 0x000f62000c1e1d00 */
        /* <DEDUP_REMOVED lines=9> */
[----:B------:R-:W-:-:S03]  /*7770*/  SHF.L.U32 R56, R56, 0x10, RZ ;  /* 0x0000001038387819 */ /* 0x000fc600000006ff */
[----:B------:R-:W-:Y:S01]  /*7780*/  FFMA.FTZ R49, R84, R45, R47 ;  /* 0x0000002d54317223 */ /* 0x000fe2000001002f */
[C---:B------:R-:W-:Y:S01]  /*7790*/  SHF.L.U32 R45, R60.reuse, 0x10, RZ ;  /* 0x000000103c2d7819 */ /* 0x040fe200000006ff */
[----:B------:R-:W-:Y:S01]  /*77a0*/  FFMA.FTZ R56, R23, R56, R48 ;  /* 0x0000003817387223 */ /* 0x000fe20000010030 */
[----:B------:R-:W-:Y:S02]  /*77b0*/  PRMT R60, R60, 0x7632, R60 ;  /* 0x000076323c3c7816 */ /* 0x000fe4000000003c */
[C---:B------:R-:W-:Y:S02]  /*77c0*/  PRMT R48, R57.reuse, 0x7632, R48 ;  /* 0x0000763239307816 */ /* 0x040fe40000000030 */
[----:B------:R-:W-:Y:S01]  /*77d0*/  SHF.L.U32 R50, R57, 0x10, RZ ;  /* 0x0000001039327819 */ /* 0x000fe200000006ff */
[----:B------:R-:W-:Y:S01]  /*77e0*/  FFMA.FTZ R20, R22, R45, R20 ;  /* 0x0000002d16147223 */ /* 0x000fe20000010014 */
[----:B------:R-:W-:Y:S01]  /*77f0*/  SHF.L.U32 R60, R60, 0x10, RZ ;  /* 0x000000103c3c7819 */ /* 0x000fe200000006ff */
[----:B------:R-:W5:Y:S01]  /*7800*/  LDG.E.128 R44, desc[UR6][R100.64+0x26000] ;  /* 0x02600006642c7981 */ /* 0x000f62000c1e1d00 */
[----:B------:R-:W-:Y:S01]  /*7810*/  SHF.L.U32 R51, R48, 0x10, RZ ;  /* 0x0000001030337819 */ /* 0x000fe200000006ff */
[----:B------:R-:W-:Y:S01]  /*7820*/  FFMA.FTZ R53, R81, R50, R56 ;  /* 0x0000003251357223 */ /* 0x000fe20000010038 */
[C---:B------:R-:W-:Y:S01]  /*7830*/  PRMT R50, R61.reuse, 0x7632, R50 ;  /* 0x000076323d327816 */ /* 0x040fe20000000032 */
[----:B------:R-:W-:-:S02]  /*7840*/  IMAD.U32 R52, R61, 0x10000, RZ ;  /* 0x000100003d347824 */ /* 0x000fc400078e00ff */
[----:B------:R-:W-:Y:S01]  /*7850*/  FFMA.FTZ R60, R23, R60, R20 ;  /* 0x0000003c173c7223 */ /* 0x000fe20000010014 */
[----:B------:R-:W-:Y:S01]  /*7860*/  FFMA.FTZ R48, R82, R51, R53 ;  /* 0x0000003352307223 */ /* 0x000fe20000010035 */
[----:B------:R-:W-:Y:S02]  /*7870*/  SHF.L.U32 R51, R50, 0x10, RZ ;  /* 0x0000001032337819 */ /* 0x000fe400000006ff */
[C---:B------:R-:W-:Y:S01]  /*7880*/  SHF.L.U32 R20, R58.reuse, 0x10, RZ ;  /* 0x000000103a147819 */ /* 0x040fe200000006ff */
[----:B------:R-:W-:Y:S01]  /*7890*/  FFMA.FTZ R53, R81, R52, R60 ;  /* 0x0000003451357223 */ /* 0x000fe2000001003c */
[----:B------:R-:W-:Y:S02]  /*78a0*/  PRMT R58, R58, 0x7632, R58 ;  /* 0x000076323a3a7816 */ /* 0x000fe4000000003a */
[C---:B------:R-:W-:Y:S01]  /*78b0*/  PRMT R3, R55.reuse, 0x7632, R3 ;  /* 0x0000763237037816 */ /* 0x040fe20000000003 */
[----:B------:R-:W-:Y:S02]  /*78c0*/  IMAD.U32 R55, R55, 0x10000, RZ ;  /* 0x0001000037377824 */ /* 0x000fe400078e00ff */
[----:B------:R-:W-:Y:S01]  /*78d0*/  FFMA.FTZ R52, R82, R51, R53 ;  /* 0x0000003352347223 */ /* 0x000fe20000010035 */
[----:B------:R-:W-:Y:S01]  /*78e0*/  SHF.L.U32 R53, R58, 0x10, RZ ;  /* 0x000000103a357819 */ /* 0x000fe200000006ff */
[----:B------:R-:W-:Y:S01]  /*78f0*/  FFMA.FTZ R61, R83, R20, R48 ;  /* 0x00000014533d7223 */ /* 0x000fe20000010030 */
[----:B------:R-:W-:Y:S01]  /*7900*/  FFMA.FTZ R55, R86, R55, R49 ;  /* 0x0000003756377223 */ /* 0x000fe20000010031 */
[C---:B------:R-:W-:Y:S01]  /*7910*/  PRMT R20, R62.reuse, 0x7632, R20 ;  /* 0x000076323e147816 */ /* 0x040fe20000000014 */
[----:B------:R-:W5:Y:S01]  /*7920*/  LDG.E.128 R48, desc[UR6][R100.64+0x29800] ;  /* 0x0298000664307981 */ /* 0x000f62000c1e1d00 */
[----:B------:R-:W-:Y:S01]  /*7930*/  SHF.L.U32 R62, R62, 0x10, RZ ;  /* 0x000000103e3e7819 */ /* 0x000fe200000006ff */
[----:B------:R-:W-:-:S02]  /*7940*/  IMAD.U32 R57, R59, 0x10000, RZ ;  /* 0x000100003b397824 */ /* 0x000fc400078e00ff */
[----:B------:R-:W-:Y:S01]  /*7950*/  FFMA.FTZ R53, R84, R53, R61 ;  /* 0x0000003554357223 */ /* 0x000fe2000001003d */
[----:B------:R-:W-:Y:S01]  /*7960*/  SHF.L.U32 R61, R20, 0x10, RZ ;  /* 0x00000010143d7819 */ /* 0x000fe200000006ff */
[----:B------:R-:W-:Y:S02]  /*7970*/  FFMA.FTZ R97, R83, R62, R52 ;  /* 0x0000003e53617223 */ /* 0x000fe40000010034 */
[----:B------:R-:W-:Y:S01]  /*7980*/  FFMA.FTZ R52, R86, R57, R53 ;  /* 0x0000003956347223 */ /* 0x000fe20000010035 */
[C---:B------:R-:W-:Y:S02]  /*7990*/  SHF.L.U32 R53, R63.reuse, 0x10, RZ ;  /* 0x000000103f357819 */ /* 0x040fe400000006ff */
[----:B------:R-:W-:Y:S01]  /*79a0*/  PRMT R63, R63, 0x7632, R63 ;  /* 0x000076323f3f7816 */ /* 0x000fe2000000003f */
[----:B------:R-:W-:Y:S01]  /*79b0*/  FFMA.FTZ R61, R84, R61, R97 ;  /* 0x0000003d543d7223 */ /* 0x000fe20000010061 */
[C---:B------:R-:W-:Y:S01]  /*79c0*/  IMAD.U32 R54, R64.reuse, 0x10000, RZ ;  /* 0x0001000040367824 */ /* 0x040fe200078e00ff */
[----:B------:R-:W-:-:S02]  /*79d0*/  PRMT R64, R64, 0x7632, R64 ;  /* 0x0000763240407816 */ /* 0x000fc40000000040 */
[----:B------:R-:W-:Y:S01]  /*79e0*/  SHF.L.U32 R63, R63, 0x10, RZ ;  /* 0x000000103f3f7819 */ /* 0x000fe200000006ff */
[----:B------:R-:W-:Y:S01]  /*79f0*/  FFMA.FTZ R61, R86, R53, R61 ;  /* 0x00000035563d7223 */ /* 0x000fe2000001003d */
[----:B------:R-:W-:Y:S01]  /*7a00*/  PRMT R59, R59, 0x7632, R59 ;  /* 0x000076323b3b7816 */ /* 0x000fe2000000003b */
[----:B------:R-:W-:Y:S01]  /*7a10*/  FFMA.FTZ R56, R22, R54, R21 ;  /* 0x0000003616387223 */ /* 0x000fe20000010015 */
[----:B------:R-:W-:Y:S01]  /*7a20*/  SHF.L.U32 R64, R64, 0x10, RZ ;  /* 0x0000001040407819 */ /* 0x000fe200000006ff */
[----:B------:R-:W-:Y:S01]  /*7a30*/  FFMA.FTZ R60, R88, R63, R61 ;  /* 0x0000003f583c7223 */ /* 0x000fe2000001003d */
[----:B------:R-:W-:Y:S02]  /*7a40*/  SHF.L.U32 R58, R68, 0x10, RZ ;  /* 0x00000010443a7819 */ /* 0x000fe400000006ff */
[----:B------:R-:W-:Y:S02]  /*7a50*/  SHF.L.U32 R21, R72, 0x10, RZ ;  /* 0x0000001048157819 */ /* 0x000fe400000006ff */
[----:B------:R-:W-:-:S02]  /*7a60*/  PRMT R57, R68, 0x7632, R57 ;  /* 0x0000763244397816 */ /* 0x000fc40000000039 */
[----:B------:R-:W-:Y:S02]  /*7a70*/  PRMT R61, R72, 0x7632, R61 ;  /* 0x00007632483d7816 */ /* 0x000fe4000000003d */
[----:B------:R-:W-:Y:S01]  /*7a80*/  SHF.L.U32 R3, R3, 0x10, RZ ;  /* 0x0000001003037819 */ /* 0x000fe200000006ff */
[----:B------:R-:W-:Y:S01]  /*7a90*/  FFMA.FTZ R68, R23, R64, R56 ;  /* 0x0000004017447223 */ /* 0x000fe20000010038 */
[----:B------:R-:W-:Y:S01]  /*7aa0*/  SHF.L.U32 R59, R59, 0x10, RZ ;  /* 0x000000103b3b7819 */ /* 0x000fe200000006ff */
[----:B------:R-:W-:Y:S01]  /*7ab0*/  FFMA.FTZ R64, R21, R58, R87 ;  /* 0x0000003a15407223 */ /* 0x000fe20000010057 */
[----:B------:R-:W-:Y:S01]  /*7ac0*/  SHF.L.U32 R61, R61, 0x10, RZ ;  /* 0x000000103d3d7819 */ /* 0x000fe200000006ff */
[----:B------:R-:W-:Y:S02]  /*7ad0*/  IMAD.U32 R56, R57, 0x10000, RZ ;  /* 0x0001000039387824 */ /* 0x000fe400078e00ff */
[C---:B------:R-:W-:Y:S01]  /*7ae0*/  FFMA.FTZ R20, R88.reuse, R3, R55 ;  /* 0x0000000358147223 */ /* 0x040fe20000010037 */
[----:B------:R-:W-:Y:S01]  /*7af0*/  FFMA.FTZ R3, R88, R59, R52 ;  /* 0x0000003b58037223 */ /* 0x000fe20000010034 */
[----:B------:R-:W-:Y:S01]  /*7b00*/  PRMT R62, R73, 0x7632, R62 ;  /* 0x00007632493e7816 */ /* 0x000fe2000000003e */
[----:B------:R-:W5:Y:S01]  /*7b10*/  LDG.E.128 R52, desc[UR6][R100.64+0x2d000] ;  /* 0x02d0000664347981 */ /* 0x000f62000c1e1d00 */
[----:B------:R-:W-:Y:S01]  /*7b20*/  PRMT R57, R69, 0x7632, R57 ;  /* 0x0000763245397816 */ /* 0x000fe20000000039 */
[----:B------:R-:W-:Y:S01]  /*7b30*/  FFMA.FTZ R56, R61, R56, R64 ;  /* 0x000000383d387223 */ /* 0x000fe20000010040 */
[----:B------:R-:W-:-:S02]  /*7b40*/  SHF.L.U32 R58, R69, 0x10, RZ ;  /* 0x00000010453a7819 */ /* 0x000fc400000006ff */
[----:B------:R-:W-:Y:S01]  /*7b50*/  SHF.L.U32 R73, R73, 0x10, RZ ;  /* 0x0000001049497819 */ /* 0x000fe200000006ff */
[----:B------:R-:W-:-:S04]  /*7b60*/  IMAD.U32 R69, R57, 0x10000, RZ ;  /* 0x0001000039457824 */ /* 0x000fc800078e00ff */
[----:B------:R-:W-:Y:S02]  /*7b70*/  FFMA.FTZ R87, R73, R58, R56 ;  /* 0x0000003a49577223 */ /* 0x000fe40000010038 */
[----:B------:R-:W5:Y:S04]  /*7b80*/  LDG.E.128 R56, desc[UR6][R100.64+0x30800] ;  /* 0x0308000664387981 */ /* 0x000f68000c1e1d00 */
[----:B------:R-:W5:Y:S01]  /*7b90*/  LDG.E.128 R100, desc[UR6][R100.64+0x34000] ;  /* 0x0340000664647981 */ /* 0x000f62000c1e1d00 */
[C---:B------:R-:W-:Y:S02]  /*7ba0*/  SHF.L.U32 R64, R65.reuse, 0x10, RZ ;  /* 0x0000001041407819 */ /* 0x040fe400000006ff */
[----:B------:R-:W-:Y:S02]  /*7bb0*/  SHF.L.U32 R62, R62, 0x10, RZ ;  /* 0x000000103e3e7819 */ /* 0x000fe400000006ff */
[----:B------:R-:W-:Y:S01]  /*7bc0*/  PRMT R65, R65, 0x7632, R65 ;  /* 0x0000763241417816 */ /* 0x000fe20000000041 */
[----:B------:R-:W-:-:S02]  /*7bd0*/  FFMA.FTZ R63, R81, R64, R68 ;  /* 0x00000040513f7223 */ /* 0x000fc40000010044 */
[----:B------:R-:W-:Y:S01]  /*7be0*/  FFMA.FTZ R97, R62, R69, R87 ;  /* 0x000000453e617223 */ /* 0x000fe20000010057 */
[----:B------:R-:W-:Y:S02]  /*7bf0*/  SHF.L.U32 R65, R65, 0x10, RZ ;  /* 0x0000001041417819 */ /* 0x000fe400000006ff */
[----:B------:R-:W-:Y:S02]  /*7c00*/  PRMT R69, R74, 0x7632, R69 ;  /* 0x000076324a457816 */ /* 0x000fe40000000045 */
[C---:B------:R-:W-:Y:S02]  /*7c10*/  PRMT R72, R70.reuse, 0x7632, R72 ;  /* 0x0000763246487816 */ /* 0x040fe40000000048 */
[----:B------:R-:W-:Y:S02]  /*7c20*/  SHF.L.U32 R87, R70, 0x10, RZ ;  /* 0x0000001046577819 */ /* 0x000fe400000006ff */
[----:B------:R-:W-:Y:S01]  /*7c30*/  SHF.L.U32 R74, R74, 0x10, RZ ;  /* 0x000000104a4a7819 */ /* 0x000fe200000006ff */
[----:B------:R-:W-:-:S02]  /*7c40*/  IMAD.U32 R64, R66, 0x10000, RZ ;  /* 0x0001000042407824 */ /* 0x000fc400078e00ff */
[----:B------:R-:W-:Y:S01]  /*7c50*/  FFMA.FTZ R68, R82, R65, R63 ;  /* 0x0000004152447223 */ /* 0x000fe2000001003f */
[----:B------:R-:W-:Y:S02]  /*7c60*/  SHF.L.U32 R72, R72, 0x10, RZ ;  /* 0x0000001048487819 */ /* 0x000fe400000006ff */
[----:B------:R-:W-:Y:S01]  /*7c70*/  SHF.L.U32 R63, R69, 0x10, RZ ;  /* 0x00000010453f7819 */ /* 0x000fe200000006ff */
[----:B------:R-:W-:Y:S01]  /*7c80*/  FFMA.FTZ R70, R74, R87, R97 ;  /* 0x000000574a467223 */ /* 0x000fe20000010061 */
[----:B------:R-:W-:Y:S01]  /*7c90*/  FFMA.FTZ R87, R83, R64, R68 ;  /* 0x0000004053577223 */ /* 0x000fe20000010044 */
[----:B------:R-:W-:Y:S02]  /*7ca0*/  SHF.L.U32 R69, R71, 0x10, RZ ;  /* 0x0000001047457819 */ /* 0x000fe400000006ff */
[----:B------:R-:W-:Y:S01]  /*7cb0*/  SHF.L.U32 R64, R75, 0x10, RZ ;  /* 0x000000104b407819 */ /* 0x000fe200000006ff */
[----:B------:R-:W-:Y:S01]  /*7cc0*/  FFMA.FTZ R97, R63, R72, R70 ;  /* 0x000000483f617223 */ /* 0x000fe20000010046 */
[----:B------:R-:W-:-:S02]  /*7cd0*/  PRMT R71, R71, 0x7632, R71 ;  /* 0x0000763247477816 */ /* 0x000fc40000000047 */
[----:B------:R-:W-:Y:S02]  /*7ce0*/  PRMT R65, R66, 0x7632, R65 ;  /* 0x0000763242417816 */ /* 0x000fe40000000041 */
[----:B--2---:R-:W-:Y:S01]  /*7cf0*/  SHF.L.U32 R72, R24, 0x10, RZ ;  /* 0x0000001018487819 */ /* 0x004fe200000006ff */
[----:B------:R-:W-:Y:S01]  /*7d00*/  FFMA.FTZ R70, R64, R69, R97 ;  /* 0x0000004540467223 */ /* 0x000fe20000010061 */
[----:B------:R-:W-:Y:S01]  /*7d10*/  SHF.L.U32 R68, R71, 0x10, RZ ;  /* 0x0000001047447819 */ /* 0x000fe200000006ff */
[----:B------:R-:W-:Y:S01]  /*7d20*/  IMAD.U32 R69, R65, 0x10000, RZ ;  /* 0x0001000041457824 */ /* 0x000fe200078e00ff */
[----:B------:R-:W-:Y:S02]  /*7d30*/  PRMT R75, R75, 0x7632, R75 ;  /* 0x000076324b4b7816 */ /* 0x000fe4000000004b */
[----:B------:R-:W-:Y:S01]  /*7d40*/  PRMT R71, R24, 0x7632, R71 ;  /* 0x0000763218477816 */ /* 0x000fe20000000047 */
[----:B------:R-:W-:Y:S01]  /*7d50*/  FFMA.FTZ R98, R21, R72, R91 ;  /* 0x0000004815627223 */ /* 0x000fe2000001005b */
[----:B------:R-:W-:Y:S01]  /*7d60*/  PRMT R66, R67, 0x7632, R66 ;  /* 0x0000763243427816 */ /* 0x000fe20000000042 */
[----:B---3--:R-:W-:Y:S01]  /*7d70*/  IMAD.U32 R24, R32, 0x10000, RZ ;  /* 0x0001000020187824 */ /* 0x008fe200078e00ff */
        /* <DEDUP_REMOVED lines=8> */
[----:B------:R-:W-:Y:S01]  /*7e00*/  SHF.L.U32 R32, R32, 0x10, RZ ;  /* 0x0000001020207819 */ /* 0x000fe200000006ff */
[----:B------:R-:W-:Y:S01]  /*7e10*/  FFMA.FTZ R68, R22, R24, R85 ;  /* 0x0000001816447223 */ /* 0x000fe20000010055 */
[C---:B------:R-:W-:Y:S02]  /*7e20*/  PRMT R69, R25.reuse, 0x7632, R69 ;  /* 0x0000763219457816 */ /* 0x040fe40000000045 */
[----:B------:R-:W-:Y:S01]  /*7e30*/  SHF.L.U32 R72, R25, 0x10, RZ ;  /* 0x0000001019487819 */ /* 0x000fe200000006ff */
[----:B------:R-:W-:Y:S01]  /*7e40*/  FFMA.FTZ R32, R23, R32, R68 ;  /* 0x0000002017207223 */ /* 0x000fe20000010044 */
[----:B------:R-:W-:-:S02]  /*7e50*/  PRMT R22, R33, 0x7632, R22 ;  /* 0x0000763221167816 */ /* 0x000fc40000000016 */
[----:B------:R-:W-:Y:S01]  /*7e60*/  SHF.L.U32 R24, R33, 0x10, RZ ;  /* 0x0000001021187819 */ /* 0x000fe200000006ff */
[----:B------:R-:W-:Y:S02]  /*7e70*/  IMAD.U32 R69, R69, 0x10000, RZ ;  /* 0x0001000045457824 */ /* 0x000fe400078e00ff */
        /* <DEDUP_REMOVED lines=10> */
[C---:B----4-:R-:W-:Y:S01]  /*7f20*/  PRMT R23, R4.reuse, 0x7632, R23 ;  /* 0x0000763204177816 */ /* 0x050fe20000000017 */
[----:B------:R-:W-:-:S02]  /*7f30*/  IMAD.U32 R32, R4, 0x10000, RZ ;  /* 0x0001000004207824 */ /* 0x000fc400078e00ff */
[----:B------:R-:W-:Y:S01]  /*7f40*/  FFMA.FTZ R83, R83, R22, R82 ;  /* 0x0000001653537223 */ /* 0x000fe20000010052 */
        /* <DEDUP_REMOVED lines=8> */
[----:B------:R-:W-:-:S02]  /*7fd0*/  SHF.L.U32 R5, R26, 0x10, RZ ;  /* 0x000000101a057819 */ /* 0x000fc400000006ff */
[----:B------:R-:W-:Y:S01]  /*7fe0*/  PRMT R27, R27, 0x7632, R27 ;  /* 0x000076321b1b7816 */ /* 0x000fe2000000001b */
[----:B------:R-:W-:Y:S01]  /*7ff0*/  FFMA.FTZ R25, R73, R32, R22 ;  /* 0x0000002049197223 */ /* 0x000fe20000010016 */
[----:B------:R-:W-:Y:S02]  /*8000*/  PRMT R34, R34, 0x7632, R34 ;  /* 0x0000763222227816 */ /* 0x000fe40000000022 */
[----:B------:R-:W-:Y:S01]  /*8010*/  SHF.L.U32 R23, R6, 0x10, RZ ;  /* 0x0000001006177819 */ /* 0x000fe200000006ff */
[----:B------:R-:W-:Y:S01]  /*8020*/  FFMA.FTZ R25, R62, R5, R25 ;  /* 0x000000053e197223 */ /* 0x000fe20000010019 */
[----:B------:R-:W-:Y:S01]  /*8030*/  IMAD.U32 R22, R27, 0x10000, RZ ;  /* 0x000100001b167824 */ /* 0x000fe200078e00ff */
[----:B------:R-:W-:Y:S02]  /*8040*/  PRMT R6, R6, 0x7632, R6 ;  /* 0x0000763206067816 */ /* 0x000fe40000000006 */
[----:B------:R-:W-:Y:S01]  /*8050*/  SHF.L.U32 R5, R34, 0x10, RZ ;  /* 0x0000001022057819 */ /* 0x000fe200000006ff */
[----:B------:R-:W-:Y:S01]  /*8060*/  FFMA.FTZ R22, R65, R22, R24 ;  /* 0x0000001641167223 */ /* 0x000fe20000010018 */
[----:B------:R-:W-:Y:S01]  /*8070*/  SHF.L.U32 R6, R6, 0x10, RZ ;  /* 0x0000001006067819 */ /* 0x000fe200000006ff */
[----:B------:R-:W-:-:S02]  /*8080*/  FFMA.FTZ R24, R74, R23, R25 ;  /* 0x000000174a187223 */ /* 0x000fc40000010019 */
[----:B------:R-:W-:Y:S01]  /*8090*/  FFMA.FTZ R83, R84, R5, R83 ;  /* 0x0000000554537223 */ /* 0x000fe20000010053 */
[----:B------:R-:W-:Y:S01]  /*80a0*/  SHF.L.U32 R5, R35, 0x10, RZ ;  /* 0x0000001023057819 */ /* 0x000fe200000006ff */
[C---:B------:R-:W-:Y:S01]  /*80b0*/  IMAD.U32 R23, R7.reuse, 0x10000, RZ ;  /* 0x0001000007177824 */ /* 0x040fe200078e00ff */
[----:B------:R-:W-:Y:S01]  /*80c0*/  PRMT R7, R7, 0x7632, R7 ;  /* 0x0000763207077816 */ /* 0x000fe20000000007 */
[----:B------:R-:W-:Y:S01]  /*80d0*/  FFMA.FTZ R25, R63, R6, R24 ;  /* 0x000000063f197223 */ /* 0x000fe20000010018 */
[----:B------:R-:W0:Y:S01]  /*80e0*/  SHFL.BFLY PT, R33, R22, 0x10, 0x1f ;  /* 0x0e001f0016217f89 */ /* 0x000e2200000e0000 */
[----:B------:R-:W-:Y:S01]  /*80f0*/  FFMA.FTZ R86, R86, R5, R83 ;  /* 0x0000000556567223 */ /* 0x000fe20000010053 */
[----:B------:R-:W-:Y:S01]  /*8100*/  SHF.L.U32 R24, R7, 0x10, RZ ;  /* 0x0000001007187819 */ /* 0x000fe200000006ff */
[----:B------:R-:W-:Y:S01]  /*8110*/  FFMA.FTZ R26, R64, R23, R25 ;  /* 0x00000017401a7223 */ /* 0x000fe20000010019 */
[C---:B-----5:R-:W-:Y:S02]  /*8120*/  PRMT R5, R8.reuse, 0x7632, R5 ;  /* 0x0000763208057816 */ /* 0x060fe40000000005 */
[----:B------:R-:W-:Y:S01]  /*8130*/  SHF.L.U32 R8, R8, 0x10, RZ ;  /* 0x0000001008087819 */ /* 0x000fe200000006ff */
[----:B------:R-:W-:-:S02]  /*8140*/  FFMA.FTZ R24, R65, R24, R26 ;  /* 0x0000001841187223 */ /* 0x000fc4000001001a */
[----:B------:R-:W-:Y:S02]  /*8150*/  IMAD.U32 R26, R5, 0x10000, RZ ;  /* 0x00010000051a7824 */ /* 0x000fe400078e00ff */
[----:B------:R-:W-:Y:S01]  /*8160*/  FFMA.FTZ R90, R21, R8, R90 ;  /* 0x00000008155a7223 */ /* 0x000fe2000001005a */
[C---:B------:R-:W-:Y:S02]  /*8170*/  SHF.L.U32 R8, R9.reuse, 0x10, RZ ;  /* 0x0000001009087819 */ /* 0x040fe400000006ff */
[----:B------:R-:W-:Y:S01]  /*8180*/  PRMT R9, R9, 0x7632, R9 ;  /* 0x0000763209097816 */ /* 0x000fe20000000009 */
[----:B------:R-:W-:-:S03]  /*8190*/  FFMA.FTZ R26, R61, R26, R90 ;  /* 0x0000001a3d1a7223 */ /* 0x000fc6000001005a */
[----:B------:R-:W-:Y:S01]  /*81a0*/  SHF.L.U32 R9, R9, 0x10, RZ ;  /* 0x0000001009097819 */ /* 0x000fe200000006ff */
[----:B------:R-:W-:Y:S01]  /*81b0*/  FFMA.FTZ R25, R73, R8, R26 ;  /* 0x0000000849197223 */ /* 0x000fe2000001001a */
[C---:B------:R-:W-:Y:S02]  /*81c0*/  SHF.L.U32 R8, R16.reuse, 0x10, RZ ;  /* 0x0000001010087819 */ /* 0x040fe400000006ff */
[----:B------:R-:W-:Y:S01]  /*81d0*/  PRMT R16, R16, 0x7632, R16 ;  /* 0x0000763210107816 */ /* 0x000fe20000000010 */
[----:B------:R-:W-:Y:S01]  /*81e0*/  FFMA.FTZ R9, R62, R9, R25 ;  /* 0x000000093e097223 */ /* 0x000fe20000010019 */
[C---:B------:R-:W-:Y:S02]  /*81f0*/  PRMT R7, R10.reuse, 0x7632, R7 ;  /* 0x000076320a077816 */ /* 0x040fe40000000007 */
[----:B------:R-:W-:Y:S01]  /*8200*/  SHF.L.U32 R23, R10, 0x10, RZ ;  /* 0x000000100a177819 */ /* 0x000fe200000006ff */
[----:B------:R-:W-:Y:S01]  /*8210*/  FFMA.FTZ R94, R21, R8, R94 ;  /* 0x00000008155e7223 */ /* 0x000fe2000001005e */
[----:B------:R-:W-:Y:S01]  /*8220*/  IMAD.U32 R16, R16, 0x10000, RZ ;  /* 0x0001000010107824 */ /* 0x000fe200078e00ff */
[----:B------:R-:W-:Y:S01]  /*8230*/  SHF.L.U32 R8, R7, 0x10, RZ ;  /* 0x0000001007087819 */ /* 0x000fe200000006ff */
[----:B0-----:R-:W-:Y:S01]  /*8240*/  FADD.FTZ R5, R22, R33 ;  /* 0x0000002116057221 */ /* 0x001fe20000010000 */
        /* <DEDUP_REMOVED lines=10> */
[----:B------:R-:W-:Y:S01]  /*82f0*/  IMAD.U32 R9, R18, 0x10000, RZ ;  /* 0x0001000012097824 */ /* 0x000fe200078e00ff */
[----:B------:R-:W-:Y:S01]  /*8300*/  SHF.L.U32 R18, R12, 0x10, RZ ;  /* 0x000000100c127819 */ /* 0x000fe200000006ff */
[----:B------:R-:W-:Y:S01]  /*8310*/  FFMA.FTZ R23, R62, R23, R25 ;  /* 0x000000173e177223 */ /* 0x000fe20000010019 */
[----:B------:R-:W-:Y:S02]  /*8320*/  PRMT R17, R12, 0x7632, R17 ;  /* 0x000076320c117816 */ /* 0x000fe40000000011 */
[----:B------:R-:W-:Y:S01]  /*8330*/  SHF.L.U32 R8, R8, 0x10, RZ ;  /* 0x0000001008087819 */ /* 0x000fe200000006ff */
[----:B------:R-:W-:Y:S01]  /*8340*/  FFMA.FTZ R12, R74, R9, R23 ;  /* 0x000000094a0c7223 */ /* 0x000fe20000010017 */
[----:B------:R-:W-:Y:S01]  /*8350*/  FFMA.FTZ R92, R21, R18, R92 ;  /* 0x00000012155c7223 */ /* 0x000fe2000001005c */
[----:B------:R-:W-:-:S02]  /*8360*/  SHF.L.U32 R18, R17, 0x10, RZ ;  /* 0x0000001011127819 */ /* 0x000fc400000006ff */
[C---:B------:R-:W-:Y:S01]  /*8370*/  PRMT R17, R76.reuse, 0x7632, R17 ;  /* 0x000076324c117816 */ /* 0x040fe20000000011 */
[----:B------:R-:W-:Y:S01]  /*8380*/  FFMA.FTZ R9, R63, R8, R12 ;  /* 0x000000083f097223 */ /* 0x000fe2000001000c */
        /* <DEDUP_REMOVED lines=8> */
[----:B------:R-:W-:Y:S01]  /*8410*/  PRMT R16, R19, 0x7632, R16 ;  /* 0x0000763213107816 */ /* 0x000fe20000000010 */
[----:B------:R-:W-:Y:S01]  /*8420*/  IMAD.U32 R13, R13, 0x10000, RZ ;  /* 0x000100000d0d7824 */ /* 0x000fe200078e00ff */
        /* <DEDUP_REMOVED lines=9> */
[----:B------:R-:W-:Y:S02]  /*84c0*/  SHF.L.U32 R18, R28, 0x10, RZ ;  /* 0x000000101c127819 */ /* 0x000fe400000006ff */
[----:B------:R-:W-:-:S02]  /*84d0*/  PRMT R77, R77, 0x7632, R77 ;  /* 0x000076324d4d7816 */ /* 0x000fc4000000004d */
[----:B------:R-:W-:Y:S02]  /*84e0*/  PRMT R28, R28, 0x7632, R28 ;  /* 0x000076321c1c7816 */ /* 0x000fe4000000001c */
[----:B------:R-:W-:Y:S01]  /*84f0*/  PRMT R10, R14, 0x7632, R10 ;  /* 0x000076320e0a7816 */ /* 0x000fe2000000000a */
[----:B------:R-:W-:Y:S01]  /*8500*/  FFMA.FTZ R14, R74, R11, R13 ;  /* 0x0000000b4a0e7223 */ /* 0x000fe2000001000d */
[----:B------:R-:W-:Y:S01]  /*8510*/  SHF.L.U32 R6, R66, 0x10, RZ ;  /* 0x0000001042067819 */ /* 0x000fe200000006ff */
[----:B------:R-:W-:Y:S01]  /*8520*/  FFMA.FTZ R17, R73, R12, R76 ;  /* 0x0000000c49117223 */ /* 0x000fe2000001004c */
[----:B------:R-:W-:Y:S02]  /*8530*/  SHF.L.U32 R35, R35, 0x10, RZ ;  /* 0x0000001023237819 */ /* 0x000fe400000006ff */
[----:B------:R-:W-:Y:S02]  /*8540*/  SHF.L.U32 R16, R16, 0x10, RZ ;  /* 0x0000001010107819 */ /* 0x000fe400000006ff */
[----:B------:R-:W-:Y:S01]  /*8550*/  SHF.L.U32 R77, R77, 0x10, RZ ;  /* 0x000000104d4d7819 */ /* 0x000fe200000006ff */
[----:B------:R-:W-:Y:S01]  /*8560*/  FFMA.FTZ R18, R21, R18, R93 ;  /* 0x0000001215127223 */ /* 0x000fe2000001005d */
[----:B------:R-:W-:Y:S01]  /*8570*/  PRMT R11, R78, 0x7632, R11 ;  /* 0x000076324e0b7816 */ /* 0x000fe2000000000b */
[----:B------:R-:W-:Y:S01]  /*8580*/  IMAD.U32 R28, R28, 0x10000, RZ ;  /* 0x000100001c1c7824 */ /* 0x000fe200078e00ff */
[----:B------:R-:W-:Y:S01]  /*8590*/  SHF.L.U32 R10, R10, 0x10, RZ ;  /* 0x000000100a0a7819 */ /* 0x000fe200000006ff */
[----:B------:R-:W-:Y:S01]  /*85a0*/  FFMA.FTZ R6, R88, R6, R67 ;  /* 0x0000000658067223 */ /* 0x000fe20000010043 */
[----:B------:R-:W-:Y:S01]  /*85b0*/  SHF.L.U32 R13, R78, 0x10, RZ ;  /* 0x000000104e0d7819 */ /* 0x000fe200000006ff */
[----:B------:R-:W-:Y:S01]  /*85c0*/  FFMA.FTZ R88, R88, R35, R86 ;  /* 0x0000002358587223 */ /* 0x000fe20000010056 */
[----:B------:R-:W-:Y:S01]  /*85d0*/  FFMA.FTZ R8, R65, R16, R19 ;  /* 0x0000001041087223 */ /* 0x000fe20000010013 */
[C---:B------:R-:W-:Y:S01]  /*85e0*/  PRMT R12, R15.reuse, 0x7632, R12 ;  /* 0x000076320f0c7816 */ /* 0x040fe2000000000c */
[----:B------:R-:W-:Y:S01]  /*85f0*/  FFMA.FTZ R17, R62, R77, R17 ;  /* 0x0000004d3e117223 */ /* 0x000fe20000010011 */
[----:B------:R-:W0:Y:S01]  /*8600*/  SHFL.BFLY PT, R35, R24, 0x10, 0x1f ;  /* 0x0e001f0018237f89 */ /* 0x000e2200000e0000 */
[----:B------:R-:W-:Y:S01]  /*8610*/  SHF.L.U32 R15, R15, 0x10, RZ ;  /* 0x000000100f0f7819 */ /* 0x000fe200000006ff */
[--C-:B------:R-:W-:Y:S01]  /*8620*/  FFMA.FTZ R28, R61, R28, R18.reuse ;  /* 0x0000001c3d1c7223 */ /* 0x100fe20000010012 */
[----:B------:R-:W-:Y:S01]  /*8630*/  IMAD.U32 R16, R11, 0x10000, RZ ;  /* 0x000100000b107824 */ /* 0x000fe200078e00ff */
[----:B------:R-:W-:Y:S01]  /*8640*/  PRMT R18, R29, 0x7632, R18 ;  /* 0x000076321d127816 */ /* 0x000fe20000000012 */
[----:B------:R-:W-:Y:S01]  /*8650*/  FFMA.FTZ R11, R63, R10, R14 ;  /* 0x0000000a3f0b7223 */ /* 0x000fe2000001000e */
[----:B------:R-:W-:Y:S01]  /*8660*/  SHF.L.U32 R22, R29, 0x10, RZ ;  /* 0x000000101d167819 */ /* 0x000fe200000006ff */
[----:B------:R-:W-:Y:S01]  /*8670*/  FFMA.FTZ R13, R74, R13, R17 ;  /* 0x0000000d4a0d7223 */ /* 0x000fe20000010011 */
[----:B------:R-:W-:Y:S01]  /*8680*/  SHF.L.U32 R17, R18, 0x10, RZ ;  /* 0x0000001012117819 */ /* 0x000fe200000006ff */
[--C-:B------:R-:W-:Y:S01]  /*8690*/  FFMA.FTZ R10, R64, R15, R11.reuse ;  /* 0x0000000f400a7223 */ /* 0x100fe2000001000b */
[C---:B------:R-:W-:Y:S01]  /*86a0*/  PRMT R11, R36.reuse, 0x7632, R11 ;  /* 0x00007632240b7816 */ /* 0x040fe2000000000b */
        /* <DEDUP_REMOVED lines=13> */
[----:B------:R-:W-:Y:S01]  /*8780*/  FFMA.FTZ R10, R65, R12, R10 ;  /* 0x0000000c410a7223 */ /* 0x000fe2000001000a */
[----:B------:R-:W-:Y:S01]  /*8790*/  FFMA.FTZ R16, R74, R19, R17 ;  /* 0x000000134a107223 */ /* 0x000fe20000010011 */
[----:B------:R-:W-:Y:S01]  /*87a0*/  IMAD.U32 R12, R37, 0x10000, RZ ;  /* 0x00010000250c7824 */ /* 0x000fe200078e00ff */
[----:B------:R-:W-:Y:S01]  /*87b0*/  SHF.L.U32 R14, R79, 0x10, RZ ;  /* 0x000000104f0e7819 */ /* 0x000fe200000006ff */
[----:B------:R-:W-:Y:S01]  /*87c0*/  FFMA.FTZ R18, R61, R18, R36 ;  /* 0x000000123d127223 */ /* 0x000fe20000010024 */
[----:B------:R-:W-:-:S02]  /*87d0*/  PRMT R37, R37, 0x7632, R37 ;  /* 0x0000763225257816 */ /* 0x000fc40000000025 */
[----:B------:R-:W-:Y:S01]  /*87e0*/  SHF.L.U32 R11, R31, 0x10, RZ ;  /* 0x000000101f0b7819 */ /* 0x000fe200000006ff */
[----:B------:R-:W-:Y:S01]  /*87f0*/  FFMA.FTZ R15, R63, R30, R16 ;  /* 0x0000001e3f0f7223 */ /* 0x000fe20000010010 */
[----:B------:R-:W-:Y:S01]  /*8800*/  PRMT R31, R31, 0x7632, R31 ;  /* 0x000076321f1f7816 */ /* 0x000fe2000000001f */
[----:B------:R-:W-:Y:S01]  /*8810*/  FFMA.FTZ R13, R65, R14, R13 ;  /* 0x0000000e410d7223 */ /* 0x000fe2000001000d */
[----:B------:R-:W-:Y:S01]  /*8820*/  SHF.L.U32 R37, R37, 0x10, RZ ;  /* 0x0000001025257819 */ /* 0x000fe200000006ff */
[----:B------:R-:W-:Y:S01]  /*8830*/  FFMA.FTZ R17, R73, R12, R18 ;  /* 0x0000000c49117223 */ /* 0x000fe20000010012 */
[----:B------:R-:W1:Y:S01]  /*8840*/  SHFL.BFLY PT, R19, R8, 0x10, 0x1f ;  /* 0x0e001f0008137f89 */ /* 0x000e6200000e0000 */
[----:B------:R-:W-:Y:S01]  /*8850*/  SHF.L.U32 R12, R31, 0x10, RZ ;  /* 0x000000101f0c7819 */ /* 0x000fe200000006ff */
[----:B------:R-:W-:Y:S01]  /*8860*/  FFMA.FTZ R14, R64, R11, R15 ;  /* 0x0000000b400e7223 */ /* 0x000fe2000001000f */
[----:B------:R-:W-:Y:S01]  /*8870*/  PRMT R11, R38, 0x7632, R11 ;  /* 0x00007632260b7816 */ /* 0x000fe2000000000b */
[----:B0-----:R-:W-:Y:S01]  /*8880*/  FADD.FTZ R7, R24, R35 ;  /* 0x0000002318077221 */ /* 0x001fe20000010000 */
[----:B------:R-:W-:Y:S01]  /*8890*/  SHF.L.U32 R15, R38, 0x10, RZ ;  /* 0x00000010260f7819 */ /* 0x000fe200000006ff */
[----:B------:R-:W0:Y:S01]  /*88a0*/  SHFL.BFLY PT, R23, R10, 0x10, 0x1f ;  /* 0x0e001f000a177f89 */ /* 0x000e2200000e0000 */
[----:B------:R-:W-:Y:S01]  /*88b0*/  FFMA.FTZ R17, R62, R37, R17 ;  /* 0x000000253e117223 */ /* 0x000fe20000010011 */
[----:B------:R-:W-:-:S02]  /*88c0*/  FFMA.FTZ R12, R65, R12, R14 ;  /* 0x0000000c410c7223 */ /* 0x000fc4000001000e */
[----:B------:R-:W2:Y:S01]  /*88d0*/  SHFL.BFLY PT, R24, R13, 0x10, 0x1f ;  /* 0x0e001f000d187f89 */ /* 0x000ea200000e0000 */
[----:B------:R-:W-:Y:S01]  /*88e0*/  SHF.L.U32 R14, R11, 0x10, RZ ;  /* 0x000000100b0e7819 */ /* 0x000fe200000006ff */
[----:B------:R-:W-:Y:S01]  /*88f0*/  FFMA.FTZ R16, R74, R15, R17 ;  /* 0x0000000f4a107223 */ /* 0x000fe20000010011 */
[C---:B------:R-:W-:Y:S01]  /*8900*/  PRMT R11, R39.reuse, 0x7632, R11 ;  /* 0x00007632270b7816 */ /* 0x040fe2000000000b */
[----:B------:R-:W3:Y:S01]  /*8910*/  SHFL.BFLY PT, R22, R9, 0x10, 0x1f ;  /* 0x0e001f0009167f89 */ /* 0x000ee200000e0000 */
[----:B------:R-:W-:Y:S02]  /*8920*/  IMAD.U32 R39, R39, 0x10000, RZ ;  /* 0x0001000027277824 */ /* 0x000fe400078e00ff */
[----:B------:R-:W-:Y:S01]  /*8930*/  FFMA.FTZ R15, R63, R14, R16 ;  /* 0x0000000e3f0f7223 */ /* 0x000fe20000010010 */
[C---:B------:R-:W-:Y:S02]  /*8940*/  PRMT R17, R40.reuse, 0x7632, R17 ;  /* 0x0000763228117816 */ /* 0x040fe40000000011 */
        /* <DEDUP_REMOVED lines=9> */
[----:B-1----:R-:W-:Y:S01]  /*89e0*/  FADD.FTZ R8, R8, R19 ;  /* 0x0000001308087221 */ /* 0x002fe20000010000 */
[----:B------:R-:W-:Y:S02]  /*89f0*/  IMAD.U32 R15, R11, 0x10000, RZ ;  /* 0x000100000b0f7824 */ /* 0x000fe400078e00ff */
[----:B------:R-:W-:Y:S01]  /*8a00*/  FFMA.FTZ R19, R73, R16, R18 ;  /* 0x0000001049137223 */ /* 0x000fe20000010012 */
[----:B0-----:R-:W-:Y:S01]  /*8a10*/  FADD.FTZ R10, R10, R23 ;  /* 0x000000170a0a7221 */ /* 0x001fe20000010000 */
[----:B--2---:R-:W-:Y:S01]  /*8a20*/  FADD.FTZ R11, R13, R24 ;  /* 0x000000180d0b7221 */ /* 0x004fe20000010000 */
[----:B------:R-:W0:Y:S01]  /*8a30*/  SHFL.BFLY PT, R23, R14, 0x10, 0x1f ;  /* 0x0e001f000e177f89 */ /* 0x000e2200000e0000 */
[----:B------:R-:W-:Y:S01]  /*8a40*/  PRMT R13, R42, 0x7632, R13 ;  /* 0x000076322a0d7816 */ /* 0x000fe2000000000d */
[----:B------:R-:W-:Y:S01]  /*8a50*/  FFMA.FTZ R15, R62, R15, R19 ;  /* 0x0000000f3e0f7223 */ /* 0x000fe20000010013 */
[----:B------:R-:W-:-:S02]  /*8a60*/  SHF.L.U32 R17, R42, 0x10, RZ ;  /* 0x000000102a117819 */ /* 0x000fc400000006ff */
[C---:B------:R-:W-:Y:S02]  /*8a70*/  PRMT R19, R44.reuse, 0x7632, R19 ;  /* 0x000076322c137816 */ /* 0x040fe40000000013 */
[----:B------:R-:W-:Y:S01]  /*8a80*/  SHF.L.U32 R44, R44, 0x10, RZ ;  /* 0x000000102c2c7819 */ /* 0x000fe200000006ff */
[----:B---3--:R-:W-:Y:S01]  /*8a90*/  FADD.FTZ R9, R9, R22 ;  /* 0x0000001609097221 */ /* 0x008fe20000010000 */
[----:B------:R-:W-:Y:S01]  /*8aa0*/  SHF.L.U32 R16, R13, 0x10, RZ ;  /* 0x000000100d107819 */ /* 0x000fe200000006ff */
[----:B------:R-:W-:Y:S01]  /*8ab0*/  FFMA.FTZ R18, R74, R17, R15 ;  /* 0x000000114a127223 */ /* 0x000fe2000001000f */
[----:B------:R-:W-:Y:S01]  /*8ac0*/  SHF.L.U32 R22, R19, 0x10, RZ ;  /* 0x0000001013167819 */ /* 0x000fe200000006ff */
[----:B------:R-:W-:Y:S01]  /*8ad0*/  FFMA.FTZ R20, R21, R44, R20 ;  /* 0x0000002c15147223 */ /* 0x000fe20000010014 */
[----:B------:R-:W-:Y:S02]  /*8ae0*/  IMAD.U32 R13, R43, 0x10000, RZ ;  /* 0x000100002b0d7824 */ /* 0x000fe400078e00ff */
[----:B------:R-:W-:Y:S01]  /*8af0*/  FFMA.FTZ R15, R63, R16, R18 ;  /* 0x000000103f0f7223 */ /* 0x000fe20000010012 */
[----:B------:R-:W-:Y:S01]  /*8b00*/  SHF.L.U32 R16, R45, 0x10, RZ ;  /* 0x000000102d107819 */ /* 0x000fe200000006ff */
[----:B------:R-:W-:Y:S01]  /*8b10*/  FFMA.FTZ R20, R61, R22, R20 ;  /* 0x000000163d147223 */ /* 0x000fe20000010014 */
[----:B------:R-:W-:Y:S01]  /*8b20*/  PRMT R43, R43, 0x7632, R43 ;  /* 0x000076322b2b7816 */ /* 0x000fe2000000002b */
[----:B------:R-:W-:-:S02]  /*8b30*/  FFMA.FTZ R18, R64, R13, R15 ;  /* 0x0000000d40127223 */ /* 0x000fc4000001000f */
[----:B------:R-:W-:Y:S01]  /*8b40*/  FFMA.FTZ R15, R73, R16, R20 ;  /* 0x00000010490f7223 */ /* 0x000fe20000010014 */
[C---:B------:R-:W-:Y:S02]  /*8b50*/  SHF.L.U32 R20, R48.reuse, 0x10, RZ ;  /* 0x0000001030147819 */ /* 0x040fe400000006ff */
[----:B------:R-:W-:Y:S02]  /*8b60*/  PRMT R45, R45, 0x7632, R45 ;  /* 0x000076322d2d7816 */ /* 0x000fe4000000002d */
[----:B------:R-:W-:Y:S02]  /*8b70*/  PRMT R48, R48, 0x7632, R48 ;  /* 0x0000763230307816 */ /* 0x000fe40000000030 */
[----:B------:R-:W-:Y:S01]  /*8b80*/  SHF.L.U32 R16, R43, 0x10, RZ ;  /* 0x000000102b107819 */ /* 0x000fe200000006ff */
[----:B------:R-:W-:Y:S01]  /*8b90*/  FFMA.FTZ R20, R21, R20, R3 ;  /* 0x0000001415147223 */ /* 0x000fe20000010003 */
[----:B------:R-:W-:Y:S01]  /*8ba0*/  SHF.L.U32 R45, R45, 0x10, RZ ;  /* 0x000000102d2d7819 */ /* 0x000fe200000006ff */
[----:B------:R-:W-:-:S02]  /*8bb0*/  IMAD.U32 R48, R48, 0x10000, RZ ;  /* 0x0001000030307824 */ /* 0x000fc400078e00ff */
[----:B0-----:R-:W-:Y:S01]  /*8bc0*/  FADD.FTZ R13, R14, R23 ;  /* 0x000000170e0d7221 */ /* 0x001fe20000010000 */
[----:B------:R-:W-:Y:S01]  /*8bd0*/  FFMA.FTZ R14, R65, R16, R18 ;  /* 0x00000010410e7223 */ /* 0x000fe20000010012 */
[----:B------:R-:W-:Y:S01]  /*8be0*/  SHF.L.U32 R3, R46, 0x10, RZ ;  /* 0x000000102e037819 */ /* 0x000fe200000006ff */
[----:B------:R-:W-:Y:S01]  /*8bf0*/  FFMA.FTZ R15, R62, R45, R15 ;  /* 0x0000002d3e0f7223 */ /* 0x000fe2000001000f */
[----:B------:R-:W-:Y:S01]  /*8c00*/  PRMT R46, R46, 0x7632, R46 ;  /* 0x000076322e2e7816 */ /* 0x000fe2000000002e */
[----:B------:R-:W-:Y:S01]  /*8c10*/  FFMA.FTZ R20, R61, R48, R20 ;  /* 0x000000303d147223 */ /* 0x000fe20000010014 */
[C---:B------:R-:W-:Y:S02]  /*8c20*/  PRMT R17, R49.reuse, 0x7632, R17 ;  /* 0x0000763231117816 */ /* 0x040fe40000000011 */
[----:B------:R-:W-:Y:S01]  /*8c30*/  SHF.L.U32 R18, R49, 0x10, RZ ;  /* 0x0000001031127819 */ /* 0x000fe200000006ff */
[----:B------:R-:W-:Y:S01]  /*8c40*/  FFMA.FTZ R16, R74, R3, R15 ;  /* 0x000000034a107223 */ /* 0x000fe2000001000f */
[----:B------:R-:W-:-:S02]  /*8c50*/  SHF.L.U32 R46, R46, 0x10, RZ ;  /* 0x000000102e2e7819 */ /* 0x000fc400000006ff */
[----:B------:R-:W-:Y:S01]  /*8c60*/  SHF.L.U32 R17, R17, 0x10, RZ ;  /* 0x0000001011117819 */ /* 0x000fe200000006ff */
[----:B------:R-:W-:Y:S02]  /*8c70*/  FFMA.FTZ R19, R73, R18, R20 ;  /* 0x0000001249137223 */ /* 0x000fe40000010014 */
[--C-:B------:R-:W-:Y:S01]  /*8c80*/  FFMA.FTZ R15, R63, R46, R16.reuse ;  /* 0x0000002e3f0f7223 */ /* 0x100fe20000010010 */
[----:B------:R-:W-:Y:S01]  /*8c90*/  PRMT R16, R50, 0x7632, R16 ;  /* 0x0000763232107816 */ /* 0x000fe20000000010 */
[----:B------:R-:W-:Y:S01]  /*8ca0*/  FFMA.FTZ R19, R62, R17, R19 ;  /* 0x000000113e137223 */ /* 0x000fe20000010013 */
[----:B------:R-:W-:Y:S02]  /*8cb0*/  SHF.L.U32 R17, R50, 0x10, RZ ;  /* 0x0000001032117819 */ /* 0x000fe400000006ff */
[C---:B------:R-:W-:Y:S01]  /*8cc0*/  PRMT R3, R47.reuse, 0x7632, R3 ;  /* 0x000076322f037816 */ /* 0x040fe20000000003 */
[----:B------:R-:W-:Y:S01]  /*8cd0*/  IMAD.U32 R47, R47, 0x10000, RZ ;  /* 0x000100002f2f7824 */ /* 0x000fe200078e00ff */
[----:B------:R-:W-:Y:S01]  /*8ce0*/  SHF.L.U32 R16, R16, 0x10, RZ ;  /* 0x0000001010107819 */ /* 0x000fe200000006ff */
[----:B------:R-:W-:Y:S01]  /*8cf0*/  FFMA.FTZ R20, R74, R17, R19 ;  /* 0x000000114a147223 */ /* 0x000fe20000010013 */
[----:B------:R-:W-:Y:S01]  /*8d00*/  SHF.L.U32 R22, R52, 0x10, RZ ;  /* 0x0000001034167819 */ /* 0x000fe200000006ff */
[----:B------:R-:W-:Y:S01]  /*8d10*/  FFMA.FTZ R18, R64, R47, R15 ;  /* 0x0000002f40127223 */ /* 0x000fe2000001000f */
[----:B------:R-:W-:Y:S01]  /*8d20*/  PRMT R52, R52, 0x7632, R52 ;  /* 0x0000763234347816 */ /* 0x000fe20000000034 */
[----:B------:R-:W-:-:S02]  /*8d30*/  IMAD.U32 R15, R51, 0x10000, RZ ;  /* 0x00010000330f7824 */ /* 0x000fc400078e00ff */
[----:B------:R-:W-:Y:S01]  /*8d40*/  FFMA.FTZ R17, R63, R16, R20 ;  /* 0x000000103f117223 */ /* 0x000fe20000010014 */
[----:B------:R-:W0:Y:S01]  /*8d50*/  SHFL.BFLY PT, R71, R70, 0x10, 0x1f ;  /* 0x0e001f0046477f89 */ /* 0x000e2200000e0000 */
[----:B------:R-:W-:Y:S01]  /*8d60*/  SHF.L.U32 R52, R52, 0x10, RZ ;  /* 0x0000001034347819 */ /* 0x000fe200000006ff */
[----:B------:R-:W-:Y:S01]  /*8d70*/  FFMA.FTZ R22, R21, R22, R60 ;  /* 0x0000001615167223 */ /* 0x000fe2000001003c */
[----:B------:R-:W-:Y:S01]  /*8d80*/  FFMA.FTZ R15, R64, R15, R17 ;  /* 0x0000000f400f7223 */ /* 0x000fe20000010011 */
[C---:B------:R-:W-:Y:S01]  /*8d90*/  IMAD.U32 R17, R56.reuse, 0x10000, RZ ;  /* 0x0001000038117824 */ /* 0x040fe200078e00ff */
[----:B------:R-:W-:Y:S01]  /*8da0*/  PRMT R56, R56, 0x7632, R56 ;  /* 0x0000763238387816 */ /* 0x000fe20000000038 */
[----:B------:R-:W-:Y:S01]  /*8db0*/  FFMA.FTZ R22, R61, R52, R22 ;  /* 0x000000343d167223 */ /* 0x000fe20000010016 */
[----:B------:R-:W-:Y:S02]  /*8dc0*/  SHF.L.U32 R20, R53, 0x10, RZ ;  /* 0x0000001035147819 */ /* 0x000fe400000006ff */
[----:B------:R-:W-:-:S02]  /*8dd0*/  SHF.L.U32 R16, R3, 0x10, RZ ;  /* 0x0000001003107819 */ /* 0x000fc400000006ff */
[----:B------:R-:W-:Y:S01]  /*8de0*/  PRMT R53, R53, 0x7632, R53 ;  /* 0x0000763235357816 */ /* 0x000fe20000000035 */
[----:B------:R-:W-:Y:S01]  /*8df0*/  FFMA.FTZ R6, R21, R17, R6 ;  /* 0x0000001115067223 */ /* 0x000fe20000010006 */
[----:B------:R-:W-:Y:S02]  /*8e00*/  PRMT R51, R51, 0x7632, R51 ;  /* 0x0000763233337816 */ /* 0x000fe40000000033 */
[----:B------:R-:W-:Y:S01]  /*8e10*/  SHF.L.U32 R56, R56, 0x10, RZ ;  /* 0x0000001038387819 */ /* 0x000fe200000006ff */
        /* <DEDUP_REMOVED lines=8> */
[----:B------:R-:W-:Y:S01]  /*8ea0*/  FFMA.FTZ R15, R65, R20, R15 ;  /* 0x00000014410f7223 */ /* 0x000fe2000001000f */
[C---:B------:R-:W-:Y:S01]  /*8eb0*/  SHF.L.U32 R3, R54.reuse, 0x10, RZ ;  /* 0x0000001036037819 */ /* 0x040fe200000006ff */
[----:B------:R-:W-:Y:S02]  /*8ec0*/  IMAD.U32 R19, R17, 0x10000, RZ ;  /* 0x0001000011137824 */ /* 0x000fe400078e00ff */
[----:B------:R-:W-:Y:S01]  /*8ed0*/  FFMA.FTZ R23, R73, R18, R56 ;  /* 0x0000001249177223 */ /* 0x000fe20000010038 */
[----:B------:R-:W-:Y:S02]  /*8ee0*/  PRMT R54, R54, 0x7632, R54 ;  /* 0x0000763236367816 */ /* 0x000fe40000000036 */
[C---:B------:R-:W-:Y:S02]  /*8ef0*/  PRMT R20, R100.reuse, 0x7632, R20 ;  /* 0x0000763264147816 */ /* 0x040fe40000000014 */
[----:B------:R-:W-:Y:S01]  /*8f00*/  SHF.L.U32 R100, R100, 0x10, RZ ;  /* 0x0000001064647819 */ /* 0x000fe200000006ff */
[----:B------:R-:W-:Y:S01]  /*8f10*/  FFMA.FTZ R23, R62, R19, R23 ;  /* 0x000000133e177223 */ /* 0x000fe20000010017 */
[----:B------:R-:W-:Y:S01]  /*8f20*/  SHF.L.U32 R54, R54, 0x10, RZ ;  /* 0x0000001036367819 */ /* 0x000fe200000006ff */
[----:B------:R-:W-:Y:S01]  /*8f30*/  FFMA.FTZ R6, R74, R3, R53 ;  /* 0x000000034a067223 */ /* 0x000fe20000010035 */
[----:B------:R-:W-:Y:S01]  /*8f40*/  SHF.L.U32 R19, R58, 0x10, RZ ;  /* 0x000000103a137819 */ /* 0x000fe200000006ff */
[----:B------:R-:W-:Y:S01]  /*8f50*/  IMAD.U32 R20, R20, 0x10000, RZ ;  /* 0x0001000014147824 */ /* 0x000fe200078e00ff */
[----:B------:R-:W-:Y:S01]  /*8f60*/  PRMT R58, R58, 0x7632, R58 ;  /* 0x000076323a3a7816 */ /* 0x000fe2000000003a */
[----:B------:R-:W-:Y:S01]  /*8f70*/  FFMA.FTZ R88, R21, R100, R88 ;  /* 0x0000006415587223 */ /* 0x000fe20000010058 */
[----:B0-----:R-:W-:Y:S01]  /*8f80*/  FADD.FTZ R4, R70, R71 ;  /* 0x0000004746047221 */ /* 0x001fe20000010000 */
[----:B------:R-:W-:Y:S01]  /*8f90*/  FFMA.FTZ R17, R63, R54, R6 ;  /* 0x000000363f117223 */ /* 0x000fe20000010006 */
[----:B------:R-:W-:Y:S01]  /*8fa0*/  SHF.L.U32 R58, R58, 0x10, RZ ;  /* 0x000000103a3a7819 */ /* 0x000fe200000006ff */
[----:B------:R-:W-:Y:S01]  /*8fb0*/  FFMA.FTZ R6, R74, R19, R23 ;  /* 0x000000134a067223 */ /* 0x000fe20000010017 */
[----:B------:R-:W-:Y:S01]  /*8fc0*/  PRMT R21, R101, 0x7632, R21 ;  /* 0x0000763265157816 */ /* 0x000fe20000000015 */
[----:B------:R-:W-:Y:S01]  /*8fd0*/  FFMA.FTZ R88, R61, R20, R88 ;  /* 0x000000143d587223 */ /* 0x000fe20000010058 */
[----:B------:R-:W-:-:S02]  /*8fe0*/  SHF.L.U32 R22, R101, 0x10, RZ ;  /* 0x0000001065167819 */ /* 0x000fc400000006ff */
[C---:B------:R-:W-:Y:S01]  /*8ff0*/  PRMT R3, R55.reuse, 0x7632, R3 ;  /* 0x0000763237037816 */ /* 0x040fe20000000003 */
[----:B------:R-:W0:Y:S01]  /*9000*/  SHFL.BFLY PT, R27, R4, 0x8, 0x1f ;  /* 0x0d001f00041b7f89 */ /* 0x000e2200000e0000 */
[----:B------:R-:W-:Y:S01]  /*9010*/  SHF.L.U32 R55, R55, 0x10, RZ ;  /* 0x0000001037377819 */ /* 0x000fe200000006ff */
[----:B------:R-:W-:Y:S01]  /*9020*/  FFMA.FTZ R19, R63, R58, R6 ;  /* 0x0000003a3f137223 */ /* 0x000fe20000010006 */
[----:B------:R-:W-:Y:S01]  /*9030*/  IMAD.U32 R21, R21, 0x10000, RZ ;  /* 0x0001000015157824 */ /* 0x000fe200078e00ff */
[----:B------:R-:W1:Y:S01]  /*9040*/  SHFL.BFLY PT, R25, R12, 0x10, 0x1f ;  /* 0x0e001f000c197f89 */ /* 0x000e6200000e0000 */
[----:B------:R-:W-:Y:S01]  /*9050*/  FFMA.FTZ R73, R73, R22, R88 ;  /* 0x0000001649497223 */ /* 0x000fe20000010058 */
[----:B------:R-:W-:Y:S02]  /*9060*/  SHF.L.U32 R6, R3, 0x10, RZ ;  /* 0x0000001003067819 */ /* 0x000fe400000006ff */
[----:B------:R-:W-:Y:S01]  /*9070*/  SHF.L.U32 R3, R102, 0x10, RZ ;  /* 0x0000001066037819 */ /* 0x000fe200000006ff */
[----:B------:R-:W-:Y:S01]  /*9080*/  FFMA.FTZ R18, R64, R55, R17 ;  /* 0x0000003740127223 */ /* 0x000fe20000010011 */
[----:B------:R-:W-:Y:S01]  /*9090*/  PRMT R102, R102, 0x7632, R102 ;  /* 0x0000763266667816 */ /* 0x000fe20000000066 */
[----:B------:R-:W-:Y:S01]  /*90a0*/  FFMA.FTZ R21, R62, R21, R73 ;  /* 0x000000153e157223 */ /* 0x000fe20000010049 */
[----:B------:R-:W-:-:S02]  /*90b0*/  PRMT R17, R59, 0x7632, R17 ;  /* 0x000076323b117816 */ /* 0x000fc40000000011 */
[----:B------:R-:W-:Y:S01]  /*90c0*/  SHF.L.U32 R102, R102, 0x10, RZ ;  /* 0x0000001066667819 */ /* 0x000fe200000006ff */
[----:B------:R-:W-:Y:S01]  /*90d0*/  FFMA.FTZ R74, R74, R3, R21 ;  /* 0x000000034a4a7223 */ /* 0x000fe20000010015 */
[----:B------:R-:W-:Y:S02]  /*90e0*/  SHF.L.U32 R20, R17, 0x10, RZ ;  /* 0x0000001011147819 */ /* 0x000fe400000006ff */
[----:B------:R-:W-:Y:S02]  /*90f0*/  SHF.L.U32 R59, R59, 0x10, RZ ;  /* 0x000000103b3b7819 */ /* 0x000fe400000006ff */
[----:B------:R-:W-:Y:S01]  /*9100*/  PRMT R17, R103, 0x7632, R17 ;  /* 0x0000763267117816 */ /* 0x000fe20000000011 */
[----:B------:R-:W-:Y:S01]  /*9110*/  FFMA.FTZ R63, R63, R102, R74 ;  /* 0x000000663f3f7223 */ /* 0x000fe2000001004a */
[----:B------:R-:W-:Y:S01]  /*9120*/  SHF.L.U32 R103, R103, 0x10, RZ ;  /* 0x0000001067677819 */ /* 0x000fe200000006ff */
[----:B------:R-:W-:Y:S01]  /*9130*/  FFMA.FTZ R6, R65, R6, R18 ;  /* 0x0000000641067223 */ /* 0x000fe20000010012 */
[----:B------:R-:W-:Y:S01]  /*9140*/  FFMA.FTZ R19, R64, R59, R19 ;  /* 0x0000003b40137223 */ /* 0x000fe20000010013 */
[----:B------:R-:W-:-:S02]  /*9150*/  SHF.L.U32 R18, R17, 0x10, RZ ;  /* 0x0000001011127819 */ /* 0x000fc400000006ff */
[----:B------:R-:W-:Y:S01]  /*9160*/  FFMA.FTZ R64, R64, R103, R63 ;  /* 0x0000006740407223 */ /* 0x000fe2000001003f */
[----:B------:R-:W-:-:S03]  /*9170*/  FFMA.FTZ R19, R65, R20, R19 ;  /* 0x0000001441137223 */ /* 0x000fc60000010013 */
[----:B------:R-:W-:Y:S01]  /*9180*/  FFMA.FTZ R18, R65, R18, R64 ;  /* 0x0000001241127223 */ /* 0x000fe20000010040 */
[----:B0-----:R-:W-:Y:S01]  /*9190*/  FADD.FTZ R4, R4, R27 ;  /* 0x0000001b04047221 */ /* 0x001fe20000010000 */
[----:B-1----:R-:W-:Y:S01]  /*91a0*/  FADD.FTZ R12, R12, R25 ;  /* 0x000000190c0c7221 */ /* 0x002fe20000010000 */
        /* <DEDUP_REMOVED lines=15> */
[----:B------:R-:W0:Y:S01]  /*92a0*/  SHFL.BFLY PT, R20, R5, 0x8, 0x1f ;  /* 0x0d001f0005147f89 */ /* 0x000e2200000e0000 */
[----:B------:R-:W-:-:S03]  /*92b0*/  FADD.FTZ R26, R11, R26 ;  /* 0x0000001a0b1a7221 */ /* 0x000fc60000010000 */
[----:B------:R-:W1:Y:S01]  /*92c0*/  SHFL.BFLY PT, R22, R7, 0x8, 0x1f ;  /* 0x0d001f0007167f89 */ /* 0x000e6200000e0000 */
[----:B------:R-:W-:-:S03]  /*92d0*/  FADD.FTZ R25, R12, R25 ;  /* 0x000000190c197221 */ /* 0x000fc60000010000 */
[----:B------:R-:W2:Y:S01]  /*92e0*/  SHFL.BFLY PT, R24, R9, 0x8, 0x1f ;  /* 0x0d001f0009187f89 */ /* 0x000ea200000e0000 */
[----:B------:R-:W-:-:S03]  /*92f0*/  FADD.FTZ R28, R13, R28 ;  /* 0x0000001c0d1c7221 */ /* 0x000fc60000010000 */
        /* <DEDUP_REMOVED lines=22> */
[----:B------:R-:W0:Y:S01]  /*9460*/  SHFL.BFLY PT, R5, R20, 0x4, 0x1f ;  /* 0x0c801f0014057f89 */ /* 0x000e2200000e0000 */
[----:B------:R-:W-:-:S03]  /*9470*/  FADD.FTZ R11, R26, R11 ;  /* 0x0000000b1a0b7221 */ /* 0x000fc60000010000 */
[----:B------:R-:W1:Y:S01]  /*9480*/  SHFL.BFLY PT, R7, R22, 0x4, 0x1f ;  /* 0x0c801f0016077f89 */ /* 0x000e6200000e0000 */
[----:B------:R-:W-:-:S03]  /*9490*/  FADD.FTZ R13, R28, R13 ;  /* 0x0000000d1c0d7221 */ /* 0x000fc60000010000 */
        /* <DEDUP_REMOVED lines=10> */
[----:B------:R-:W-:-:S05]  /*9540*/  FADD.FTZ R3, R4, R3 ;  /* 0x0000000304037221 */ /* 0x000fca0000010000 */
        /* <DEDUP_REMOVED lines=43> */
[----:B------:R-:W-:Y:S01]  /*9800*/  LOP3.LUT P0, RZ, R2, 0x1f, RZ, 0xc0, !PT ;  /* 0x0000001f02ff7812 */ /* 0x000fe2000780c0ff */
        /* <DEDUP_REMOVED lines=15> */
[----:B------:R-:W-:Y:S01]  /*9900*/  @!P0 FADD.FTZ R4, R4, R3 ;  /* 0x0000000304048221 */ /* 0x000fe20000010000 */
[----:B------:R-:W-:Y:S01]  /*9910*/  SHF.R.S32.HI R3, RZ, 0x1f, R2 ;  /* 0x0000001fff037819 */ /* 0x000fe20000011402 */
[----:B------:R-:W-:-:S03]  /*9920*/  UMOV UR4, 0x400 ;  /* 0x0000040000047882 */ /* 0x000fc60000000000 */
[----:B------:R-:W-:Y:S01]  /*9930*/  LEA.HI R3, R3, R2, RZ, 0x5 ;  /* 0x0000000203037211 */ /* 0x000fe200078f28ff */
[----:B------:R-:W-:-:S03]  /*9940*/  ULEA UR4, UR5, UR4, 0x18 ;  /* 0x0000000405047291 */ /* 0x000fc6000f8ec03f */
[----:B------:R-:W-:Y:S01]  /*9950*/  SHF.R.S32.HI R3, RZ, 0x5, R3 ;  /* 0x00000005ff037819 */ /* 0x000fe20000011403 */
[----:B0-----:R-:W-:Y:S01]  /*9960*/  FADD.FTZ R6, R6, R5 ;  /* 0x0000000506067221 */ /* 0x001fe20000010000 */
[----:B-1----:R-:W-:Y:S01]  /*9970*/  FADD.FTZ R8, R8, R7 ;  /* 0x0000000708087221 */ /* 0x002fe20000010000 */
[----:B--2---:R-:W-:Y:S01]  /*9980*/  FADD.FTZ R10, R10, R9 ;  /* 0x000000090a0a7221 */ /* 0x004fe20000010000 */
[----:B------:R-:W-:Y:S01]  /*9990*/  LEA R3, R3, UR4, 0x2 ;  /* 0x0000000403037c11 */ /* 0x000fe2000f8e10ff */
        /* <DEDUP_REMOVED lines=39> */
[----:B------:R-:W1:Y:S04]  /*9c10*/  LDS.128 R28, [UR4+0x90] ;  /* 0x00009004ff1c7984 */ /* 0x000e680008000c00 */
[----:B------:R-:W1:Y:S04]  /*9c20*/  LDS.128 R24, [UR4+0xa0] ;  /* 0x0000a004ff187984 */ /* 0x000e680008000c00 */
[----:B------:R-:W1:Y:S01]  /*9c30*/  LDS.128 R40, [UR4] ;  /* 0x00000004ff287984 */ /* 0x000e620008000c00 */
[----:B0-----:R-:W-:-:S04]  /*9c40*/  FADD.FTZ R16, RZ, R16 ;  /* 0x00000010ff107221 */ /* 0x001fc80000010000 */
[----:B------:R-:W-:Y:S01]  /*9c50*/  FADD.FTZ R17, R16, R17 ;  /* 0x0000001110117221 */ /* 0x000fe20000010000 */
[----:B--2---:R-:W-:Y:S01]  /*9c60*/  FADD.FTZ R16, RZ, R36 ;  /* 0x00000024ff107221 */ /* 0x004fe20000010000 */
[----:B---3--:R-:W-:-:S03]  /*9c70*/  FADD.FTZ R32, RZ, R32 ;  /* 0x00000020ff207221 */ /* 0x008fc60000010000 */
[----:B------:R-:W-:Y:S01]  /*9c80*/  FADD.FTZ R37, R16, R37 ;  /* 0x0000002510257221 */ /* 0x000fe20000010000 */
[----:B------:R-:W-:Y:S01]  /*9c90*/  FADD.FTZ R18, R17, R18 ;  /* 0x0000001211127221 */ /* 0x000fe20000010000 */
[----:B----4-:R-:W-:Y:S01]  /*9ca0*/  FADD.FTZ R20, RZ, R20 ;  /* 0x00000014ff147221 */ /* 0x010fe20000010000 */
[----:B------:R-:W-:Y:S01]  /*9cb0*/  FADD.FTZ R33, R32, R33 ;  /* 0x0000002120217221 */ /* 0x000fe20000010000 */
        /* <DEDUP_REMOVED lines=13> */
[----:B------:R-:W0:Y:S01]  /*9d90*/  LDS.128 R16, [UR4+0x80] ;  /* 0x00008004ff107984 */ /* 0x000e220008000c00 */
[----:B------:R-:W-:Y:S01]  /*9da0*/  F2FP.BF16.F32.PACK_AB R34, RZ, R34 ;  /* 0x00000022ff22723e */ /* 0x000fe200000010ff */
[----:B------:R-:W-:Y:S01]  /*9db0*/  FADD.FTZ R14, R14, R15 ;  /* 0x0000000f0e0e7221 */ /* 0x000fe20000010000 */
[----:B------:R-:W-:Y:S01]  /*9dc0*/  F2FP.BF16.F32.PACK_AB R0, RZ, R22 ;  /* 0x00000016ff00723e */ /* 0x000fe200000010ff */
[----:B------:R-:W-:Y:S01]  /*9dd0*/  STG.E.U16 desc[UR6][R2.64+0x300], R36 ;  /* 0x0003002402007986 */ /* 0x000fe2000c101506 */
[----:B------:R-:W-:Y:S01]  /*9de0*/  PRMT R44, R38, 0x7610, R44 ;  /* 0x00007610262c7816 */ /* 0x000fe2000000002c */
[----:B------:R-:W-:Y:S01]  /*9df0*/  FADD.FTZ R4, RZ, R4 ;  /* 0x00000004ff047221 */ /* 0x000fe20000010000 */
[----:B------:R-:W-:Y:S01]  /*9e00*/  PRMT R46, R0, 0x7610, R46 ;  /* 0x00007610002e7816 */ /* 0x000fe2000000002e */
[----:B------:R-:W2:Y:S01]  /*9e10*/  LDS.128 R20, [UR4+0xb0] ;  /* 0x0000b004ff147984 */ /* 0x000ea20008000c00 */
[----:B------:R-:W-:Y:S01]  /*9e20*/  PRMT R45, R34, 0x7610, R45 ;  /* 0x00007610222d7816 */ /* 0x000fe2000000002d */
[----:B------:R-:W-:Y:S01]  /*9e30*/  FADD.FTZ R8, RZ, R8 ;  /* 0x00000008ff087221 */ /* 0x000fe20000010000 */
[----:B------:R-:W-:Y:S01]  /*9e40*/  F2FP.BF16.F32.PACK_AB R0, RZ, R14 ;  /* 0x0000000eff00723e */ /* 0x000fe200000010ff */
[----:B------:R-:W3:Y:S01]  /*9e50*/  LDS.128 R36, [UR4+0xd0] ;  /* 0x0000d004ff247984 */ /* 0x000ee20008000c00 */
[----:B-1----:R-:W-:Y:S01]  /*9e60*/  FADD.FTZ R28, RZ, R28 ;  /* 0x0000001cff1c7221 */ /* 0x002fe20000010000 */
[----:B------:R-:W-:Y:S01]  /*9e70*/  FADD.FTZ R24, RZ, R24 ;  /* 0x00000018ff187221 */ /* 0x000fe20000010000 */
[----:B------:R-:W-:Y:S01]  /*9e80*/  FADD.FTZ R40, RZ, R40 ;  /* 0x00000028ff287221 */ /* 0x000fe20000010000 */
[----:B------:R-:W1:Y:S01]  /*9e90*/  LDS.128 R12, [UR4+0xc0] ;  /* 0x0000c004ff0c7984 */ /* 0x000e620008000c00 */
[----:B------:R-:W-:Y:S01]  /*9ea0*/  FADD.FTZ R5, R4, R5 ;  /* 0x0000000504057221 */ /* 0x000fe20000010000 */
[----:B------:R-:W-:Y:S01]  /*9eb0*/  FADD.FTZ R9, R8, R9 ;  /* 0x0000000908097221 */ /* 0x000fe20000010000 */
[----:B------:R-:W-:Y:S01]  /*9ec0*/  FADD.FTZ R29, R28, R29 ;  /* 0x0000001d1c1d7221 */ /* 0x000fe20000010000 */
[----:B------:R-:W4:Y:S01]  /*9ed0*/  LDS.128 R32, [UR4+0xe0] ;  /* 0x0000e004ff207984 */ /* 0x000f220008000c00 */
        /* <DEDUP_REMOVED lines=12> */
[----:B------:R-:W-:Y:S01]  /*9fa0*/  F2FP.BF16.F32.PACK_AB R6, RZ, R6 ;  /* 0x00000006ff06723e */ /* 0x000fe200000010ff */
[----:B------:R1:W-:Y:S01]  /*9fb0*/  STG.E.U16 desc[UR6][R2.64+0x600], R44 ;  /* 0x0006002c02007986 */ /* 0x0003e2000c101506 */
[----:B------:R-:W-:-:S02]  /*9fc0*/  F2FP.BF16.F32.PACK_AB R10, RZ, R10 ;  /* 0x0000000aff0a723e */ /* 0x000fc400000010ff */
[----:B------:R-:W-:Y:S01]  /*9fd0*/  F2FP.BF16.F32.PACK_AB R30, RZ, R30 ;  /* 0x0000001eff1e723e */ /* 0x000fe200000010ff */
[----:B------:R1:W-:Y:S01]  /*9fe0*/  STG.E.U16 desc[UR6][R2.64+0x900], R45 ;  /* 0x0009002d02007986 */ /* 0x0003e2000c101506 */
[----:B------:R-:W-:Y:S01]  /*9ff0*/  F2FP.BF16.F32.PACK_AB R26, RZ, R26 ;  /* 0x0000001aff1a723e */ /* 0x000fe200000010ff */
[----:B0-----:R-:W-:Y:S01]  /*a000*/  FADD.FTZ R16, RZ, R16 ;  /* 0x00000010ff107221 */ /* 0x001fe20000010000 */
[----:B------:R-:W-:Y:S01]  /*a010*/  F2FP.BF16.F32.PACK_AB R42, RZ, R42 ;  /* 0x0000002aff2a723e */ /* 0x000fe200000010ff */
[----:B------:R0:W-:Y:S02]  /*a020*/  STG.E.U16 desc[UR6][R2.64+0xc00], R46 ;  /* 0x000c002e02007986 */ /* 0x0001e4000c101506 */
[----:B------:R-:W-:Y:S02]  /*a030*/  FADD.FTZ R17, R16, R17 ;  /* 0x0000001110117221 */ /* 0x000fe40000010000 */
[----:B------:R0:W-:Y:S01]  /*a040*/  STG.E.U16 desc[UR6][R2.64+0xf00], R0 ;  /* 0x000f000002007986 */ /* 0x0001e2000c101506 */
[----:B--2---:R-:W-:Y:S01]  /*a050*/  FADD.FTZ R20, RZ, R20 ;  /* 0x00000014ff147221 */ /* 0x004fe20000010000 */
[----:B------:R-:W-:-:S02]  /*a060*/  FADD.FTZ R18, R17, R18 ;  /* 0x0000001211127221 */ /* 0x000fc40000010000 */
[----:B------:R0:W-:Y:S01]  /*a070*/  STG.E.U16 desc[UR6][R2.64+0x1200], R6 ;  /* 0x0012000602007986 */ /* 0x0001e2000c101506 */
[----:B---3--:R-:W-:Y:S01]  /*a080*/  FADD.FTZ R36, RZ, R36 ;  /* 0x00000024ff247221 */ /* 0x008fe20000010000 */
[----:B------:R-:W-:Y:S01]  /*a090*/  FADD.FTZ R21, R20, R21 ;  /* 0x0000001514157221 */ /* 0x000fe20000010000 */
[----:B------:R-:W-:Y:S01]  /*a0a0*/  FADD.FTZ R18, R18, R19 ;  /* 0x0000001312127221 */ /* 0x000fe20000010000 */
[----:B------:R0:W-:Y:S01]  /*a0b0*/  STG.E.U16 desc[UR6][R2.64+0x1500], R10 ;  /* 0x0015000a02007986 */ /* 0x0001e2000c101506 */
[----:B-1----:R-:W-:Y:S01]  /*a0c0*/  FADD.FTZ R12, RZ, R12 ;  /* 0x0000000cff0c7221 */ /* 0x002fe20000010000 */
[----:B------:R-:W-:Y:S01]  /*a0d0*/  FADD.FTZ R37, R36, R37 ;  /* 0x0000002524257221 */ /* 0x000fe20000010000 */
[----:B------:R-:W-:Y:S01]  /*a0e0*/  FADD.FTZ R22, R21, R22 ;  /* 0x0000001615167221 */ /* 0x000fe20000010000 */
[----:B------:R-:W-:Y:S01]  /*a0f0*/  F2FP.BF16.F32.PACK_AB R18, RZ, R18 ;  /* 0x00000012ff12723e */ /* 0x000fe200000010ff */
[----:B----4-:R-:W-:Y:S01]  /*a100*/  FADD.FTZ R32, RZ, R32 ;  /* 0x00000020ff207221 */ /* 0x010fe20000010000 */
[----:B------:R-:W-:Y:S01]  /*a110*/  FADD.FTZ R13, R12, R13 ;  /* 0x0000000d0c0d7221 */ /* 0x000fe20000010000 */
[----:B------:R-:W-:Y:S01]  /*a120*/  FADD.FTZ R38, R37, R38 ;  /* 0x0000002625267221 */ /* 0x000fe20000010000 */
[----:B------:R-:W-:Y:S01]  /*a130*/  FADD.FTZ R22, R22, R23 ;  /* 0x0000001716167221 */ /* 0x000fe20000010000 */
[----:B------:R-:W-:Y:S01]  /*a140*/  FADD.FTZ R33, R32, R33 ;  /* 0x0000002120217221 */ /* 0x000fe20000010000 */
[----:B------:R-:W-:Y:S01]  /*a150*/  FADD.FTZ R14, R13, R14 ;  /* 0x0000000e0d0e7221 */ /* 0x000fe20000010000 */
[----:B------:R-:W-:Y:S01]  /*a160*/  FADD.FTZ R38, R38, R39 ;  /* 0x0000002726267221 */ /* 0x000fe20000010000 */
[----:B------:R0:W-:Y:S01]  /*a170*/  STG.E.U16 desc[UR6][R2.64+0x1800], R18 ;  /* 0x0018001202007986 */ /* 0x0001e2000c101506 */
        /* <DEDUP_REMOVED lines=14> */
.L_x_4:
[----:B------:R-:W-:Y:S05]  /*a260*/  BSYNC B0 ;  /* 0x0000000000007941 */ /* 0x000fea0003800000 */
.L_x_3:
[----:B------:R-:W-:Y:S01]  /*a270*/  PREEXIT ;  /* 0x000000000000782d */ /* 0x000fe20000000000 */
[----:B------:R-:W-:Y:S05]  /*a280*/  EXIT ;  /* 0x000000000000794d */ /* 0x000fea0003800000 */
.L_x_5:
        /* <DEDUP_REMOVED lines=15> */
.L_x_101:


//--------------------- .text._Z30router_gemm_kernel_bf16_outputI13__nv_bfloat16Li128ELi8ELi14ELi384ELi7168EEvPS0_PKT_S4_ --------------------------
	.section	.text._Z30router_gemm_kernel_bf16_outputI13__nv_bfloat16Li128ELi8ELi14ELi384ELi7168EEvPS0_PKT_S4_,"ax",@progbits
	.align	128
        .global         _Z30router_gemm_kernel_bf16_outputI13__nv_bfloat16Li128ELi8ELi14ELi384ELi7168EEvPS0_PKT_S4_
        .type           _Z30router_gemm_kernel_bf16_outputI13__nv_bfloat16Li128ELi8ELi14ELi384ELi7168EEvPS0_PKT_S4_,@function
        .size           _Z30router_gemm_kernel_bf16_outputI13__nv_bfloat16Li128ELi8ELi14ELi384ELi7168EEvPS0_PKT_S4_,(.L_x_102 - _Z30router_gemm_kernel_bf16_outputI13__nv_bfloat16Li128ELi8ELi14ELi384ELi7168EEvPS0_PKT_S4_)
        .other          _Z30router_gemm_kernel_bf16_outputI13__nv_bfloat16Li128ELi8ELi14ELi384ELi7168EEvPS0_PKT_S4_,@"STO_CUDA_ENTRY STV_DEFAULT"
_Z30router_gemm_kernel_bf16_outputI13__nv_bfloat16Li128ELi8ELi14ELi384ELi7168EEvPS0_PKT_S4_:
.text._Z30router_gemm_kernel_bf16_outputI13__nv_bfloat16Li128ELi8ELi14ELi384ELi7168EEvPS0_PKT_S4_:
        /* <DEDUP_REMOVED lines=44> */
[--C-:B------:R-:W-:Y:S01]  /*02c0*/  FFMA.FTZ R30, R65, R30, R44.reuse ;  /* 0x0000001e411e7223 */ /* 0x100fe2000001002c */
[----:B---3--:R-:W-:Y:S01]  /*02d0*/  PRMT R44, R36, 0x7632, R44 ;  /* 0x00007632242c7816 */ /* 0x008fe2000000002c */
[----:B------:R-:W-:Y:S01]  /*02e0*/  IMAD.U32 R28, R29, 0x10000, RZ ;  /* 0x000100001d1c7824 */ /* 0x000fe200078e00ff */
[----:B------:R-:W-:-:S02]  /*02f0*/  SHF.L.U32 R3, R3, 0x10, RZ ;  /* 0x0000001003037819 */ /* 0x000fc400000006ff */
[----:B------:R-:W-:Y:S02]  /*0300*/  SHF.L.U32 R36, R36, 0x10, RZ ;  /* 0x0000001024247819 */ /* 0x000fe400000006ff */
[----:B------:R-:W-:Y:S01]  /*0310*/  SHF.L.U32 R29, R46, 0x10, RZ ;  /* 0x000000102e1d7819 */ /* 0x000fe200000006ff */
[----:B------:R-:W-:Y:S01]  /*0320*/  FFMA.FTZ R31, R3, R28, R30 ;  /* 0x0000001c031f7223 */ /* 0x000fe2000001001e */
[----:B------:R-:W-:Y:S01]  /*0330*/  SHF.L.U32 R44, R44, 0x10, RZ ;  /* 0x000000102c2c7819 */ /* 0x000fe200000006ff */
[----:B------:R-:W-:Y:S01]  /*0340*/  IMAD.U32 R64, R74, 0x10000, RZ ;  /* 0x000100004a407824 */ /* 0x000fe200078e00ff */
[----:B------:R-:W-:Y:S01]  /*0350*/  PRMT R46, R46, 0x7632, R46 ;  /* 0x000076322e2e7816 */ /* 0x000fe2000000002e */
[----:B------:R-:W-:Y:S01]  /*0360*/  FFMA.FTZ R28, R89, R36, RZ ;  /* 0x00000024591c7223 */ /* 0x000fe200000100ff */
[----:B------:R-:W-:Y:S01]  /*0370*/  PRMT R87, R74, 0x7632, R87 ;  /* 0x000076324a577816 */ /* 0x000fe20000000057 */
[----:B------:R-:W-:Y:S01]  /*0380*/  FFMA.FTZ R36, R64, R29, R31 ;  /* 0x0000001d40247223 */ /* 0x000fe2000001001f */
[----:B------:R-:W-:Y:S01]  /*0390*/  SHF.L.U32 R46, R46, 0x10, RZ ;  /* 0x000000102e2e7819 */ /* 0x000fe200000006ff */
[----:B------:R-:W-:Y:S01]  /*03a0*/  FFMA.FTZ R72, R67, R44, R28 ;  /* 0x0000002c43487223 */ /* 0x000fe2000001001c */
[----:B------:R-:W-:Y:S01]  /*03b0*/  SHF.L.U32 R87, R87, 0x10, RZ ;  /* 0x0000001057577819 */ /* 0x000fe200000006ff */
[C---:B------:R-:W-:Y:S01]  /*03c0*/  IMAD.U32 R66, R37.reuse, 0x10000, RZ ;  /* 0x0001000025427824 */ /* 0x040fe200078e00ff */
[----:B------:R-:W-:Y:S01]  /*03d0*/  PRMT R44, R37, 0x7632, R44 ;  /* 0x00007632252c7816 */ /* 0x000fe2000000002c */
[----:B------:R-:W2:Y:S02]  /*03e0*/  LDG.E.128 R28, desc[UR6][R112.64+0x4000] ;  /* 0x00400006701c7981 */ /* 0x000ea4000c1e1d00 */
[----:B------:R-:W-:Y:S01]  /*03f0*/  FFMA.FTZ R46, R87, R46, R36 ;  /* 0x0000002e572e7223 */ /* 0x000fe20000010024 */
[----:B------:R-:W-:Y:S01]  /*0400*/  SHF.L.U32 R36, R44, 0x10, RZ ;  /* 0x000000102c247819 */ /* 0x000fe200000006ff */
[----:B------:R-:W-:Y:S01]  /*0410*/  FFMA.FTZ R66, R65, R66, R72 ;  /* 0x0000004241427223 */ /* 0x000fe20000010048 */
[----:B------:R-:W-:Y:S01]  /*0420*/  SHF.L.U32 R44, R47, 0x10, RZ ;  /* 0x000000102f2c7819 */ /* 0x000fe200000006ff */
[----:B------:R-:W-:Y:S01]  /*0430*/  IMAD.U32 R37, R38, 0x10000, RZ ;  /* 0x0001000026257824 */ /* 0x000fe200078e00ff */
[----:B------:R-:W-:Y:S01]  /*0440*/  SHF.L.U32 R85, R75, 0x10, RZ ;  /* 0x000000104b557819 */ /* 0x000fe200000006ff */
[----:B------:R-:W-:Y:S01]  /*0450*/  FFMA.FTZ R45, R3, R36, R66 ;  /* 0x00000024032d7223 */ /* 0x000fe20000010042 */
[----:B----4-:R-:W-:-:S02]  /*0460*/  PRMT R72, R68, 0x7632, R72 ;  /* 0x0000763244487816 */ /* 0x010fc40000000048 */
[----:B------:R-:W-:Y:S01]  /*0470*/  SHF.L.U32 R68, R68, 0x10, RZ ;  /* 0x0000001044447819 */ /* 0x000fe200000006ff */
[----:B------:R-:W-:Y:S01]  /*0480*/  FFMA.FTZ R73, R85, R44, R46 ;  /* 0x0000002c55497223 */ /* 0x000fe2000001002e */
[----:B------:R-:W-:Y:S01]  /*0490*/  PRMT R36, R47, 0x7632, R36 ;  /* 0x000076322f247816 */ /* 0x000fe20000000024 */
[----:B------:R-:W-:Y:S01]  /*04a0*/  FFMA.FTZ R66, R64, R37, R45 ;  /* 0x0000002540427223 */ /* 0x000fe2000001002d */
[----:B------:R-:W-:Y:S01]  /*04b0*/  PRMT R38, R38, 0x7632, R38 ;  /* 0x0000763226267816 */ /* 0x000fe20000000026 */
[----:B------:R-:W3:Y:S01]  /*04c0*/  LDG.E.128 R44, desc[UR6][R112.64+0x7800] ;  /* 0x00780006702c7981 */ /* 0x000ee2000c1e1d00 */
[----:B------:R-:W-:Y:S01]  /*04d0*/  PRMT R110, R75, 0x7632, R110 ;  /* 0x000076324b6e7816 */ /* 0x000fe2000000006e */
[----:B------:R-:W-:Y:S01]  /*04e0*/  IMAD.U32 R72, R72, 0x10000, RZ ;  /* 0x0001000048487824 */ /* 0x000fe200078e00ff */
[----:B------:R-:W-:Y:S01]  /*04f0*/  SHF.L.U32 R38, R38, 0x10, RZ ;  /* 0x0000001026267819 */ /* 0x000fe200000006ff */
[----:B------:R-:W-:Y:S01]  /*0500*/  FFMA.FTZ R74, R89, R68, RZ ;  /* 0x00000044594a7223 */ /* 0x000fe200000100ff */
[----:B------:R-:W-:-:S02]  /*0510*/  SHF.L.U32 R68, R69, 0x10, RZ ;  /* 0x0000001045447819 */ /* 0x000fc400000006ff */
[----:B------:R-:W-:Y:S01]  /*0520*/  SHF.L.U32 R37, R36, 0x10, RZ ;  /* 0x0000001024257819 */ /* 0x000fe200000006ff */
[----:B------:R-:W-:Y:S01]  /*0530*/  FFMA.FTZ R72, R67, R72, R74 ;  /* 0x0000004843487223 */ /* 0x000fe2000001004a */
[----:B------:R-:W-:Y:S01]  /*0540*/  SHF.L.U32 R110, R110, 0x10, RZ ;  /* 0x000000106e6e7819 */ /* 0x000fe200000006ff */
[----:B------:R-:W-:Y:S01]  /*0550*/  FFMA.FTZ R38, R87, R38, R66 ;  /* 0x0000002657267223 */ /* 0x000fe20000010042 */
[----:B------:R-:W-:Y:S02]  /*0560*/  SHF.L.U32 R36, R39, 0x10, RZ ;  /* 0x0000001027247819 */ /* 0x000fe400000006ff */
[----:B------:R-:W-:Y:S01]  /*0570*/  PRMT R69, R69, 0x7632, R69 ;  /* 0x0000763245457816 */ /* 0x000fe20000000045 */
[----:B------:R-:W-:Y:S01]  /*0580*/  FFMA.FTZ R74, R65, R68, R72 ;  /* 0x00000044414a7223 */ /* 0x000fe20000010048 */
[----:B------:R-:W-:Y:S01]  /*0590*/  FFMA.FTZ R88, R110, R37, R73 ;  /* 0x000000256e587223 */ /* 0x000fe20000010049 */
[----:B------:R-:W-:Y:S01]  /*05a0*/  PRMT R66, R39, 0x7632, R66 ;  /* 0x0000763227427816 */ /* 0x000fe20000000042 */
[----:B------:R-:W-:Y:S01]  /*05b0*/  FFMA.FTZ R73, R85, R36, R38 ;  /* 0x0000002455497223 */ /* 0x000fe20000010026 */
[----:B------:R-:W-:Y:S01]  /*05c0*/  SHF.L.U32 R68, R69, 0x10, RZ ;  /* 0x0000001045447819 */ /* 0x000fe200000006ff */
[----:B------:R-:W4:Y:S01]  /*05d0*/  LDG.E.128 R36, desc[UR6][R112.64+0xb000] ;  /* 0x00b0000670247981 */ /* 0x000f22000c1e1d00 */
[----:B------:R-:W-:-:S02]  /*05e0*/  PRMT R76, R60, 0x7632, R76 ;  /* 0x000076323c4c7816 */ /* 0x000fc4000000004c */
[----:B------:R-:W-:Y:S01]  /*05f0*/  SHF.L.U32 R78, R60, 0x10, RZ ;  /* 0x000000103c4e7819 */ /* 0x000fe200000006ff */
[----:B------:R-:W-:Y:S02]  /*0600*/  IMAD.U32 R75, R70, 0x10000, RZ ;  /* 0x00010000464b7824 */ /* 0x000fe400078e00ff */
[----:B------:R-:W-:Y:S01]  /*0610*/  FFMA.FTZ R69, R3, R68, R74 ;  /* 0x0000004403457223 */ /* 0x000fe2000001004a */
[----:B------:R-:W-:Y:S02]  /*0620*/  IMAD.U32 R76, R76, 0x10000, RZ ;  /* 0x000100004c4c7824 */ /* 0x000fe400078e00ff */
[----:B------:R-:W-:Y:S01]  /*0630*/  FFMA.FTZ R78, R89, R78, RZ ;  /* 0x0000004e594e7223 */ /* 0x000fe200000100ff */
[--C-:B------:R-:W-:Y:S01]  /*0640*/  FFMA.FTZ R68, R64, R75, R69.reuse ;  /* 0x0000004b40447223 */ /* 0x100fe20000010045 */
[C---:B------:R-:W-:Y:S02]  /*0650*/  SHF.L.U32 R74, R61.reuse, 0x10, RZ ;  /* 0x000000103d4a7819 */ /* 0x040fe400000006ff */
[----:B------:R-:W-:Y:S01]  /*0660*/  PRMT R69, R61, 0x7632, R69 ;  /* 0x000076323d457816 */ /* 0x000fe20000000045 */
[----:B------:R-:W-:Y:S01]  /*0670*/  FFMA.FTZ R76, R67, R76, R78 ;  /* 0x0000004c434c7223 */ /* 0x000fe2000001004e */
[----:B------:R-:W-:-:S02]  /*0680*/  PRMT R72, R70, 0x7632, R72 ;  /* 0x0000763246487816 */ /* 0x000fc40000000048 */
[----:B------:R-:W-:Y:S01]  /*0690*/  SHF.L.U32 R61, R66, 0x10, RZ ;  /* 0x00000010423d7819 */ /* 0x000fe200000006ff */
[----:B------:R-:W-:Y:S01]  /*06a0*/  FFMA.FTZ R74, R65, R74, R76 ;  /* 0x0000004a414a7223 */ /* 0x000fe2000001004c */
[----:B------:R-:W-:Y:S01]  /*06b0*/  SHF.L.U32 R72, R72, 0x10, RZ ;  /* 0x0000001048487819 */ /* 0x000fe200000006ff */
[----:B------:R-:W-:Y:S01]  /*06c0*/  IMAD.U32 R66, R69, 0x10000, RZ ;  /* 0x0001000045427824 */ /* 0x000fe200078e00ff */
[C---:B------:R-:W-:Y:S02]  /*06d0*/  PRMT R60, R71.reuse, 0x7632, R60 ;  /* 0x00007632473c7816 */ /* 0x040fe4000000003c */
[----:B------:R-:W-:Y:S01]  /*06e0*/  SHF.L.U32 R70, R71, 0x10, RZ ;  /* 0x0000001047467819 */ /* 0x000fe200000006ff */
[----:B------:R-:W-:Y:S01]  /*06f0*/  FFMA.FTZ R71, R3, R66, R74 ;  /* 0x0000004203477223 */ /* 0x000fe2000001004a */
[----:B------:R-:W-:Y:S01]  /*0700*/  FFMA.FTZ R68, R87, R72, R68 ;  /* 0x0000004857447223 */ /* 0x000fe20000010044 */
[----:B------:R-:W-:Y:S01]  /*0710*/  PRMT R66, R48, 0x7632, R66 ;  /* 0x0000763230427816 */ /* 0x000fe20000000042 */
[----:B------:R-:W-:Y:S01]  /*0720*/  FFMA.FTZ R104, R110, R61, R73 ;  /* 0x0000003d6e687223 */ /* 0x000fe20000010049 */
[----:B------:R-:W-:Y:S01]  /*0730*/  SHF.L.U32 R48, R48, 0x10, RZ ;  /* 0x0000001030307819 */ /* 0x000fe200000006ff */
[----:B------:R-:W-:Y:S01]  /*0740*/  FFMA.FTZ R68, R85, R70, R68 ;  /* 0x0000004655447223 */ /* 0x000fe20000010044 */
[----:B------:R-:W-:Y:S01]  /*0750*/  SHF.L.U32 R69, R60, 0x10, RZ ;  /* 0x000000103c457819 */ /* 0x000fe200000006ff */
[----:B------:R-:W5:Y:S01]  /*0760*/  LDG.E.128 R76, desc[UR6][R112.64+0xe800] ;  /* 0x00e80006704c7981 */ /* 0x000f62000c1e1d00 */
[----:B------:R-:W-:-:S02]  /*0770*/  SHF.L.U32 R61, R62, 0x10, RZ ;  /* 0x000000103e3d7819 */ /* 0x000fc400000006ff */
[----:B------:R-:W-:Y:S01]  /*0780*/  PRMT R62, R62, 0x7632, R62 ;  /* 0x000076323e3e7816 */ /* 0x000fe2000000003e */
[----:B------:R-:W-:Y:S02]  /*0790*/  IMAD.U32 R66, R66, 0x10000, RZ ;  /* 0x0001000042427824 */ /* 0x000fe400078e00ff */
[----:B------:R-:W-:Y:S01]  /*07a0*/  FFMA.FTZ R48, R89, R48, RZ ;  /* 0x0000003059307223 */ /* 0x000fe200000100ff */
[----:B------:R-:W-:Y:S01]  /*07b0*/  FFMA.FTZ R102, R110, R69, R68 ;  /* 0x000000456e667223 */ /* 0x000fe20000010044 */
[----:B------:R-:W-:Y:S01]  /*07c0*/  FFMA.FTZ R60, R64, R61, R71 ;  /* 0x0000003d403c7223 */ /* 0x000fe20000010047 */
[----:B------:R-:W-:Y:S01]  /*07d0*/  SHF.L.U32 R62, R62, 0x10, RZ ;  /* 0x000000103e3e7819 */ /* 0x000fe200000006ff */
[----:B------:R-:W-:Y:S01]  /*07e0*/  FFMA.FTZ R66, R67, R66, R48 ;  /* 0x0000004243427223 */ /* 0x000fe20000010030 */
[C---:B------:R-:W-:Y:S01]  /*07f0*/  PRMT R61, R49.reuse, 0x7632, R61 ;  /* 0x00007632313d7816 */ /* 0x040fe2000000003d */
[----:B------:R-:W5:Y:S01]  /*0800*/  LDG.E.128 R72, desc[UR6][R112.64+0x12000] ;  /* 0x0120000670487981 */ /* 0x000f62000c1e1d00 */
        /* <DEDUP_REMOVED lines=13> */
[----:B------:R-:W-:-:S02]  /*08e0*/  IMAD.U32 R62, R48, 0x10000, RZ ;  /* 0x00010000303e7824 */ /* 0x000fc400078e00ff */
[----:B------:R-:W-:Y:S01]  /*08f0*/  FFMA.FTZ R66, R89, R16, RZ ;  /* 0x0000001059427223 */ /* 0x000fe200000100ff */
[----:B------:R-:W-:Y:S01]  /*0900*/  PRMT R16, R51, 0x7632, R16 ;  /* 0x0000763233107816 */ /* 0x000fe20000000010 */
[----:B------:R-:W-:Y:S01]  /*0910*/  FFMA.FTZ R50, R87, R50, R60 ;  /* 0x0000003257327223 */ /* 0x000fe2000001003c */
[----:B------:R-:W-:Y:S01]  /*0920*/  SHF.L.U32 R60, R17, 0x10, RZ ;  /* 0x00000010113c7819 */ /* 0x000fe200000006ff */
[----:B------:R-:W-:Y:S01]  /*0930*/  FFMA.FTZ R62, R67, R62, R66 ;  /* 0x0000003e433e7223 */ /* 0x000fe20000010042 */
[----:B------:R-:W-:Y:S02]  /*0940*/  SHF.L.U32 R48, R51, 0x10, RZ ;  /* 0x0000001033307819 */ /* 0x000fe400000006ff */
[----:B------:R-:W-:Y:S01]  /*0950*/  PRMT R51, R17, 0x7632, R51 ;  /* 0x0000763211337816 */ /* 0x000fe20000000033 */
[----:B------:R-:W-:Y:S02]  /*0960*/  IMAD.U32 R17, R16, 0x10000, RZ ;  /* 0x0001000010117824 */ /* 0x000fe400078e00ff */
[----:B------:R-:W-:Y:S01]  /*0970*/  FFMA.FTZ R60, R65, R60, R62 ;  /* 0x0000003c413c7223 */ /* 0x000fe2000001003e */
[----:B------:R-:W-:-:S02]  /*0980*/  PRMT R63, R63, 0x7632, R63 ;  /* 0x000076323f3f7816 */ /* 0x000fc4000000003f */
[----:B------:R-:W-:Y:S02]  /*0990*/  SHF.L.U32 R16, R51, 0x10, RZ ;  /* 0x0000001033107819 */ /* 0x000fe400000006ff */
[C---:B------:R-:W-:Y:S01]  /*09a0*/  PRMT R62, R20.reuse, 0x7632, R62 ;  /* 0x00007632143e7816 */ /* 0x040fe2000000003e */
[----:B------:R-:W-:Y:S01]  /*09b0*/  FFMA.FTZ R48, R85, R48, R50 ;  /* 0x0000003055307223 */ /* 0x000fe20000010032 */
[----:B------:R-:W-:Y:S01]  /*09c0*/  SHF.L.U32 R20, R20, 0x10, RZ ;  /* 0x0000001014147819 */ /* 0x000fe200000006ff */
[----:B------:R-:W-:Y:S01]  /*09d0*/  FFMA.FTZ R61, R3, R16, R60 ;  /* 0x00000010033d7223 */ /* 0x000fe2000001003c */
[----:B------:R-:W-:Y:S01]  /*09e0*/  SHF.L.U32 R63, R63, 0x10, RZ ;  /* 0x000000103f3f7819 */ /* 0x000fe200000006ff */
[----:B------:R-:W-:Y:S01]  /*09f0*/  FFMA.FTZ R84, R110, R17, R48 ;  /* 0x000000116e547223 */ /* 0x000fe20000010030 */
[----:B------:R-:W-:Y:S02]  /*0a00*/  IMAD.U32 R62, R62, 0x10000, RZ ;  /* 0x000100003e3e7824 */ /* 0x000fe400078e00ff */
[----:B------:R-:W-:Y:S01]  /*0a10*/  FFMA.FTZ R16, R89, R20, RZ ;  /* 0x0000001459107223 */ /* 0x000fe200000100ff */
[----:B------:R-:W-:Y:S01]  /*0a20*/  SHF.L.U32 R17, R18, 0x10, RZ ;  /* 0x0000001012117819 */ /* 0x000fe200000006ff */
[----:B------:R-:W-:Y:S01]  /*0a30*/  FFMA.FTZ R66, R110, R63, R49 ;  /* 0x0000003f6e427223 */ /* 0x000fe20000010031 */
[----:B------:R-:W-:Y:S01]  /*0a40*/  PRMT R18, R18, 0x7632, R18 ;  /* 0x0000763212127816 */ /* 0x000fe20000000012 */
        /* <DEDUP_REMOVED lines=8> */
[C---:B------:R-:W-:Y:S02]  /*0ad0*/  PRMT R61, R40.reuse, 0x7632, R61 ;  /* 0x00007632283d7816 */ /* 0x040fe4000000003d */
[----:B------:R-:W-:Y:S01]  /*0ae0*/  SHF.L.U32 R40, R40, 0x10, RZ ;  /* 0x0000001028287819 */ /* 0x000fe200000006ff */
[C---:B------:R-:W-:Y:S01]  /*0af0*/  IMAD.U32 R60, R19.reuse, 0x10000, RZ ;  /* 0x00010000133c7824 */ /* 0x040fe200078e00ff */
[----:B------:R-:W-:Y:S01]  /*0b00*/  PRMT R20, R19, 0x7632, R20 ;  /* 0x0000763213147816 */ /* 0x000fe20000000014 */
[----:B------:R-:W-:Y:S01]  /*0b10*/  FFMA.FTZ R62, R87, R18, R16 ;  /* 0x00000012573e7223 */ /* 0x000fe20000010010 */
[----:B------:R-:W-:Y:S01]  /*0b20*/  FFMA.FTZ R63, R3, R68, R70 ;  /* 0x00000044033f7223 */ /* 0x000fe20000010046 */
[----:B------:R-:W5:Y:S01]  /*0b30*/  LDG.E.128 R16, desc[UR6][R112.64+0x19000] ;  /* 0x0190000670107981 */ /* 0x000f62000c1e1d00 */
[----:B------:R-:W-:Y:S01]  /*0b40*/  SHF.L.U32 R68, R61, 0x10, RZ ;  /* 0x000000103d447819 */ /* 0x000fe200000006ff */
[----:B------:R-:W-:Y:S01]  /*0b50*/  FFMA.FTZ R70, R89, R40, RZ ;  /* 0x0000002859467223 */ /* 0x000fe200000100ff */
[C---:B------:R-:W-:Y:S01]  /*0b60*/  SHF.L.U32 R21, R22.reuse, 0x10, RZ ;  /* 0x0000001016157819 */ /* 0x040fe200000006ff */
[----:B------:R-:W-:Y:S01]  /*0b70*/  FFMA.FTZ R61, R85, R60, R62 ;  /* 0x0000003c553d7223 */ /* 0x000fe2000001003e */
[----:B------:R-:W-:Y:S01]  /*0b80*/  PRMT R22, R22, 0x7632, R22 ;  /* 0x0000763216167816 */ /* 0x000fe20000000016 */
[----:B------:R-:W-:Y:S01]  /*0b90*/  FFMA.FTZ R68, R67, R68, R70 ;  /* 0x0000004443447223 */ /* 0x000fe20000010046 */
[----:B------:R-:W-:-:S02]  /*0ba0*/  PRMT R60, R41, 0x7632, R60 ;  /* 0x00007632293c7816 */ /* 0x000fc4000000003c */
[----:B------:R-:W-:Y:S01]  /*0bb0*/  SHF.L.U32 R62, R41, 0x10, RZ ;  /* 0x00000010293e7819 */ /* 0x000fe200000006ff */
[----:B------:R-:W-:Y:S01]  /*0bc0*/  FFMA.FTZ R40, R64, R21, R63 ;  /* 0x0000001540287223 */ /* 0x000fe2000001003f */
[----:B------:R-:W-:Y:S02]  /*0bd0*/  IMAD.U32 R22, R22, 0x10000, RZ ;  /* 0x0001000016167824 */ /* 0x000fe400078e00ff */
[----:B------:R-:W-:Y:S02]  /*0be0*/  IMAD.U32 R60, R60, 0x10000, RZ ;  /* 0x000100003c3c7824 */ /* 0x000fe400078e00ff */
        /* <DEDUP_REMOVED lines=11> */
[----:B------:R-:W-:Y:S01]  /*0ca0*/  PRMT R42, R42, 0x7632, R42 ;  /* 0x000076322a2a7816 */ /* 0x000fe2000000002a */
[----:B------:R-:W5:Y:S01]  /*0cb0*/  LDG.E.128 R20, desc[UR6][R112.64+0x1c800] ;  /* 0x01c8000670147981 */ /* 0x000f62000c1e1d00 */
[----:B------:R-:W-:Y:S02]  /*0cc0*/  IMAD.U32 R60, R60, 0x10000, RZ ;  /* 0x000100003c3c7824 */ /* 0x000fe400078e00ff */
[----:B------:R-:W-:Y:S01]  /*0cd0*/  FFMA.FTZ R24, R89, R24, RZ ;  /* 0x0000001859187223 */ /* 0x000fe200000100ff */
[----:B------:R-:W-:Y:S01]  /*0ce0*/  SHF.L.U32 R41, R40, 0x10, RZ ;  /* 0x0000001028297819 */ /* 0x000fe200000006ff */
[----:B------:R-:W-:Y:S01]  /*0cf0*/  FFMA.FTZ R40, R64, R63, R69 ;  /* 0x0000003f40287223 */ /* 0x000fe20000010045 */
[----:B------:R-:W-:Y:S01]  /*0d00*/  SHF.L.U32 R42, R42, 0x10, RZ ;  /* 0x000000102a2a7819 */ /* 0x000fe200000006ff */
[----:B------:R-:W-:Y:S01]  /*0d10*/  FFMA.FTZ R62, R67, R60, R24 ;  /* 0x0000003c433e7223 */ /* 0x000fe20000010018 */
[----:B------:R-:W-:Y:S01]  /*0d20*/  SHF.L.U32 R24, R43, 0x10, RZ ;  /* 0x000000102b187819 */ /* 0x000fe200000006ff */
[----:B------:R-:W-:Y:S01]  /*0d30*/  FFMA.FTZ R100, R110, R41, R61 ;  /* 0x000000296e647223 */ /* 0x000fe2000001003d */
[----:B------:R-:W5:Y:S01]  /*0d40*/  LDG.E.128 R68, desc[UR6][R112.64+0x20000] ;  /* 0x0200000670447981 */ /* 0x000f62000c1e1d00 */
[----:B------:R-:W-:Y:S01]  /*0d50*/  FFMA.FTZ R40, R87, R42, R40 ;  /* 0x0000002a57287223 */ /* 0x000fe20000010028 */
[----:B------:R-:W-:-:S02]  /*0d60*/  PRMT R41, R25, 0x7632, R41 ;  /* 0x0000763219297816 */ /* 0x000fc40000000029 */
[----:B------:R-:W-:Y:S01]  /*0d70*/  SHF.L.U32 R60, R25, 0x10, RZ ;  /* 0x00000010193c7819 */ /* 0x000fe200000006ff */
[----:B------:R-:W-:Y:S01]  /*0d80*/  FFMA.FTZ R25, R85, R24, R40 ;  /* 0x0000001855197223 */ /* 0x000fe20000010028 */
[C---:B------:R-:W-:Y:S02]  /*0d90*/  PRMT R24, R52.reuse, 0x7632, R24 ;  /* 0x0000763234187816 */ /* 0x040fe40000000018 */
[----:B------:R-:W-:Y:S01]  /*0da0*/  SHF.L.U32 R52, R52, 0x10, RZ ;  /* 0x0000001034347819 */ /* 0x000fe200000006ff */
[----:B------:R-:W-:Y:S01]  /*0db0*/  IMAD.U32 R42, R41, 0x10000, RZ ;  /* 0x00010000292a7824 */ /* 0x000fe200078e00ff */
[----:B------:R-:W-:Y:S01]  /*0dc0*/  PRMT R43, R43, 0x7632, R43 ;  /* 0x000076322b2b7816 */ /* 0x000fe2000000002b */
[----:B------:R-:W-:Y:S01]  /*0dd0*/  FFMA.FTZ R60, R65, R60, R62 ;  /* 0x0000003c413c7223 */ /* 0x000fe2000001003e */
[----:B------:R-:W-:Y:S01]  /*0de0*/  SHF.L.U32 R41, R26, 0x10, RZ ;  /* 0x000000101a297819 */ /* 0x000fe200000006ff */
[----:B------:R-:W-:Y:S01]  /*0df0*/  FFMA.FTZ R40, R89, R52, RZ ;  /* 0x0000003459287223 */ /* 0x000fe200000100ff */
[----:B------:R-:W-:Y:S01]  /*0e00*/  SHF.L.U32 R43, R43, 0x10, RZ ;  /* 0x000000102b2b7819 */ /* 0x000fe200000006ff */
[----:B------:R-:W-:Y:S01]  /*0e10*/  FFMA.FTZ R61, R3, R42, R60 ;  /* 0x0000002a033d7223 */ /* 0x000fe2000001003c */
[----:B------:R-:W-:-:S03]  /*0e20*/  IMAD.U32 R24, R24, 0x10000, RZ ;  /* 0x0001000018187824 */ /* 0x000fc600078e00ff */
[----:B------:R-:W-:Y:S01]  /*0e30*/  FFMA.FTZ R98, R110, R43, R25 ;  /* 0x0000002b6e627223 */ /* 0x000fe20000010019 */
[----:B------:R-:W-:Y:S01]  /*0e40*/  FFMA.FTZ R60, R64, R41, R61 ;  /* 0x00000029403c7223 */ /* 0x000fe2000001003d */
[----:B------:R-:W-:Y:S02]  /*0e50*/  FFMA.FTZ R24, R67, R24, R40 ;  /* 0x0000001843187223 */ /* 0x000fe40000010028 */
[----:B------:R-:W5:Y:S01]  /*0e60*/  LDG.E.128 R40, desc[UR6][R112.64+0x23800] ;  /* 0x0238000670287981 */ /* 0x000f62000c1e1d00 */
[----:B------:R-:W-:Y:S02]  /*0e70*/  PRMT R26, R26, 0x7632, R26 ;  /* 0x000076321a1a7816 */ /* 0x000fe4000000001a */
[C---:B------:R-:W-:Y:S02]  /*0e80*/  PRMT R25, R53.reuse, 0x7632, R25 ;  /* 0x0000763235197816 */ /* 0x040fe40000000019 */
[----:B------:R-:W-:Y:S02]  /*0e90*/  SHF.L.U32 R52, R53, 0x10, RZ ;  /* 0x0000001035347819 */ /* 0x000fe400000006ff */
        /* <DEDUP_REMOVED lines=8> */
[C---:B------:R-:W-:Y:S02]  /*0f20*/  PRMT R60, R4.reuse, 0x7632, R60 ;  /* 0x00007632043c7816 */ /* 0x040fe4000000003c */
[----:B------:R-:W-:-:S02]  /*0f30*/  SHF.L.U32 R4, R4, 0x10, RZ ;  /* 0x0000001004047819 */ /* 0x000fc400000006ff */
[----:B------:R-:W-:Y:S01]  /*0f40*/  PRMT R24, R27, 0x7632, R24 ;  /* 0x000076321b187816 */ /* 0x000fe20000000018 */
[----:B------:R-:W-:Y:S01]  /*0f50*/  FFMA.FTZ R27, R85, R52, R26 ;  /* 0x00000034551b7223 */ /* 0x000fe2000001001a */
[----:B------:R-:W-:Y:S01]  /*0f60*/  SHF.L.U32 R54, R54, 0x10, RZ ;  /* 0x0000001036367819 */ /* 0x000fe200000006ff */
[----:B------:R-:W-:Y:S01]  /*0f70*/  FFMA.FTZ R52, R64, R25, R53 ;  /* 0x0000001940347223 */ /* 0x000fe20000010035 */
[----:B------:R-:W-:Y:S02]  /*0f80*/  IMAD.U32 R60, R60, 0x10000, RZ ;  /* 0x000100003c3c7824 */ /* 0x000fe400078e00ff */
[----:B------:R-:W-:Y:S01]  /*0f90*/  FFMA.FTZ R62, R89, R4, RZ ;  /* 0x00000004593e7223 */ /* 0x000fe200000100ff */
[----:B------:R-:W-:Y:S01]  /*0fa0*/  PRMT R4, R55, 0x7632, R4 ;  /* 0x0000763237047816 */ /* 0x000fe20000000004 */
[----:B------:R-:W-:Y:S01]  /*0fb0*/  FFMA.FTZ R52, R87, R54, R52 ;  /* 0x0000003657347223 */ /* 0x000fe20000010034 */
[----:B------:R-:W-:Y:S02]  /*0fc0*/  SHF.L.U32 R26, R55, 0x10, RZ ;  /* 0x00000010371a7819 */ /* 0x000fe400000006ff */
[----:B------:R-:W-:Y:S01]  /*0fd0*/  SHF.L.U32 R25, R24, 0x10, RZ ;  /* 0x0000001018197819 */ /* 0x000fe200000006ff */
[----:B------:R-:W-:Y:S01]  /*0fe0*/  FFMA.FTZ R60, R67, R60, R62 ;  /* 0x0000003c433c7223 */ /* 0x000fe2000001003e */
[----:B------:R-:W-:-:S02]  /*0ff0*/  PRMT R24, R5, 0x7632, R24 ;  /* 0x0000763205187816 */ /* 0x000fc40000000018 */
[----:B------:R-:W-:Y:S01]  /*1000*/  SHF.L.U32 R54, R5, 0x10, RZ ;  /* 0x0000001005367819 */ /* 0x000fe200000006ff */
[----:B------:R-:W-:Y:S02]  /*1010*/  IMAD.U32 R5, R4, 0x10000, RZ ;  /* 0x0001000004057824 */ /* 0x000fe400078e00ff */
[----:B------:R-:W-:Y:S01]  /*1020*/  FFMA.FTZ R26, R85, R26, R52 ;  /* 0x0000001a551a7223 */ /* 0x000fe20000010034 */
[----:B------:R-:W-:Y:S01]  /*1030*/  SHF.L.U32 R24, R24, 0x10, RZ ;  /* 0x0000001018187819 */ /* 0x000fe200000006ff */
[----:B------:R-:W-:Y:S02]  /*1040*/  FFMA.FTZ R54, R65, R54, R60 ;  /* 0x0000003641367223 */ /* 0x000fe4000001003c */
[C---:B------:R-:W-:Y:S01]  /*1050*/  FFMA.FTZ R94, R110.reuse, R5, R26 ;  /* 0x000000056e5e7223 */ /* 0x040fe2000001001a */
[----:B------:R-:W-:Y:S01]  /*1060*/  FFMA.FTZ R96, R110, R25, R27 ;  /* 0x000000196e607223 */ /* 0x000fe2000001001b */
[C---:B------:R-:W-:Y:S01]  /*1070*/  PRMT R4, R6.reuse, 0x7632, R4 ;  /* 0x0000763206047816 */ /* 0x040fe20000000004 */
[----:B------:R-:W-:Y:S01]  /*1080*/  FFMA.FTZ R25, R3, R24, R54 ;  /* 0x0000001803197223 */ /* 0x000fe20000010036 */
[----:B------:R-:W-:-:S02]  /*1090*/  SHF.L.U32 R5, R6, 0x10, RZ ;  /* 0x0000001006057819 */ /* 0x000fc400000006ff */
[C---:B------:R-:W-:Y:S02]  /*10a0*/  PRMT R52, R32.reuse, 0x7632, R52 ;  /* 0x0000763220347816 */ /* 0x040fe40000000034 */
[----:B------:R-:W-:Y:S01]  /*10b0*/  SHF.L.U32 R32, R32, 0x10, RZ ;  /* 0x0000001020207819 */ /* 0x000fe200000006ff */
[----:B------:R-:W-:Y:S02]  /*10c0*/  IMAD.U32 R4, R4, 0x10000, RZ ;  /* 0x0001000004047824 */ /* 0x000fe400078e00ff */
[----:B------:R-:W-:Y:S01]  /*10d0*/  FFMA.FTZ R6, R64, R5, R25 ;  /* 0x0000000540067223 */ /* 0x000fe20000010019 */
[----:B------:R-:W-:Y:S01]  /*10e0*/  SHF.L.U32 R52, R52, 0x10, RZ ;  /* 0x0000001034347819 */ /* 0x000fe200000006ff */
[----:B------:R-:W5:Y:S01]  /*10f0*/  LDG.E.128 R24, desc[UR6][R112.64+0x27000] ;  /* 0x0270000670187981 */ /* 0x000f62000c1e1d00 */
[----:B------:R-:W-:Y:S01]  /*1100*/  FFMA.FTZ R54, R89, R32, RZ ;  /* 0x0000002059367223 */ /* 0x000fe200000100ff */
        /* <DEDUP_REMOVED lines=8> */
[C---:B------:R-:W-:Y:S01]  /*1190*/  PRMT R6, R8.reuse, 0x7632, R6 ;  /* 0x0000763208067816 */ /* 0x040fe20000000006 */
[----:B------:R-:W-:Y:S01]  /*11a0*/  IMAD.U32 R4, R33, 0x10000, RZ ;  /* 0x0001000021047824 */ /* 0x000fe200078e00ff */
[----:B------:R-:W-:Y:S02]  /*11b0*/  SHF.L.U32 R8, R8, 0x10, RZ ;  /* 0x0000001008087819 */ /* 0x000fe400000006ff */
[----:B------:R-:W-:Y:S01]  /*11c0*/  SHF.L.U32 R7, R7, 0x10, RZ ;  /* 0x0000001007077819 */ /* 0x000fe200000006ff */
[----:B------:R-:W-:Y:S01]  /*11d0*/  FFMA.FTZ R53, R3, R4, R32 ;  /* 0x0000000403357223 */ /* 0x000fe20000010020 */
[----:B------:R-:W-:Y:S01]  /*11e0*/  SHF.L.U32 R33, R34, 0x10, RZ ;  /* 0x0000001022217819 */ /* 0x000fe200000006ff */
[----:B------:R-:W-:-:S02]  /*11f0*/  IMAD.U32 R32, R6, 0x10000, RZ ;  /* 0x0001000006207824 */ /* 0x000fc400078e00ff */
[----:B------:R-:W-:Y:S01]  /*1200*/  FFMA.FTZ R8, R89, R8, RZ ;  /* 0x0000000859087223 */ /* 0x000fe200000100ff */
[----:B------:R-:W-:Y:S01]  /*1210*/  FFMA.FTZ R92, R110, R7, R5 ;  /* 0x000000076e5c7223 */ /* 0x000fe20000010005 */
[----:B------:R-:W-:Y:S01]  /*1220*/  PRMT R34, R34, 0x7632, R34 ;  /* 0x0000763222227816 */ /* 0x000fe20000000022 */
[----:B------:R-:W-:Y:S01]  /*1230*/  FFMA.FTZ R52, R64, R33, R53 ;  /* 0x0000002140347223 */ /* 0x000fe20000010035 */
[----:B------:R-:W5:Y:S01]  /*1240*/  LDG.E.128 R4, desc[UR6][R112.64+0x2a800] ;  /* 0x02a8000670047981 */ /* 0x000f62000c1e1d00 */
[----:B------:R-:W-:Y:S01]  /*1250*/  PRMT R33, R9, 0x7632, R33 ;  /* 0x0000763209217816 */ /* 0x000fe20000000021 */
[----:B------:R-:W-:Y:S01]  /*1260*/  FFMA.FTZ R62, R67, R32, R8 ;  /* 0x00000020433e7223 */ /* 0x000fe20000010008 */
[----:B------:R-:W-:Y:S02]  /*1270*/  SHF.L.U32 R54, R9, 0x10, RZ ;  /* 0x0000001009367819 */ /* 0x000fe400000006ff */
[----:B------:R-:W-:Y:S01]  /*1280*/  SHF.L.U32 R34, R34, 0x10, RZ ;  /* 0x0000001022227819 */ /* 0x000fe200000006ff */
[----:B------:R-:W-:-:S02]  /*1290*/  IMAD.U32 R60, R33, 0x10000, RZ ;  /* 0x00010000213c7824 */ /* 0x000fc400078e00ff */
[----:B------:R-:W-:Y:S01]  /*12a0*/  FFMA.FTZ R54, R65, R54, R62 ;  /* 0x0000003641367223 */ /* 0x000fe2000001003e */
[----:B------:R-:W-:Y:S01]  /*12b0*/  PRMT R32, R35, 0x7632, R32 ;  /* 0x0000763223207816 */ /* 0x000fe20000000020 */
[----:B------:R-:W-:Y:S01]  /*12c0*/  FFMA.FTZ R34, R87, R34, R52 ;  /* 0x0000002257227223 */ /* 0x000fe20000010034 */
[----:B------:R-:W-:Y:S01]  /*12d0*/  SHF.L.U32 R8, R35, 0x10, RZ ;  /* 0x0000001023087819 */ /* 0x000fe200000006ff */
[----:B------:R-:W-:Y:S01]  /*12e0*/  FFMA.FTZ R35, R3, R60, R54 ;  /* 0x0000003c03237223 */ /* 0x000fe20000010036 */
[C---:B------:R-:W-:Y:S01]  /*12f0*/  PRMT R52, R12.reuse, 0x7632, R52 ;  /* 0x000076320c347816 */ /* 0x040fe20000000034 */
[----:B------:R-:W5:Y:S01]  /*1300*/  LDG.E.128 R60, desc[UR6][R112.64+0x2e000] ;  /* 0x02e00006703c7981 */ /* 0x000f62000c1e1d00 */
[----:B------:R-:W-:Y:S02]  /*1310*/  SHF.L.U32 R54, R12, 0x10, RZ ;  /* 0x000000100c367819 */ /* 0x000fe400000006ff */
[C---:B------:R-:W-:Y:S02]  /*1320*/  PRMT R9, R10.reuse, 0x7632, R9 ;  /* 0x000076320a097816 */ /* 0x040fe40000000009 */
[----:B------:R-:W-:Y:S01]  /*1330*/  SHF.L.U32 R33, R10, 0x10, RZ ;  /* 0x000000100a217819 */ /* 0x000fe200000006ff */
[----:B------:R-:W-:-:S02]  /*1340*/  IMAD.U32 R52, R52, 0x10000, RZ ;  /* 0x0001000034347824 */ /* 0x000fc400078e00ff */
[----:B------:R-:W-:Y:S01]  /*1350*/  FFMA.FTZ R90, R89, R54, RZ ;  /* 0x00000036595a7223 */ /* 0x000fe200000100ff */
[----:B------:R-:W-:Y:S01]  /*1360*/  SHF.L.U32 R10, R9, 0x10, RZ ;  /* 0x00000010090a7819 */ /* 0x000fe200000006ff */
[----:B------:R-:W-:Y:S01]  /*1370*/  FFMA.FTZ R12, R64, R33, R35 ;  /* 0x00000021400c7223 */ /* 0x000fe20000010023 */
[----:B------:R-:W-:Y:S01]  /*1380*/  SHF.L.U32 R54, R13, 0x10, RZ ;  /* 0x000000100d367819 */ /* 0x000fe200000006ff */
[----:B------:R-:W-:Y:S02]  /*1390*/  FFMA.FTZ R52, R67, R52, R90 ;  /* 0x0000003443347223 */ /* 0x000fe4000001005a */
[----:B------:R-:W-:Y:S01]  /*13a0*/  FFMA.FTZ R9, R87, R10, R12 ;  /* 0x0000000a57097223 */ /* 0x000fe2000001000c */
[----:B------:R-:W-:Y:S01]  /*13b0*/  SHF.L.U32 R10, R11, 0x10, RZ ;  /* 0x000000100b0a7819 */ /* 0x000fe200000006ff */
[----:B------:R-:W-:Y:S01]  /*13c0*/  FFMA.FTZ R106, R65, R54, R52 ;  /* 0x00000036416a7223 */ /* 0x000fe20000010034 */
[----:B------:R-:W-:Y:S02]  /*13d0*/  PRMT R12, R11, 0x7632, R12 ;  /* 0x000076320b0c7816 */ /* 0x000fe4000000000c */
[----:B------:R-:W-:Y:S01]  /*13e0*/  PRMT R52, R13, 0x7632, R52 ;  /* 0x000076320d347816 */ /* 0x000fe20000000034 */
[C---:B------:R-:W-:Y:S01]  /*13f0*/  FFMA.FTZ R33, R85.reuse, R8, R34 ;  /* 0x0000000855217223 */ /* 0x040fe20000010022 */
[C---:B------:R-:W-:Y:S01]  /*1400*/  PRMT R89, R56.reuse, 0x7632, R89 ;  /* 0x0000763238597816 */ /* 0x040fe20000000059 */
[----:B------:R-:W-:Y:S01]  /*1410*/  FFMA.FTZ R34, R85, R10, R9 ;  /* 0x0000000a55227223 */ /* 0x000fe20000010009 */
[----:B------:R-:W-:Y:S01]  /*1420*/  SHF.L.U32 R56, R56, 0x10, RZ ;  /* 0x0000001038387819 */ /* 0x000fe200000006ff */
[----:B------:R-:W5:Y:S01]  /*1430*/  LDG.E.128 R8, desc[UR6][R112.64+0x1000] ;  /* 0x0010000670087981 */ /* 0x000f62000c1e1d00 */
[----:B------:R-:W-:-:S02]  /*1440*/  PRMT R67, R80, 0x7632, R67 ;  /* 0x0000763250437816 */ /* 0x000fc40000000043 */
[----:B------:R-:W-:Y:S02]  /*1450*/  SHF.L.U32 R65, R80, 0x10, RZ ;  /* 0x0000001050417819 */ /* 0x000fe400000006ff */
[----:B------:R-:W-:Y:S02]  /*1460*/  SHF.L.U32 R35, R12, 0x10, RZ ;  /* 0x000000100c237819 */ /* 0x000fe400000006ff */
[----:B------:R-:W-:Y:S01]  /*1470*/  SHF.L.U32 R12, R52, 0x10, RZ ;  /* 0x00000010340c7819 */ /* 0x000fe200000006ff */
[----:B------:R-:W-:Y:S01]  /*1480*/  IMAD.U32 R13, R32, 0x10000, RZ ;  /* 0x00010000200d7824 */ /* 0x000fe200078e00ff */
[----:B------:R-:W5:Y:S01]  /*1490*/  LDG.E.128 R52, desc[UR6][R114.64+0x1000] ;  /* 0x0010000672347981 */ /* 0x000f62000c1e1d00 */
[----:B------:R-:W-:Y:S01]  /*14a0*/  SHF.L.U32 R67, R67, 0x10, RZ ;  /* 0x0000001043437819 */ /* 0x000fe200000006ff */
[----:B------:R-:W-:Y:S02]  /*14b0*/  IMAD.U32 R32, R89, 0x10000, RZ ;  /* 0x0001000059207824 */ /* 0x000fe400078e00ff */
[----:B------:R-:W-:Y:S01]  /*14c0*/  FFMA.FTZ R56, R65, R56, R88 ;  /* 0x0000003841387223 */ /* 0x000fe20000010058 */
[C---:B------:R-:W-:Y:S01]  /*14d0*/  FFMA.FTZ R90, R110.reuse, R13, R33 ;  /* 0x0000000d6e5a7223 */ /* 0x040fe20000010021 */
[----:B------:R-:W-:Y:S01]  /*14e0*/  FFMA.FTZ R88, R110, R35, R34 ;  /* 0x000000236e587223 */ /* 0x000fe20000010022 */
[----:B------:R-:W-:Y:S01]  /*14f0*/  FFMA.FTZ R35, R3, R12, R106 ;  /* 0x0000000c03237223 */ /* 0x000fe2000001006a */
[----:B------:R-:W-:Y:S01]  /*1500*/  FFMA.FTZ R56, R67, R32, R56 ;  /* 0x0000002043387223 */ /* 0x000fe20000010038 */
[----:B------:R-:W-:Y:S01]  /*1510*/  SHF.L.U32 R33, R14, 0x10, RZ ;  /* 0x000000100e217819 */ /* 0x000fe200000006ff */
[----:B------:R-:W-:Y:S01]  /*1520*/  IMAD.U32 R3, R81, 0x10000, RZ ;  /* 0x0001000051037824 */ /* 0x000fe200078e00ff */
[----:B------:R-:W-:-:S02]  /*1530*/  SHF.L.U32 R32, R57, 0x10, RZ ;  /* 0x0000001039207819 */ /* 0x000fc400000006ff */
[----:B------:R-:W-:Y:S02]  /*1540*/  PRMT R13, R14, 0x7632, R13 ;  /* 0x000076320e0d7816 */ /* 0x000fe4000000000d */
[----:B------:R-:W-:Y:S02]  /*1550*/  PRMT R57, R57, 0x7632, R57 ;  /* 0x0000763239397816 */ /* 0x000fe40000000039 */
[----:B------:R-:W-:Y:S01]  /*1560*/  PRMT R14, R81, 0x7632, R14 ;  /* 0x00007632510e7816 */ /* 0x000fe2000000000e */
[----:B------:R-:W-:Y:S01]  /*1570*/  FFMA.FTZ R89, R3, R32, R56 ;  /* 0x0000002003597223 */ /* 0x000fe20000010038 */
[----:B------:R-:W-:Y:S01]  /*1580*/  SHF.L.U32 R57, R57, 0x10, RZ ;  /* 0x0000001039397819 */ /* 0x000fe200000006ff */
[----:B------:R-:W-:Y:S01]  /*1590*/  FFMA.FTZ R106, R64, R33, R35 ;  /* 0x00000021406a7223 */ /* 0x000fe20000010023 */
[----:B------:R-:W-:Y:S01]  /*15a0*/  SHF.L.U32 R14, R14, 0x10, RZ ;  /* 0x000000100e0e7819 */ /* 0x000fe200000006ff */
[----:B------:R-:W-:Y:S01]  /*15b0*/  IMAD.U32 R56, R13, 0x10000, RZ ;  /* 0x000100000d387824 */ /* 0x000fe200078e00ff */
[C---:B------:R-:W-:Y:S01]  /*15c0*/  PRMT R12, R15.reuse, 0x7632, R12 ;  /* 0x000076320f0c7816 */ /* 0x040fe2000000000c */
[----:B------:R-:W5:Y:S01]  /*15d0*/  LDG.E.128 R32, desc[UR6][R112.64+0x4800] ;  /* 0x0048000670207981 */ /* 0x000f62000c1e1d00 */
[----:B------:R-:W-:Y:S01]  /*15e0*/  SHF.L.U32 R80, R15, 0x10, RZ ;  /* 0x000000100f507819 */ /* 0x000fe200000006ff */
[----:B------:R-:W-:Y:S01]  /*15f0*/  FFMA.FTZ R57, R14, R57, R89 ;  /* 0x000000390e397223 */ /* 0x000fe20000010059 */
[C---:B------:R-:W-:Y:S01]  /*1600*/  PRMT R81, R58.reuse, 0x7632, R81 ;  /* 0x000076323a517816 */ /* 0x040fe20000000051 */
[----:B------:R-:W-:Y:S01]  /*1610*/  FFMA.FTZ R56, R87, R56, R106 ;  /* 0x0000003857387223 */ /* 0x000fe2000001006a */
[----:B------:R-:W-:-:S02]  /*1620*/  SHF.L.U32 R13, R58, 0x10, RZ ;  /* 0x000000103a0d7819 */ /* 0x000fc400000006ff */
[C---:B------:R-:W-:Y:S02]  /*1630*/  PRMT R15, R82.reuse, 0x7632, R15 ;  /* 0x00007632520f7816 */ /* 0x040fe4000000000f */
[----:B------:R-:W-:Y:S01]  /*1640*/  SHF.L.U32 R64, R82, 0x10, RZ ;  /* 0x0000001052407819 */ /* 0x000fe200000006ff */
[--C-:B------:R-:W-:Y:S01]  /*1650*/  FFMA.FTZ R85, R85, R80, R56.reuse ;  /* 0x0000005055557223 */ /* 0x100fe20000010038 */
[----:B------:R-:W-:Y:S01]  /*1660*/  SHF.L.U32 R58, R81, 0x10, RZ ;  /* 0x00000010513a7819 */ /* 0x000fe200000006ff */
[----:B------:R-:W-:Y:S01]  /*1670*/  IMAD.U32 R15, R15, 0x10000, RZ ;  /* 0x000100000f0f7824 */ /* 0x000fe200078e00ff */
[----:B--2---:R-:W-:Y:S01]  /*1680*/  PRMT R56, R28, 0x7632, R56 ;  /* 0x000076321c387816 */ /* 0x004fe20000000038 */
[----:B------:R-:W-:Y:S01]  /*1690*/  FFMA.FTZ R82, R64, R13, R57 ;  /* 0x0000000d40527223 */ /* 0x000fe20000010039 */
[----:B------:R-:W-:Y:S02]  /*16a0*/  SHF.L.U32 R57, R28, 0x10, RZ ;  /* 0x000000101c397819 */ /* 0x000fe400000006ff */
[----:B------:R-:W-:Y:S01]  /*16b0*/  SHF.L.U32 R28, R59, 0x10, RZ ;  /* 0x000000103b1c7819 */ /* 0x000fe200000006ff */
[----:B------:R-:W-:Y:S01]  /*16c0*/  FFMA.FTZ R58, R15, R58, R82 ;  /* 0x0000003a0f3a7223 */ /* 0x000fe20000010052 */
[----:B------:R-:W-:Y:S01]  /*16d0*/  SHF.L.U32 R13, R83, 0x10, RZ ;  /* 0x00000010530d7819 */ /* 0x000fe200000006ff */
[----:B------:R-:W-:-:S02]  /*16e0*/  IMAD.U32 R56, R56, 0x10000, RZ ;  /* 0x0001000038387824 */ /* 0x000fc400078e00ff */
[----:B------:R-:W-:Y:S01]  /*16f0*/  FFMA.FTZ R104, R65, R57, R104 ;  /* 0x0000003941687223 */ /* 0x000fe20000010068 */
[----:B------:R-:W-:Y:S01]  /*1700*/  PRMT R83, R83, 0x7632, R83 ;  /* 0x0000763253537816 */ /* 0x000fe20000000053 */
[----:B------:R-:W-:Y:S01]  /*1710*/  FFMA.FTZ R57, R13, R28, R58 ;  /* 0x0000001c0d397223 */ /* 0x000fe2000001003a */
[----:B------:R-:W-:Y:S01]  /*1720*/  PRMT R28, R29, 0x7632, R28 ;  /* 0x000076321d1c7816 */ /* 0x000fe2000000001c */
[----:B------:R-:W-:Y:S01]  /*1730*/  FFMA.FTZ R104, R67, R56, R104 ;  /* 0x0000003843687223 */ /* 0x000fe20000010068 */
[----:B------:R-:W-:Y:S02]  /*1740*/  SHF.L.U32 R56, R29, 0x10, RZ ;  /* 0x000000101d387819 */ /* 0x000fe400000006ff */
[----:B------:R-:W-:Y:S02]  /*1750*/  SHF.L.U32 R29, R12, 0x10, RZ ;  /* 0x000000100c1d7819 */ /* 0x000fe400000006ff */
[----:B------:R-:W-:Y:S01]  /*1760*/  SHF.L.U32 R81, R28, 0x10, RZ ;  /* 0x000000101c517819 */ /* 0x000fe200000006ff */
[----:B------:R-:W-:Y:S01]  /*1770*/  IMAD.U32 R12, R83, 0x10000, RZ ;  /* 0x00010000530c7824 */ /* 0x000fe200078e00ff */
[C---:B---3--:R-:W-:Y:S01]  /*1780*/  SHF.L.U32 R28, R44.reuse, 0x10, RZ ;  /* 0x000000102c1c7819 */ /* 0x048fe200000006ff */
[----:B------:R-:W-:Y:S01]  /*1790*/  FFMA.FTZ R83, R3, R56, R104 ;  /* 0x0000003803537223 */ /* 0x000fe20000010068 */
[----:B------:R-:W-:Y:S01]  /*17a0*/  PRMT R44, R44, 0x7632, R44 ;  /* 0x000076322c2c7816 */ /* 0x000fe2000000002c */
[----:B------:R-:W-:Y:S01]  /*17b0*/  FFMA.FTZ R110, R110, R29, R85 ;  /* 0x0000001d6e6e7223 */ /* 0x000fe20000010055 */
[----:B------:R-:W-:Y:S01]  /*17c0*/  PRMT R59, R59, 0x7632, R59 ;  /* 0x000076323b3b7816 */ /* 0x000fe2000000003b */
[----:B------:R-:W-:Y:S01]  /*17d0*/  FFMA.FTZ R81, R14, R81, R83 ;  /* 0x000000510e517223 */ /* 0x000fe20000010053 */
[----:B------:R-:W-:Y:S01]  /*17e0*/  SHF.L.U32 R29, R30, 0x10, RZ ;  /* 0x000000101e1d7819 */ /* 0x000fe200000006ff */
[----:B------:R-:W-:Y:S01]  /*17f0*/  FFMA.FTZ R102, R65, R28, R102 ;  /* 0x0000001c41667223 */ /* 0x000fe20000010066 */
[----:B------:R-:W-:Y:S01]  /*1800*/  IMAD.U32 R82, R44, 0x10000, RZ ;  /* 0x000100002c527824 */ /* 0x000fe200078e00ff */
[----:B------:R-:W-:-:S02]  /*1810*/  SHF.L.U32 R59, R59, 0x10, RZ ;  /* 0x000000103b3b7819 */ /* 0x000fc400000006ff */
[----:B------:R-:W-:Y:S01]  /*1820*/  PRMT R28, R30, 0x7632, R28 ;  /* 0x000076321e1c7816 */ /* 0x000fe2000000001c */
[----:B------:R-:W-:Y:S01]  /*1830*/  FFMA.FTZ R30, R64, R29, R81 ;  /* 0x0000001d401e7223 */ /* 0x000fe20000010051 */
[----:B------:R-:W-:Y:S01]  /*1840*/  FFMA.FTZ R102, R67, R82, R102 ;  /* 0x0000005243667223 */ /* 0x000fe20000010066 */
[C---:B------:R-:W-:Y:S01]  /*1850*/  PRMT R29, R45.reuse, 0x7632, R29 ;  /* 0x000076322d1d7816 */ /* 0x040fe2000000001d */
[----:B------:R-:W-:Y:S01]  /*1860*/  FFMA.FTZ R108, R12, R59, R57 ;  /* 0x0000003b0c6c7223 */ /* 0x000fe20000010039 */
[----:B------:R-:W-:Y:S01]  /*1870*/  SHF.L.U32 R82, R45, 0x10, RZ ;  /* 0x000000102d527819 */ /* 0x000fe200000006ff */
[----:B------:R-:W2:Y:S01]  /*1880*/  LDG.E.128 R56, desc[UR6][R112.64+0x8000] ;  /* 0x0080000670387981 */ /* 0x000ea2000c1e1d00 */
[----:B------:R-:W-:Y:S01]  /*1890*/  SHF.L.U32 R28, R28, 0x10, RZ ;  /* 0x000000101c1c7819 */ /* 0x000fe200000006ff */
[C---:B----4-:R-:W-:Y:S01]  /*18a0*/  IMAD.U32 R81, R36.reuse, 0x10000, RZ ;  /* 0x0001000024517824 */ /* 0x050fe200078e00ff */
[----:B------:R-:W-:Y:S02]  /*18b0*/  PRMT R45, R36, 0x7632, R45 ;  /* 0x00007632242d7816 */ /* 0x000fe4000000002d */
        /* <DEDUP_REMOVED lines=16> */
[----:B------:R-:W3:Y:S01]  /*19c0*/  LDG.E.128 R28, desc[UR6][R112.64+0xb800] ;  /* 0x00b80006701c7981 */ /* 0x000ee2000c1e1d00 */
[----:B------:R-:W-:Y:S01]  /*19d0*/  FFMA.FTZ R81, R3, R82, R102 ;  /* 0x0000005203517223 */ /* 0x000fe20000010066 */
[----:B------:R-:W-:-:S02]  /*19e0*/  IMAD.U32 R83, R38, 0x10000, RZ ;  /* 0x0001000026537824 */ /* 0x000fc400078e00ff */
[----:B------:R-:W-:Y:S01]  /*19f0*/  FFMA.FTZ R37, R15, R46, R66 ;  /* 0x0000002e0f257223 */ /* 0x000fe20000010042 */
[----:B------:R-:W-:Y:S01]  /*1a00*/  FFMA.FTZ R45, R14, R45, R81 ;  /* 0x0000002d0e2d7223 */ /* 0x000fe20000010051 */
[--C-:B------:R-:W-:Y:S01]  /*1a10*/  FFMA.FTZ R81, R13, R44, R36.reuse ;  /* 0x0000002c0d517223 */ /* 0x100fe20000010024 */
[C---:B------:R-:W-:Y:S02]  /*1a20*/  PRMT R36, R47.reuse, 0x7632, R36 ;  /* 0x000076322f247816 */ /* 0x040fe40000000024 */
[----:B------:R-:W-:Y:S01]  /*1a30*/  SHF.L.U32 R46, R47, 0x10, RZ ;  /* 0x000000102f2e7819 */ /* 0x000fe200000006ff */
[----:B------:R-:W-:Y:S01]  /*1a40*/  FFMA.FTZ R82, R64, R83, R45 ;  /* 0x0000005340527223 */ /* 0x000fe2000001002d */
[----:B------:R-:W-:Y:S02]  /*1a50*/  PRMT R38, R38, 0x7632, R38 ;  /* 0x0000763226267816 */ /* 0x000fe40000000026 */
[----:B------:R-:W-:Y:S01]  /*1a60*/  SHF.L.U32 R83, R36, 0x10, RZ ;  /* 0x0000001024537819 */ /* 0x000fe200000006ff */
[----:B------:R-:W-:Y:S01]  /*1a70*/  FFMA.FTZ R106, R13, R46, R37 ;  /* 0x0000002e0d6a7223 */ /* 0x000fe20000010025 */
[C---:B-----5:R-:W-:Y:S01]  /*1a80*/  PRMT R36, R76.reuse, 0x7632, R36 ;  /* 0x000076324c247816 */ /* 0x060fe20000000024 */
[----:B------:R-:W-:Y:S01]  /*1a90*/  IMAD.U32 R76, R76, 0x10000, RZ ;  /* 0x000100004c4c7824 */ /* 0x000fe200078e00ff */
[----:B------:R-:W-:Y:S01]  /*1aa0*/  SHF.L.U32 R37, R80, 0x10, RZ ;  /* 0x0000001050257819 */ /* 0x000fe200000006ff */
[----:B------:R-:W4:Y:S01]  /*1ab0*/  LDG.E.128 R44, desc[UR6][R112.64+0xf000] ;  /* 0x00f00006702c7981 */ /* 0x000f22000c1e1d00 */
        /* <DEDUP_REMOVED lines=9> */
[----:B------:R-:W-:-:S02]  /*1b50*/  IMAD.U32 R37, R37, 0x10000, RZ ;  /* 0x0001000025257824 */ /* 0x000fc400078e00ff */
[----:B------:R-:W-:Y:S02]  /*1b60*/  FFMA.FTZ R81, R3, R82, R80 ;  /* 0x0000005203517223 */ /* 0x000fe40000010050 */
[----:B------:R-:W-:Y:S01]  /*1b70*/  FFMA.FTZ R77, R13, R36, R38 ;  /* 0x000000240d4d7223 */ /* 0x000fe20000010026 */
[----:B------:R-:W-:Y:S01]  /*1b80*/  PRMT R36, R72, 0x7632, R36 ;  /* 0x0000763248247816 */ /* 0x000fe20000000024 */
[----:B------:R-:W-:Y:S01]  /*1b90*/  FFMA.FTZ R37, R14, R37, R81 ;  /* 0x000000250e257223 */ /* 0x000fe20000010051 */
[----:B------:R-:W-:Y:S02]  /*1ba0*/  PRMT R76, R39, 0x7632, R76 ;  /* 0x00007632274c7816 */ /* 0x000fe4000000004c */
[----:B------:R-:W-:Y:S02]  /*1bb0*/  SHF.L.U32 R72, R72, 0x10, RZ ;  /* 0x0000001048487819 */ /* 0x000fe400000006ff */
[C---:B------:R-:W-:Y:S02]  /*1bc0*/  SHF.L.U32 R39, R78.reuse, 0x10, RZ ;  /* 0x000000104e277819 */ /* 0x040fe400000006ff */
[----:B------:R-:W-:Y:S01]  /*1bd0*/  PRMT R78, R78, 0x7632, R78 ;  /* 0x000076324e4e7816 */ /* 0x000fe2000000004e */
[----:B------:R-:W-:Y:S01]  /*1be0*/  FFMA.FTZ R86, R65, R72, R86 ;  /* 0x0000004841567223 */ /* 0x000fe20000010056 */
[----:B------:R-:W-:Y:S01]  /*1bf0*/  SHF.L.U32 R80, R36, 0x10, RZ ;  /* 0x0000001024507819 */ /* 0x000fe200000006ff */
[----:B------:R-:W-:-:S02]  /*1c00*/  FFMA.FTZ R72, R64, R39, R37 ;  /* 0x0000002740487223 */ /* 0x000fc40000010025 */
[----:B------:R-:W5:Y:S01]  /*1c10*/  LDG.E.128 R36, desc[UR6][R112.64+0x12800] ;  /* 0x0128000670247981 */ /* 0x000f62000c1e1d00 */
[----:B------:R-:W-:Y:S02]  /*1c20*/  IMAD.U32 R78, R78, 0x10000, RZ ;  /* 0x000100004e4e7824 */ /* 0x000fe400078e00ff */
[----:B------:R-:W-:Y:S01]  /*1c30*/  FFMA.FTZ R86, R67, R80, R86 ;  /* 0x0000005043567223 */ /* 0x000fe20000010056 */
[C---:B------:R-:W-:Y:S02]  /*1c40*/  PRMT R80, R73.reuse, 0x7632, R80 ;  /* 0x0000763249507816 */ /* 0x040fe40000000050 */
[----:B------:R-:W-:Y:S02]  /*1c50*/  SHF.L.U32 R82, R73, 0x10, RZ ;  /* 0x0000001049527819 */ /* 0x000fe400000006ff */
[----:B------:R-:W-:Y:S01]  /*1c60*/  SHF.L.U32 R73, R76, 0x10, RZ ;  /* 0x000000104c497819 */ /* 0x000fe200000006ff */
[----:B------:R-:W-:Y:S01]  /*1c70*/  FFMA.FTZ R78, R15, R78, R72 ;  /* 0x0000004e0f4e7223 */ /* 0x000fe20000010048 */
[----:B------:R-:W-:Y:S01]  /*1c80*/  FFMA.FTZ R106, R12, R83, R106 ;  /* 0x000000530c6a7223 */ /* 0x000fe2000001006a */
[----:B------:R-:W-:Y:S01]  /*1c90*/  SHF.L.U32 R72, R79, 0x10, RZ ;  /* 0x000000104f487819 */ /* 0x000fe200000006ff */
[----:B------:R-:W-:-:S02]  /*1ca0*/  IMAD.U32 R81, R80, 0x10000, RZ ;  /* 0x0001000050517824 */ /* 0x000fc400078e00ff */
[----:B------:R-:W-:Y:S01]  /*1cb0*/  FFMA.FTZ R83, R3, R82, R86 ;  /* 0x0000005203537223 */ /* 0x000fe20000010056 */
[----:B------:R-:W-:Y:S01]  /*1cc0*/  FFMA.FTZ R102, R12, R73, R77 ;  /* 0x000000490c667223 */ /* 0x000fe2000001004d */
[C---:B------:R-:W-:Y:S01]  /*1cd0*/  SHF.L.U32 R77, R74.reuse, 0x10, RZ ;  /* 0x000000104a4d7819 */ /* 0x040fe200000006ff */
[----:B------:R-:W5:Y:S01]  /*1ce0*/  LDG.E.128 R84, desc[UR6][R112.64+0x16000] ;  /* 0x0160000670547981 */ /* 0x000f62000c1e1d00 */
[----:B------:R-:W-:Y:S01]  /*1cf0*/  PRMT R74, R74, 0x7632, R74 ;  /* 0x000076324a4a7816 */ /* 0x000fe2000000004a */
        /* <DEDUP_REMOVED lines=8> */
[----:B------:R-:W-:Y:S02]  /*1d80*/  IMAD.U32 R72, R72, 0x10000, RZ ;  /* 0x0001000048487824 */ /* 0x000fe400078e00ff */
[----:B------:R-:W-:Y:S01]  /*1d90*/  FFMA.FTZ R48, R65, R48, R100 ;  /* 0x0000003041307223 */ /* 0x000fe20000010064 */
[--C-:B------:R-:W-:Y:S01]  /*1da0*/  FFMA.FTZ R74, R15, R74, R76.reuse ;  /* 0x0000004a0f4a7223 */ /* 0x100fe2000001004c */
[----:B------:R-:W-:Y:S01]  /*1db0*/  PRMT R76, R16, 0x7632, R76 ;  /* 0x00007632104c7816 */ /* 0x000fe2000000004c */
[--C-:B------:R-:W-:Y:S01]  /*1dc0*/  FFMA.FTZ R104, R12, R79, R73.reuse ;  /* 0x0000004f0c687223 */ /* 0x100fe20000010049 */
[----:B------:R-:W-:Y:S01]  /*1dd0*/  PRMT R73, R49, 0x7632, R73 ;  /* 0x0000763231497816 */ /* 0x000fe20000000049 */
[----:B------:R-:W-:Y:S01]  /*1de0*/  FFMA.FTZ R80, R67, R72, R48 ;  /* 0x0000004843507223 */ /* 0x000fe20000010030 */
[----:B------:R-:W-:Y:S02]  /*1df0*/  SHF.L.U32 R78, R49, 0x10, RZ ;  /* 0x00000010314e7819 */ /* 0x000fe400000006ff */
[----:B------:R-:W-:Y:S01]  /*1e00*/  SHF.L.U32 R16, R16, 0x10, RZ ;  /* 0x0000001010107819 */ /* 0x000fe200000006ff */
[----:B------:R-:W-:Y:S01]  /*1e10*/  IMAD.U32 R73, R73, 0x10000, RZ ;  /* 0x0001000049497824 */ /* 0x000fe200078e00ff */
        /* <DEDUP_REMOVED lines=8> */
[----:B------:R-:W-:Y:S01]  /*1ea0*/  PRMT R50, R50, 0x7632, R50 ;  /* 0x0000763232327816 */ /* 0x000fe20000000032 */
[----:B------:R-:W-:-:S02]  /*1eb0*/  FFMA.FTZ R98, R67, R76, R98 ;  /* 0x0000004c43627223 */ /* 0x000fc40000010062 */
[----:B------:R-:W5:Y:S01]  /*1ec0*/  LDG.E.128 R76, desc[UR6][R112.64+0x19800] ;  /* 0x01980006704c7981 */ /* 0x000f62000c1e1d00 */
[----:B------:R-:W-:Y:S01]  /*1ed0*/  FFMA.FTZ R49, R13, R72, R74 ;  /* 0x000000480d317223 */ /* 0x000fe2000001004a */
[C---:B------:R-:W-:Y:S01]  /*1ee0*/  IMAD.U32 R16, R17.reuse, 0x10000, RZ ;  /* 0x0001000011107824 */ /* 0x040fe200078e00ff */
[----:B------:R-:W-:Y:S01]  /*1ef0*/  SHF.L.U32 R50, R50, 0x10, RZ ;  /* 0x0000001032327819 */ /* 0x000fe200000006ff */
[----:B------:R-:W-:Y:S01]  /*1f00*/  FFMA.FTZ R74, R64, R75, R73 ;  /* 0x0000004b404a7223 */ /* 0x000fe20000010049 */
[----:B------:R-:W-:Y:S01]  /*1f10*/  PRMT R17, R17, 0x7632, R17 ;  /* 0x0000763211117816 */ /* 0x000fe20000000011 */
[----:B------:R-:W-:Y:S02]  /*1f20*/  FFMA.FTZ R73, R3, R16, R98 ;  /* 0x0000001003497223 */ /* 0x000fe40000010062 */
[----:B------:R-:W-:Y:S01]  /*1f30*/  FFMA.FTZ R50, R15, R50, R74 ;  /* 0x000000320f327223 */ /* 0x000fe2000001004a */
[----:B------:R-:W-:Y:S01]  /*1f40*/  SHF.L.U32 R17, R17, 0x10, RZ ;  /* 0x0000001011117819 */ /* 0x000fe200000006ff */
[C---:B------:R-:W-:Y:S01]  /*1f50*/  IMAD.U32 R74, R20.reuse, 0x10000, RZ ;  /* 0x00010000144a7824 */ /* 0x040fe200078e00ff */
[----:B------:R-:W-:-:S02]  /*1f60*/  PRMT R20, R20, 0x7632, R20 ;  /* 0x0000763214147816 */ /* 0x000fc40000000014 */
[C---:B------:R-:W-:Y:S02]  /*1f70*/  PRMT R16, R51.reuse, 0x7632, R16 ;  /* 0x0000763233107816 */ /* 0x040fe40000000010 */
[----:B------:R-:W-:Y:S01]  /*1f80*/  SHF.L.U32 R72, R51, 0x10, RZ ;  /* 0x0000001033487819 */ /* 0x000fe200000006ff */
[----:B------:R-:W-:Y:S01]  /*1f90*/  FFMA.FTZ R73, R14, R17, R73 ;  /* 0x000000110e497223 */ /* 0x000fe20000010049 */
[C---:B------:R-:W-:Y:S01]  /*1fa0*/  SHF.L.U32 R51, R18.reuse, 0x10, RZ ;  /* 0x0000001012337819 */ /* 0x040fe200000006ff */
[----:B------:R-:W-:Y:S01]  /*1fb0*/  FFMA.FTZ R98, R65, R74, R96 ;  /* 0x0000004a41627223 */ /* 0x000fe20000010060 */
[----:B------:R-:W-:Y:S02]  /*1fc0*/  PRMT R17, R18, 0x7632, R17 ;  /* 0x0000763212117816 */ /* 0x000fe40000000011 */
[----:B------:R-:W-:Y:S01]  /*1fd0*/  SHF.L.U32 R74, R20, 0x10, RZ ;  /* 0x00000010144a7819 */ /* 0x000fe200000006ff */
[----:B------:R-:W-:Y:S01]  /*1fe0*/  FFMA.FTZ R20, R64, R51, R73 ;  /* 0x0000003340147223 */ /* 0x000fe20000010049 */
[----:B------:R-:W-:Y:S01]  /*1ff0*/  SHF.L.U32 R18, R17, 0x10, RZ ;  /* 0x0000001011127819 */ /* 0x000fe200000006ff */
[C---:B------:R-:W-:Y:S01]  /*2000*/  IMAD.U32 R96, R21.reuse, 0x10000, RZ ;  /* 0x0001000015607824 */ /* 0x040fe200078e00ff */
[----:B------:R-:W-:Y:S01]  /*2010*/  PRMT R51, R21, 0x7632, R51 ;  /* 0x0000763215337816 */ /* 0x000fe20000000033 */
[----:B------:R-:W-:-:S02]  /*2020*/  FFMA.FTZ R74, R67, R74, R98 ;  /* 0x0000004a434a7223 */ /* 0x000fc40000010062 */
[----:B------:R-:W-:Y:S01]  /*2030*/  FFMA.FTZ R17, R15, R18, R20 ;  /* 0x000000120f117223 */ /* 0x000fe20000010014 */
[----:B------:R-:W-:Y:S01]  /*2040*/  SHF.L.U32 R51, R51, 0x10, RZ ;  /* 0x0000001033337819 */ /* 0x000fe200000006ff */
[----:B------:R-:W-:Y:S01]  /*2050*/  FFMA.FTZ R21, R3, R96, R74 ;  /* 0x0000006003157223 */ /* 0x000fe2000001004a */
[C---:B------:R-:W-:Y:S02]  /*2060*/  SHF.L.U32 R18, R19.reuse, 0x10, RZ ;  /* 0x0000001013127819 */ /* 0x040fe400000006ff */
[----:B------:R-:W-:Y:S01]  /*2070*/  PRMT R19, R19, 0x7632, R19 ;  /* 0x0000763213137816 */ /* 0x000fe20000000013 */
[----:B------:R-:W-:Y:S01]  /*2080*/  FFMA.FTZ R51, R14, R51, R21 ;  /* 0x000000330e337223 */ /* 0x000fe20000010015 */
[----:B------:R-:W-:Y:S01]  /*2090*/  SHF.L.U32 R21, R22, 0x10, RZ ;  /* 0x0000001016157819 */ /* 0x000fe200000006ff */
[----:B------:R-:W-:Y:S01]  /*20a0*/  FFMA.FTZ R18, R13, R18, R17 ;  /* 0x000000120d127223 */ /* 0x000fe20000010011 */
[----:B------:R-:W-:Y:S01]  /*20b0*/  IMAD.U32 R17, R16, 0x10000, RZ ;  /* 0x0001000010117824 */ /* 0x000fe200078e00ff */
        /* <DEDUP_REMOVED lines=10> */
[----:B------:R-:W-:Y:S01]  /*2160*/  PRMT R40, R40, 0x7632, R40 ;  /* 0x0000763228287816 */ /* 0x000fe20000000028 */
[C---:B------:R-:W-:Y:S01]  /*2170*/  FFMA.FTZ R94, R65.reuse, R16, R94 ;  /* 0x00000010415e7223 */ /* 0x040fe2000001005e */
[----:B------:R-:W-:Y:S01]  /*2180*/  FFMA.FTZ R100, R12, R48, R49 ;  /* 0x000000300c647223 */ /* 0x000fe20000010031 */
[----:B------:R-:W5:Y:S01]  /*2190*/  LDG.E.128 R16, desc[UR6][R112.64+0x20800] ;  /* 0x0208000670107981 */ /* 0x000f62000c1e1d00 */
[----:B------:R-:W-:Y:S01]  /*21a0*/  SHF.L.U32 R22, R22, 0x10, RZ ;  /* 0x0000001016167819 */ /* 0x000fe200000006ff */
[----:B------:R-:W-:Y:S01]  /*21b0*/  FFMA.FTZ R21, R65, R21, R92 ;  /* 0x0000001541157223 */ /* 0x000fe2000001005c */
[----:B------:R-:W-:-:S02]  /*21c0*/  SHF.L.U32 R68, R68, 0x10, RZ ;  /* 0x0000001044447819 */ /* 0x000fc400000006ff */
[----:B------:R-:W-:Y:S01]  /*21d0*/  SHF.L.U32 R48, R40, 0x10, RZ ;  /* 0x0000001028307819 */ /* 0x000fe200000006ff */
[----:B------:R-:W-:Y:S01]  /*21e0*/  FFMA.FTZ R22, R15, R22, R20 ;  /* 0x000000160f167223 */ /* 0x000fe20000010014 */
[----:B------:R-:W-:Y:S02]  /*21f0*/  IMAD.U32 R40, R69, 0x10000, RZ ;  /* 0x0001000045287824 */ /* 0x000fe400078e00ff */
[----:B------:R-:W-:Y:S01]  /*2200*/  FFMA.FTZ R68, R67, R68, R94 ;  /* 0x0000004443447223 */ /* 0x000fe2000001005e */
[----:B------:R-:W-:Y:S01]  /*2210*/  SHF.L.U32 R20, R41, 0x10, RZ ;  /* 0x0000001029147819 */ /* 0x000fe200000006ff */
[----:B------:R-:W-:Y:S02]  /*2220*/  FFMA.FTZ R49, R67, R48, R21 ;  /* 0x0000003043317223 */ /* 0x000fe40000010015 */
[C---:B------:R-:W-:Y:S02]  /*2230*/  FFMA.FTZ R21, R3.reuse, R40, R68 ;  /* 0x0000002803157223 */ /* 0x040fe40000010044 */
[----:B------:R-:W-:-:S02]  /*2240*/  FFMA.FTZ R68, R3, R20, R49 ;  /* 0x0000001403447223 */ /* 0x000fc40000010031 */
[----:B------:R-:W5:Y:S01]  /*2250*/  LDG.E.128 R48, desc[UR6][R112.64+0x24000] ;  /* 0x0240000670307981 */ /* 0x000f62000c1e1d00 */
[----:B------:R-:W-:Y:S02]  /*2260*/  PRMT R69, R69, 0x7632, R69 ;  /* 0x0000763245457816 */ /* 0x000fe40000000045 */
[----:B------:R-:W-:Y:S02]  /*2270*/  PRMT R41, R41, 0x7632, R41 ;  /* 0x0000763229297816 */ /* 0x000fe40000000029 */
[----:B------:R-:W-:Y:S02]  /*2280*/  SHF.L.U32 R69, R69, 0x10, RZ ;  /* 0x0000001045457819 */ /* 0x000fe400000006ff */
        /* <DEDUP_REMOVED lines=8> */
[----:B------:R-:W-:-:S02]  /*2310*/  PRMT R20, R70, 0x7632, R20 ;  /* 0x0000763246147816 */ /* 0x000fc40000000014 */
[----:B------:R-:W-:Y:S01]  /*2320*/  PRMT R22, R42, 0x7632, R22 ;  /* 0x000076322a167816 */ /* 0x000fe20000000016 */
[C---:B------:R-:W-:Y:S01]  /*2330*/  FFMA.FTZ R72, R64.reuse, R21, R69 ;  /* 0x0000001540487223 */ /* 0x040fe20000010045 */
[----:B------:R-:W-:Y:S01]  /*2340*/  FFMA.FTZ R69, R64, R23, R74 ;  /* 0x0000001740457223 */ /* 0x000fe2000001004a */
[----:B------:R-:W-:Y:S01]  /*2350*/  IMAD.U32 R42, R20, 0x10000, RZ ;  /* 0x00010000142a7824 */ /* 0x000fe200078e00ff */
[----:B------:R-:W-:Y:S02]  /*2360*/  SHF.L.U32 R74, R22, 0x10, RZ ;  /* 0x00000010164a7819 */ /* 0x000fe400000006ff */
[----:B------:R-:W5:Y:S01]  /*2370*/  LDG.E.128 R20, desc[UR6][R112.64+0x27800] ;  /* 0x0278000670147981 */ /* 0x000f62000c1e1d00 */
[C---:B------:R-:W-:Y:S02]  /*2380*/  PRMT R68, R71.reuse, 0x7632, R68 ;  /* 0x0000763247447816 */ /* 0x040fe40000000044 */
[----:B------:R-:W-:Y:S02]  /*2390*/  SHF.L.U32 R70, R71, 0x10, RZ ;  /* 0x0000001047467819 */ /* 0x000fe400000006ff */
        /* <DEDUP_REMOVED lines=8> */
[C---:B------:R-:W-:Y:S01]  /*2420*/  FFMA.FTZ R42, R13.reuse, R70, R42 ;  /* 0x000000460d2a7223 */ /* 0x040fe2000001002a */
[--C-:B------:R-:W-:Y:S01]  /*2430*/  FFMA.FTZ R24, R13, R24, R69.reuse ;  /* 0x000000180d187223 */ /* 0x100fe20000010045 */
[----:B------:R-:W-:Y:S01]  /*2440*/  PRMT R69, R25, 0x7632, R69 ;  /* 0x0000763219457816 */ /* 0x000fe20000000045 */
[----:B------:R-:W-:Y:S01]  /*2450*/  IMAD.U32 R43, R43, 0x10000, RZ ;  /* 0x000100002b2b7824 */ /* 0x000fe200078e00ff */
[----:B------:R-:W-:Y:S01]  /*2460*/  SHF.L.U32 R70, R25, 0x10, RZ ;  /* 0x0000001019467819 */ /* 0x000fe200000006ff */
        /* <DEDUP_REMOVED lines=12> */
[----:B------:R-:W-:Y:S01]  /*2530*/  FFMA.FTZ R69, R14, R69, R71 ;  /* 0x000000450e457223 */ /* 0x000fe20000010047 */
[----:B------:R-:W-:Y:S01]  /*2540*/  PRMT R4, R26, 0x7632, R4 ;  /* 0x000076321a047816 */ /* 0x000fe20000000004 */
[----:B------:R-:W-:Y:S01]  /*2550*/  FFMA.FTZ R88, R65, R68, R88 ;  /* 0x0000004441587223 */ /* 0x000fe20000010058 */
[----:B------:R-:W-:-:S02]  /*2560*/  IMAD.U32 R26, R24, 0x10000, RZ ;  /* 0x00010000181a7824 */ /* 0x000fc400078e00ff */
[----:B------:R-:W-:Y:S01]  /*2570*/  FFMA.FTZ R24, R64, R25, R69 ;  /* 0x0000001940187223 */ /* 0x000fe20000010045 */
[C---:B------:R-:W-:Y:S01]  /*2580*/  SHF.L.U32 R68, R5.reuse, 0x10, RZ ;  /* 0x0000001005447819 */ /* 0x040fe200000006ff */
[----:B------:R-:W5:Y:S01]  /*2590*/  LDG.E.128 R72, desc[UR6][R112.64+0x2e800] ;  /* 0x02e8000670487981 */ /* 0x000f62000c1e1d00 */
[----:B------:R-:W-:Y:S01]  /*25a0*/  PRMT R25, R5, 0x7632, R25 ;  /* 0x0000763205197816 */ /* 0x000fe20000000019 */
[----:B------:R-:W-:Y:S01]  /*25b0*/  FFMA.FTZ R26, R67, R26, R88 ;  /* 0x0000001a431a7223 */ /* 0x000fe20000010058 */
[----:B------:R-:W-:-:S03]  /*25c0*/  SHF.L.U32 R4, R4, 0x10, RZ ;  /* 0x0000001004047819 */ /* 0x000fc600000006ff */
[----:B------:R-:W-:Y:S01]  /*25d0*/  FFMA.FTZ R69, R3, R68, R26 ;  /* 0x0000004403457223 */ /* 0x000fe2000001001a */
[----:B------:R-:W-:Y:S01]  /*25e0*/  IMAD.U32 R25, R25, 0x10000, RZ ;  /* 0x0001000019197824 */ /* 0x000fe200078e00ff */
[C---:B------:R-:W-:Y:S02]  /*25f0*/  SHF.L.U32 R26, R60.reuse, 0x10, RZ ;  /* 0x000000103c1a7819 */ /* 0x040fe400000006ff */
[----:B------:R-:W-:Y:S01]  /*2600*/  PRMT R60, R60, 0x7632, R60 ;  /* 0x000076323c3c7816 */ /* 0x000fe2000000003c */
[----:B------:R-:W-:Y:S01]  /*2610*/  FFMA.FTZ R24, R15, R4, R24 ;  /* 0x000000040f187223 */ /* 0x000fe20000010018 */
[----:B------:R-:W-:Y:S01]  /*2620*/  FFMA.FTZ R69, R14, R25, R69 ;  /* 0x000000190e457223 */ /* 0x000fe20000010045 */
[----:B------:R-:W-:Y:S01]  /*2630*/  SHF.L.U32 R4, R27, 0x10, RZ ;  /* 0x000000101b047819 */ /* 0x000fe200000006ff */
[----:B------:R-:W-:Y:S01]  /*2640*/  FFMA.FTZ R110, R65, R26, R110 ;  /* 0x0000001a416e7223 */ /* 0x000fe2000001006e */
[----:B------:R-:W-:Y:S02]  /*2650*/  SHF.L.U32 R25, R6, 0x10, RZ ;  /* 0x0000001006197819 */ /* 0x000fe400000006ff */
[----:B------:R-:W-:-:S02]  /*2660*/  SHF.L.U32 R60, R60, 0x10, RZ ;  /* 0x000000103c3c7819 */ /* 0x000fc400000006ff */
        /* <DEDUP_REMOVED lines=10> */
[----:B------:R-:W-:Y:S01]  /*2710*/  PRMT R61, R61, 0x7632, R61 ;  /* 0x000076323d3d7816 */ /* 0x000fe2000000003d */
[--C-:B------:R-:W-:Y:S01]  /*2720*/  FFMA.FTZ R24, R15, R6, R4.reuse ;  /* 0x000000060f187223 */ /* 0x100fe20000010004 */
[----:B------:R-:W-:Y:S01]  /*2730*/  SHF.L.U32 R8, R8, 0x10, RZ ;  /* 0x0000001008087819 */ /* 0x000fe200000006ff */
[C---:B------:R-:W-:Y:S01]  /*2740*/  IMAD.U32 R3, R52.reuse, 0x10000, RZ ;  /* 0x0001000034037824 */ /* 0x040fe200078e00ff */
[----:B------:R-:W-:Y:S01]  /*2750*/  PRMT R4, R52, 0x7632, R4 ;  /* 0x0000763234047816 */ /* 0x000fe20000000004 */
[----:B------:R-:W-:Y:S01]  /*2760*/  FFMA.FTZ R88, R12, R27, R5 ;  /* 0x0000001b0c587223 */ /* 0x000fe20000010005 */
[----:B------:R-:W-:Y:S01]  /*2770*/  SHF.L.U32 R6, R7, 0x10, RZ ;  /* 0x0000001007067819 */ /* 0x000fe200000006ff */
[----:B------:R-:W-:Y:S01]  /*2780*/  FFMA.FTZ R67, R3, R8, R108 ;  /* 0x0000000803437223 */ /* 0x000fe2000001006c */
[----:B------:R-:W-:Y:S01]  /*2790*/  SHF.L.U32 R5, R61, 0x10, RZ ;  /* 0x000000103d057819 */ /* 0x000fe200000006ff */
[----:B------:R-:W-:Y:S01]  /*27a0*/  IMAD.U32 R4, R4, 0x10000, RZ ;  /* 0x0001000004047824 */ /* 0x000fe200078e00ff */
[----:B------:R-:W-:Y:S01]  /*27b0*/  SHF.L.U32 R27, R26, 0x10, RZ ;  /* 0x000000101a1b7819 */ /* 0x000fe200000006ff */
[----:B------:R-:W-:Y:S01]  /*27c0*/  FFMA.FTZ R61, R13, R6, R24 ;  /* 0x000000060d3d7223 */ /* 0x000fe20000010018 */
[----:B------:R-:W5:Y:S01]  /*27d0*/  LDG.E.128 R68, desc[UR6][R114.64+0x1800] ;  /* 0x0018000672447981 */ /* 0x000f62000c1e1d00 */
[----:B------:R-:W-:-:S02]  /*27e0*/  FFMA.FTZ R65, R14, R5, R25 ;  /* 0x000000050e417223 */ /* 0x000fc40000010019 */
[----:B------:R-:W-:Y:S02]  /*27f0*/  FFMA.FTZ R52, R4, R27, R67 ;  /* 0x0000001b04347223 */ /* 0x000fe40000010043 */
[----:B------:R-:W5:Y:S01]  /*2800*/  LDG.E.128 R24, desc[UR6][R112.64+0x1800] ;  /* 0x0018000670187981 */ /* 0x000f62000c1e1d00 */
[----:B------:R-:W-:Y:S02]  /*2810*/  PRMT R7, R7, 0x7632, R7 ;  /* 0x0000763207077816 */ /* 0x000fe40000000007 */
[C---:B------:R-:W-:Y:S02]  /*2820*/  PRMT R8, R9.reuse, 0x7632, R8 ;  /* 0x0000763209087816 */ /* 0x040fe40000000008 */
[----:B------:R-:W-:Y:S02]  /*2830*/  SHF.L.U32 R14, R9, 0x10, RZ ;  /* 0x00000010090e7819 */ /* 0x000fe400000006ff */
[C---:B------:R-:W-:Y:S02]  /*2840*/  PRMT R6, R53.reuse, 0x7632, R6 ;  /* 0x0000763235067816 */ /* 0x040fe40000000006 */
[----:B------:R-:W-:Y:S01]  /*2850*/  SHF.L.U32 R5, R53, 0x10, RZ ;  /* 0x0000001035057819 */ /* 0x000fe200000006ff */
[----:B------:R-:W-:Y:S01]  /*2860*/  IMAD.U32 R7, R7, 0x10000, RZ ;  /* 0x0001000007077824 */ /* 0x000fe200078e00ff */
[----:B------:R-:W-:-:S02]  /*2870*/  SHF.L.U32 R9, R62, 0x10, RZ ;  /* 0x000000103e097819 */ /* 0x000fc400000006ff */
[----:B------:R-:W-:Y:S01]  /*2880*/  SHF.L.U32 R53, R8, 0x10, RZ ;  /* 0x0000001008357819 */ /* 0x000fe200000006ff */
[----:B------:R-:W-:Y:S01]  /*2890*/  FFMA.FTZ R67, R5, R14, R52 ;  /* 0x0000000e05437223 */ /* 0x000fe20000010034 */
[----:B------:R-:W-:Y:S02]  /*28a0*/  SHF.L.U32 R6, R6, 0x10, RZ ;  /* 0x0000001006067819 */ /* 0x000fe400000006ff */
[----:B------:R-:W-:Y:S02]  /*28b0*/  SHF.L.U32 R8, R32, 0x10, RZ ;  /* 0x0000001020087819 */ /* 0x000fe400000006ff */
[----:B------:R-:W-:Y:S02]  /*28c0*/  PRMT R62, R62, 0x7632, R62 ;  /* 0x000076323e3e7816 */ /* 0x000fe4000000003e */
[----:B------:R-:W-:Y:S01]  /*28d0*/  PRMT R32, R32, 0x7632, R32 ;  /* 0x0000763220207816 */ /* 0x000fe20000000020 */
[----:B------:R-:W-:Y:S01]  /*28e0*/  FFMA.FTZ R14, R12, R7, R61 ;  /* 0x000000070c0e7223 */ /* 0x000fe2000001003d */
[----:B------:R-:W-:Y:S01]  /*28f0*/  FFMA.FTZ R64, R64, R9, R65 ;  /* 0x0000000940407223 */ /* 0x000fe20000010041 */
[----:B------:R-:W-:Y:S01]  /*2900*/  FFMA.FTZ R52, R6, R53, R67 ;  /* 0x0000003506347223 */ /* 0x000fe20000010043 */
[----:B------:R-:W-:Y:S01]  /*2910*/  SHF.L.U32 R62, R62, 0x10, RZ ;  /* 0x000000103e3e7819 */ /* 0x000fe200000006ff */
[----:B------:R-:W-:Y:S01]  /*2920*/  FFMA.FTZ R53, R3, R8, R66 ;  /* 0x0000000803357223 */ /* 0x000fe20000010042 */
[----:B------:R-:W-:Y:S01]  /*2930*/  SHF.L.U32 R7, R54, 0x10, RZ ;  /* 0x0000001036077819 */ /* 0x000fe200000006ff */
[----:B------:R-:W-:Y:S01]  /*2940*/  IMAD.U32 R8, R10, 0x10000, RZ ;  /* 0x000100000a087824 */ /* 0x000fe200078e00ff */
[----:B------:R-:W-:-:S02]  /*2950*/  SHF.L.U32 R9, R32, 0x10, RZ ;  /* 0x0000001020097819 */ /* 0x000fc400000006ff */
[----:B------:R-:W-:Y:S01]  /*2960*/  PRMT R10, R63, 0x7632, R10 ;  /* 0x000076323f0a7816 */ /* 0x000fe2000000000a */
[----:B------:R-:W-:Y:S01]  /*2970*/  FFMA.FTZ R62, R15, R62, R64 ;  /* 0x0000003e0f3e7223 */ /* 0x000fe20000010040 */
[----:B------:R-:W-:Y:S01]  /*2980*/  FFMA.FTZ R15, R7, R8, R52 ;  /* 0x00000008070f7223 */ /* 0x000fe20000010034 */
[----:B------:R-:W-:Y:S01]  /*2990*/  FFMA.FTZ R60, R4, R9, R53 ;  /* 0x00000009043c7223 */ /* 0x000fe20000010035 */
[----:B------:R-:W-:Y:S01]  /*29a0*/  PRMT R9, R10, 0x7632, R9 ;  /* 0x000076320a097816 */ /* 0x000fe20000000009 */
[----:B------:R-:W-:Y:S01]  /*29b0*/  IMAD.U32 R32, R63, 0x10000, RZ ;  /* 0x000100003f207824 */ /* 0x000fe200078e00ff */
[----:B------:R-:W-:Y:S01]  /*29c0*/  PRMT R8, R54, 0x7632, R8 ;  /* 0x0000763236087816 */ /* 0x000fe20000000008 */
[----:B------:R-:W5:Y:S01]  /*29d0*/  LDG.E.128 R64, desc[UR6][R112.64+0x5000] ;  /* 0x0050000670407981 */ /* 0x000f62000c1e1d00 */
[C---:B------:R-:W-:Y:S02]  /*29e0*/  PRMT R52, R33.reuse, 0x7632, R52 ;  /* 0x0000763221347816 */ /* 0x040fe40000000034 */
[----:B------:R-:W-:-:S02]  /*29f0*/  SHF.L.U32 R54, R33, 0x10, RZ ;  /* 0x0000001021367819 */ /* 0x000fc400000006ff */
[----:B------:R-:W-:Y:S02]  /*2a00*/  SHF.L.U32 R9, R9, 0x10, RZ ;  /* 0x0000001009097819 */ /* 0x000fe400000006ff */
[----:B------:R-:W-:Y:S01]  /*2a10*/  SHF.L.U32 R8, R8, 0x10, RZ ;  /* 0x0000001008087819 */ /* 0x000fe200000006ff */
[----:B------:R-:W-:Y:S02]  /*2a20*/  IMAD.U32 R33, R52, 0x10000, RZ ;  /* 0x0001000034217824 */ /* 0x000fe400078e00ff */
[----:B------:R-:W-:Y:S02]  /*2a30*/  FFMA.FTZ R53, R5, R54, R60 ;  /* 0x0000003605357223 */ /* 0x000fe4000001003c */
[--C-:B------:R-:W-:Y:S01]  /*2a40*/  FFMA.FTZ R52, R8, R9, R15.reuse ;  /* 0x0000000908347223 */ /* 0x100fe2000001000f */
        /* <DEDUP_REMOVED lines=8> */
[----:B------:R-:W-:-:S02]  /*2ad0*/  PRMT R15, R11, 0x7632, R15 ;  /* 0x000076320b0f7816 */ /* 0x000fc4000000000f */
[----:B------:R-:W-:Y:S01]  /*2ae0*/  SHF.L.U32 R54, R35, 0x10, RZ ;  /* 0x0000001023367819 */ /* 0x000fe200000006ff */
[--C-:B------:R-:W-:Y:S01]  /*2af0*/  FFMA.FTZ R53, R9, R32, R52.reuse ;  /* 0x0000002009357223 */ /* 0x100fe20000010034 */
[----:B------:R-:W-:Y:S01]  /*2b00*/  FFMA.FTZ R60, R8, R33, R61 ;  /* 0x00000021083c7223 */ /* 0x000fe2000001003d */
[C---:B--2---:R-:W-:Y:S02]  /*2b10*/  SHF.L.U32 R11, R56.reuse, 0x10, RZ ;  /* 0x00000010380b7819 */ /* 0x044fe400000006ff */
[----:B------:R-:W-:Y:S02]  /*2b20*/  PRMT R52, R35, 0x7632, R52 ;  /* 0x0000763223347816 */ /* 0x000fe40000000034 */
[----:B------:R-:W2:Y:S01]  /*2b30*/  LDG.E.128 R32, desc[UR6][R112.64+0x8800] ;  /* 0x0088000670207981 */ /* 0x000ea2000c1e1d00 */
        /* <DEDUP_REMOVED lines=16> */
[C---:B---3--:R-:W-:Y:S01]  /*2c40*/  PRMT R60, R28.reuse, 0x7632, R60 ;  /* 0x000076321c3c7816 */ /* 0x048fe2000000003c */
[----:B------:R-:W3:Y:S01]  /*2c50*/  LDG.E.128 R52, desc[UR6][R112.64+0xc000] ;  /* 0x00c0000670347981 */ /* 0x000ee2000c1e1d00 */
[----:B------:R-:W-:Y:S01]  /*2c60*/  SHF.L.U32 R62, R28, 0x10, RZ ;  /* 0x000000101c3e7819 */ /* 0x000fe200000006ff */
[----:B------:R-:W-:Y:S01]  /*2c70*/  IMAD.U32 R28, R59, 0x10000, RZ ;  /* 0x000100003b1c7824 */ /* 0x000fe200078e00ff */
        /* <DEDUP_REMOVED lines=8> */
[C---:B------:R-:W-:Y:S02]  /*2d00*/  SHF.L.U32 R62, R29.reuse, 0x10, RZ ;  /* 0x000000101d3e7819 */ /* 0x040fe400000006ff */
[----:B------:R-:W-:Y:S01]  /*2d10*/  PRMT R61, R29, 0x7632, R61 ;  /* 0x000076321d3d7816 */ /* 0x000fe2000000003d */
[----:B------:R-:W-:Y:S01]  /*2d20*/  FFMA.FTZ R57, R7, R58, R60 ;  /* 0x0000003a07397223 */ /* 0x000fe2000001003c */
[----:B------:R-:W-:Y:S01]  /*2d30*/  SHF.L.U32 R29, R56, 0x10, RZ ;  /* 0x00000010381d7819 */ /* 0x000fe200000006ff */
[----:B------:R-:W-:Y:S01]  /*2d40*/  FFMA.FTZ R59, R5, R62, R102 ;  /* 0x0000003e053b7223 */ /* 0x000fe20000010066 */
[C---:B----4-:R-:W-:Y:S01]  /*2d50*/  PRMT R60, R44.reuse, 0x7632, R60 ;  /* 0x000076322c3c7816 */ /* 0x050fe2000000003c */
        /* <DEDUP_REMOVED lines=9> */
[--C-:B------:R-:W-:Y:S01]  /*2df0*/  FFMA.FTZ R29, R9, R28, R44.reuse ;  /* 0x0000001c091d7223 */ /* 0x100fe2000001002c */
[----:B------:R-:W-:Y:S01]  /*2e00*/  FFMA.FTZ R58, R4, R57, R61 ;  /* 0x00000039043a7223 */ /* 0x000fe2000001003d */
[C---:B------:R-:W-:Y:S01]  /*2e10*/  PRMT R44, R45.reuse, 0x7632, R44 ;  /* 0x000076322d2c7816 */ /* 0x040fe2000000002c */
[----:B------:R-:W-:Y:S01]  /*2e20*/  IMAD.U32 R57, R30, 0x10000, RZ ;  /* 0x000100001e397824 */ /* 0x000fe200078e00ff */
[----:B------:R-:W-:Y:S01]  /*2e30*/  SHF.L.U32 R56, R45, 0x10, RZ ;  /* 0x000000102d387819 */ /* 0x000fe200000006ff */
[----:B------:R-:W4:Y:S02]  /*2e40*/  LDG.E.128 R60, desc[UR6][R112.64+0xf800] ;  /* 0x00f80006703c7981 */ /* 0x000f24000c1e1d00 */
[----:B------:R-:W-:Y:S01]  /*2e50*/  FFMA.FTZ R30, R8, R57, R59 ;  /* 0x00000039081e7223 */ /* 0x000fe2000001003b */
[----:B------:R-:W-:-:S02]  /*2e60*/  IMAD.U32 R57, R44, 0x10000, RZ ;  /* 0x000100002c397824 */ /* 0x000fc400078e00ff */
[----:B------:R-:W-:Y:S01]  /*2e70*/  FFMA.FTZ R59, R5, R56, R58 ;  /* 0x00000038053b7223 */ /* 0x000fe2000001003a */
[----:B------:R-:W-:Y:S02]  /*2e80*/  SHF.L.U32 R15, R15, 0x10, RZ ;  /* 0x000000100f0f7819 */ /* 0x000fe400000006ff */
[C---:B------:R-:W-:Y:S02]  /*2e90*/  SHF.L.U32 R28, R31.reuse, 0x10, RZ ;  /* 0x000000101f1c7819 */ /* 0x040fe400000006ff */
[----:B------:R-:W-:Y:S01]  /*2ea0*/  PRMT R44, R31, 0x7632, R44 ;  /* 0x000076321f2c7816 */ /* 0x000fe2000000002c */
[----:B------:R-:W-:Y:S01]  /*2eb0*/  FFMA.FTZ R56, R6, R57, R59 ;  /* 0x0000003906387223 */ /* 0x000fe2000001003b */
[C---:B-----5:R-:W-:Y:S02]  /*2ec0*/  PRMT R57, R36.reuse, 0x7632, R57 ;  /* 0x0000763224397816 */ /* 0x060fe40000000039 */
[----:B------:R-:W-:Y:S01]  /*2ed0*/  SHF.L.U32 R58, R36, 0x10, RZ ;  /* 0x00000010243a7819 */ /* 0x000fe200000006ff */
[----:B------:R-:W-:Y:S01]  /*2ee0*/  FFMA.FTZ R15, R10, R15, R29 ;  /* 0x0000000f0a0f7223 */ /* 0x000fe2000001001d */
[----:B------:R-:W-:Y:S01]  /*2ef0*/  SHF.L.U32 R89, R44, 0x10, RZ ;  /* 0x000000102c597819 */ /* 0x000fe200000006ff */
[----:B------:R-:W-:Y:S01]  /*2f00*/  FFMA.FTZ R45, R9, R28, R30 ;  /* 0x0000001c092d7223 */ /* 0x000fe2000001001e */
[C---:B------:R-:W-:Y:S01]  /*2f10*/  SHF.L.U32 R36, R46.reuse, 0x10, RZ ;  /* 0x000000102e247819 */ /* 0x040fe200000006ff */
[----:B------:R-:W5:Y:S01]  /*2f20*/  LDG.E.128 R28, desc[UR6][R112.64+0x13000] ;  /* 0x01300006701c7981 */ /* 0x000f62000c1e1d00 */
[----:B------:R-:W-:Y:S01]  /*2f30*/  PRMT R46, R46, 0x7632, R46 ;  /* 0x000076322e2e7816 */ /* 0x000fe2000000002e */
[----:B------:R-:W-:-:S02]  /*2f40*/  IMAD.U32 R59, R57, 0x10000, RZ ;  /* 0x00010000393b7824 */ /* 0x000fc400078e00ff */
[----:B------:R-:W-:Y:S01]  /*2f50*/  FFMA.FTZ R91, R3, R58, R100 ;  /* 0x0000003a035b7223 */ /* 0x000fe20000010064 */
[----:B------:R-:W-:Y:S01]  /*2f60*/  FFMA.FTZ R89, R10, R89, R45 ;  /* 0x000000590a597223 */ /* 0x000fe2000001002d */
[--C-:B------:R-:W-:Y:S01]  /*2f70*/  FFMA.FTZ R57, R7, R36, R56.reuse ;  /* 0x0000002407397223 */ /* 0x100fe20000010038 */
[----:B------:R-:W-:Y:S01]  /*2f80*/  SHF.L.U32 R45, R46, 0x10, RZ ;  /* 0x000000102e2d7819 */ /* 0x000fe200000006ff */
[----:B------:R-:W-:Y:S01]  /*2f90*/  FFMA.FTZ R100, R4, R59, R91 ;  /* 0x0000003b04647223 */ /* 0x000fe2000001005b */
[C---:B------:R-:W-:Y:S02]  /*2fa0*/  PRMT R56, R37.reuse, 0x7632, R56 ;  /* 0x0000763225387816 */ /* 0x040fe40000000038 */
[----:B------:R-:W-:Y:S01]  /*2fb0*/  SHF.L.U32 R58, R37, 0x10, RZ ;  /* 0x00000010253a7819 */ /* 0x000fe200000006ff */
[----:B------:R-:W-:Y:S01]  /*2fc0*/  FFMA.FTZ R46, R8, R45, R57 ;  /* 0x0000002d082e7223 */ /* 0x000fe20000010039 */
[C---:B------:R-:W-:Y:S01]  /*2fd0*/  SHF.L.U32 R44, R47.reuse, 0x10, RZ ;  /* 0x000000102f2c7819 */ /* 0x040fe200000006ff */
[----:B------:R-:W-:Y:S01]  /*2fe0*/  IMAD.U32 R45, R56, 0x10000, RZ ;  /* 0x00010000382d7824 */ /* 0x000fe200078e00ff */
[----:B------:R-:W-:Y:S01]  /*2ff0*/  PRMT R36, R47, 0x7632, R36 ;  /* 0x000076322f247816 */ /* 0x000fe20000000024 */
[----:B------:R-:W-:Y:S01]  /*3000*/  FFMA.FTZ R47, R5, R58, R100 ;  /* 0x0000003a052f7223 */ /* 0x000fe20000010064 */
[C---:B------:R-:W-:Y:S01]  /*3010*/  PRMT R91, R84.reuse, 0x7632, R91 ;  /* 0x00007632545b7816 */ /* 0x040fe2000000005b */
[----:B------:R-:W-:Y:S01]  /*3020*/  FFMA.FTZ R37, R9, R44, R46 ;  /* 0x0000002c09257223 */ /* 0x000fe2000001002e */
[----:B------:R-:W-:Y:S01]  /*3030*/  SHF.L.U32 R84, R84, 0x10, RZ ;  /* 0x0000001054547819 */ /* 0x000fe200000006ff */
[----:B------:R-:W-:Y:S01]  /*3040*/  FFMA.FTZ R46, R6, R45, R47 ;  /* 0x0000002d062e7223 */ /* 0x000fe2000001002f */
[----:B------:R-:W-:Y:S01]  /*3050*/  SHF.L.U32 R91, R91, 0x10, RZ ;  /* 0x000000105b5b7819 */ /* 0x000fe200000006ff */
[----:B------:R-:W5:Y:S01]  /*3060*/  LDG.E.128 R56, desc[UR6][R112.64+0x16800] ;  /* 0x0168000670387981 */ /* 0x000f62000c1e1d00 */
[C---:B------:R-:W-:Y:S01]  /*3070*/  PRMT R44, R38.reuse, 0x7632, R44 ;  /* 0x00007632262c7816 */ /* 0x040fe2000000002c */
        /* <DEDUP_REMOVED lines=11> */
[----:B------:R-:W-:-:S02]  /*3130*/  IMAD.U32 R36, R39, 0x10000, RZ ;  /* 0x0001000027247824 */ /* 0x000fc400078e00ff */
[----:B------:R-:W-:Y:S02]  /*3140*/  FFMA.FTZ R46, R6, R85, R93 ;  /* 0x00000055062e7223 */ /* 0x000fe4000001005d */
[----:B------:R-:W-:Y:S01]  /*3150*/  FFMA.FTZ R93, R9, R36, R38 ;  /* 0x00000024095d7223 */ /* 0x000fe20000010026 */
[C---:B------:R-:W-:Y:S02]  /*3160*/  PRMT R36, R76.reuse, 0x7632, R36 ;  /* 0x000076324c247816 */ /* 0x040fe40000000024 */
[----:B------:R-:W-:Y:S02]  /*3170*/  SHF.L.U32 R76, R76, 0x10, RZ ;  /* 0x000000104c4c7819 */ /* 0x000fe400000006ff */
[C---:B------:R-:W-:Y:S02]  /*3180*/  SHF.L.U32 R44, R86.reuse, 0x10, RZ ;  /* 0x00000010562c7819 */ /* 0x040fe400000006ff */
[----:B------:R-:W-:Y:S01]  /*3190*/  PRMT R86, R86, 0x7632, R86 ;  /* 0x0000763256567816 */ /* 0x000fe20000000056 */
[----:B------:R-:W-:Y:S01]  /*31a0*/  FFMA.FTZ R97, R3, R76, R96 ;  /* 0x0000004c03617223 */ /* 0x000fe20000010060 */
[----:B------:R-:W-:Y:S01]  /*31b0*/  SHF.L.U32 R95, R36, 0x10, RZ ;  /* 0x00000010245f7819 */ /* 0x000fe200000006ff */
[----:B------:R-:W-:Y:S01]  /*31c0*/  FFMA.FTZ R91, R10, R91, R37 ;  /* 0x0000005b0a5b7223 */ /* 0x000fe20000010025 */
[----:B------:R-:W-:Y:S01]  /*31d0*/  PRMT R39, R39, 0x7632, R39 ;  /* 0x0000763227277816 */ /* 0x000fe20000000027 */
[----:B------:R-:W-:Y:S01]  /*31e0*/  IMAD.U32 R37, R86, 0x10000, RZ ;  /* 0x0001000056257824 */ /* 0x000fe200078e00ff */
[----:B------:R-:W-:Y:S01]  /*31f0*/  SHF.L.U32 R76, R77, 0x10, RZ ;  /* 0x000000104d4c7819 */ /* 0x000fe200000006ff */
[----:B------:R-:W-:Y:S01]  /*3200*/  FFMA.FTZ R86, R4, R95, R97 ;  /* 0x0000005f04567223 */ /* 0x000fe20000010061 */
[----:B------:R-:W-:Y:S01]  /*3210*/  FFMA.FTZ R85, R7, R44, R46 ;  /* 0x0000002c07557223 */ /* 0x000fe2000001002e */
[----:B------:R-:W-:Y:S01]  /*3220*/  SHF.L.U32 R39, R39, 0x10, RZ ;  /* 0x0000001027277819 */ /* 0x000fe200000006ff */
[----:B------:R-:W5:Y:S01]  /*3230*/  LDG.E.128 R44, desc[UR6][R112.64+0x1a000] ;  /* 0x01a00006702c7981 */ /* 0x000f62000c1e1d00 */
[C---:B------:R-:W-:Y:S01]  /*3240*/  PRMT R96, R80.reuse, 0x7632, R96 ;  /* 0x0000763250607816 */ /* 0x040fe20000000060 */
[----:B------:R-:W-:Y:S01]  /*3250*/  FFMA.FTZ R95, R5, R76, R86 ;  /* 0x0000004c055f7223 */ /* 0x000fe20000010056 */
[----:B------:R-:W-:Y:S01]  /*3260*/  PRMT R77, R77, 0x7632, R77 ;  /* 0x000076324d4d7816 */ /* 0x000fe2000000004d */
[C---:B------:R-:W-:Y:S01]  /*3270*/  IMAD.U32 R76, R87.reuse, 0x10000, RZ ;  /* 0x00010000574c7824 */ /* 0x040fe200078e00ff */
        /* <DEDUP_REMOVED lines=8> */
[----:B------:R-:W-:Y:S01]  /*3300*/  FFMA.FTZ R77, R9, R76, R84 ;  /* 0x0000004c094d7223 */ /* 0x000fe20000010054 */
[C---:B------:R-:W-:Y:S01]  /*3310*/  PRMT R76, R78.reuse, 0x7632, R76 ;  /* 0x000076324e4c7816 */ /* 0x040fe2000000004c */
[----:B------:R-:W-:Y:S01]  /*3320*/  IMAD.U32 R87, R87, 0x10000, RZ ;  /* 0x0001000057577824 */ /* 0x000fe200078e00ff */
[----:B------:R-:W-:Y:S01]  /*3330*/  SHF.L.U32 R78, R78, 0x10, RZ ;  /* 0x000000104e4e7819 */ /* 0x000fe200000006ff */
[----:B------:R-:W-:Y:S01]  /*3340*/  FFMA.FTZ R80, R6, R85, R95 ;  /* 0x0000005506507223 */ /* 0x000fe2000001005f */
[C---:B------:R-:W-:Y:S01]  /*3350*/  PRMT R84, R81.reuse, 0x7632, R84 ;  /* 0x0000763251547816 */ /* 0x040fe20000000054 */
        /* <DEDUP_REMOVED lines=12> */
[----:B------:R-:W-:Y:S02]  /*3420*/  PRMT R80, R79, 0x7632, R80 ;  /* 0x000076324f507816 */ /* 0x000fe40000000050 */
[----:B------:R-:W-:Y:S01]  /*3430*/  SHF.L.U32 R77, R82, 0x10, RZ ;  /* 0x00000010524d7819 */ /* 0x000fe200000006ff */
[----:B------:R-:W-:Y:S01]  /*3440*/  FFMA.FTZ R81, R9, R76, R78 ;  /* 0x0000004c09517223 */ /* 0x000fe2000001004e */
[----:B------:R-:W-:Y:S01]  /*3450*/  FFMA.FTZ R79, R7, R84, R86 ;  /* 0x00000054074f7223 */ /* 0x000fe20000010056 */
[C---:B------:R-:W-:Y:S02]  /*3460*/  SHF.L.U32 R78, R16.reuse, 0x10, RZ ;  /* 0x00000010104e7819 */ /* 0x040fe400000006ff */
[----:B------:R-:W-:Y:S01]  /*3470*/  PRMT R76, R16, 0x7632, R76 ;  /* 0x00007632104c7816 */ /* 0x000fe2000000004c */
[C---:B------:R-:W-:Y:S01]  /*3480*/  IMAD.U32 R82, R83.reuse, 0x10000, RZ ;  /* 0x0001000053527824 */ /* 0x040fe200078e00ff */
[----:B------:R-:W-:Y:S01]  /*3490*/  PRMT R16, R83, 0x7632, R16 ;  /* 0x0000763253107816 */ /* 0x000fe20000000010 */
[----:B------:R-:W-:Y:S01]  /*34a0*/  FFMA.FTZ R84, R8, R77, R79 ;  /* 0x0000004d08547223 */ /* 0x000fe2000001004f */
[----:B------:R-:W-:Y:S01]  /*34b0*/  SHF.L.U32 R83, R76, 0x10, RZ ;  /* 0x000000104c537819 */ /* 0x000fe200000006ff */
[----:B------:R-:W-:Y:S01]  /*34c0*/  FFMA.FTZ R85, R3, R78, R94 ;  /* 0x0000004e03557223 */ /* 0x000fe2000001005e */
[----:B------:R-:W-:Y:S01]  /*34d0*/  SHF.L.U32 R86, R17, 0x10, RZ ;  /* 0x0000001011567819 */ /* 0x000fe200000006ff */
[--C-:B------:R-:W-:Y:S01]  /*34e0*/  FFMA.FTZ R82, R9, R82, R84.reuse ;  /* 0x0000005209527223 */ /* 0x100fe20000010054 */
[----:B------:R-:W-:Y:S01]  /*34f0*/  PRMT R84, R17, 0x7632, R84 ;  /* 0x0000763211547816 */ /* 0x000fe20000000054 */
[----:B------:R-:W-:Y:S01]  /*3500*/  FFMA.FTZ R94, R4, R83, R85 ;  /* 0x00000053045e7223 */ /* 0x000fe20000010055 */
[----:B------:R-:W5:Y:S01]  /*3510*/  LDG.E.128 R76, desc[UR6][R112.64+0x21000] ;  /* 0x02100006704c7981 */ /* 0x000f62000c1e1d00 */
[----:B------:R-:W-:Y:S01]  /*3520*/  IMAD.U32 R17, R16, 0x10000, RZ ;  /* 0x0001000010117824 */ /* 0x000fe200078e00ff */
[----:B------:R-:W-:Y:S01]  /*3530*/  SHF.L.U32 R83, R84, 0x10, RZ ;  /* 0x0000001054537819 */ /* 0x000fe200000006ff */
[----:B------:R-:W-:Y:S01]  /*3540*/  FFMA.FTZ R85, R5, R86, R94 ;  /* 0x0000005605557223 */ /* 0x000fe2000001005e */
[----:B------:R-:W-:-:S02]  /*3550*/  SHF.L.U32 R16, R48, 0x10, RZ ;  /* 0x0000001030107819 */ /* 0x000fc400000006ff */
[----:B------:R-:W-:Y:S01]  /*3560*/  PRMT R48, R48, 0x7632, R48 ;  /* 0x0000763230307816 */ /* 0x000fe20000000030 */
[----:B------:R-:W-:Y:S01]  /*3570*/  FFMA.FTZ R86, R6, R83, R85 ;  /* 0x0000005306567223 */ /* 0x000fe20000010055 */
[----:B------:R-:W-:Y:S01]  /*3580*/  SHF.L.U32 R95, R80, 0x10, RZ ;  /* 0x00000010505f7819 */ /* 0x000fe200000006ff */
[----:B------:R-:W-:Y:S01]  /*3590*/  FFMA.FTZ R85, R3, R16, R90 ;  /* 0x0000001003557223 */ /* 0x000fe2000001005a */
[----:B------:R-:W-:Y:S01]  /*35a0*/  FFMA.FTZ R94, R10, R17, R82 ;  /* 0x000000110a5e7223 */ /* 0x000fe20000010052 */
[----:B------:R-:W-:Y:S01]  /*35b0*/  PRMT R16, R18, 0x7632, R16 ;  /* 0x0000763212107816 */ /* 0x000fe20000000010 */
[----:B------:R-:W-:Y:S01]  /*35c0*/  IMAD.U32 R17, R48, 0x10000, RZ ;  /* 0x0001000030117824 */ /* 0x000fe200078e00ff */
[----:B------:R-:W-:Y:S01]  /*35d0*/  SHF.L.U32 R18, R18, 0x10, RZ ;  /* 0x0000001012127819 */ /* 0x000fe200000006ff */
[----:B------:R-:W-:Y:S01]  /*35e0*/  FFMA.FTZ R95, R10, R95, R81 ;  /* 0x0000005f0a5f7223 */ /* 0x000fe20000010051 */
[C---:B------:R-:W-:Y:S01]  /*35f0*/  PRMT R48, R19.reuse, 0x7632, R48 ;  /* 0x0000763213307816 */ /* 0x040fe20000000030 */
[----:B------:R-:W5:Y:S01]  /*3600*/  LDG.E.128 R80, desc[UR6][R112.64+0x24800] ;  /* 0x0248000670507981 */ /* 0x000f62000c1e1d00 */
[----:B------:R-:W-:Y:S01]  /*3610*/  SHF.L.U32 R84, R19, 0x10, RZ ;  /* 0x0000001013547819 */ /* 0x000fe200000006ff */
[----:B------:R-:W-:Y:S01]  /*3620*/  FFMA.FTZ R90, R4, R17, R85 ;  /* 0x00000011045a7223 */ /* 0x000fe20000010055 */
[----:B------:R-:W-:Y:S01]  /*3630*/  FFMA.FTZ R19, R7, R18, R86 ;  /* 0x0000001207137223 */ /* 0x000fe20000010056 */
[----:B------:R-:W-:-:S02]  /*3640*/  SHF.L.U32 R17, R16, 0x10, RZ ;  /* 0x0000001010117819 */ /* 0x000fc400000006ff */
[C---:B------:R-:W-:Y:S02]  /*3650*/  SHF.L.U32 R86, R49.reuse, 0x10, RZ ;  /* 0x0000001031567819 */ /* 0x040fe400000006ff */
[----:B------:R-:W-:Y:S01]  /*3660*/  PRMT R18, R49, 0x7632, R18 ;  /* 0x0000763231127816 */ /* 0x000fe20000000012 */
[----:B------:R-:W-:Y:S02]  /*3670*/  FFMA.FTZ R16, R8, R17, R19 ;  /* 0x0000001108107223 */ /* 0x000fe40000010013 */
[----:B------:R-:W-:Y:S01]  /*3680*/  FFMA.FTZ R19, R5, R86, R90 ;  /* 0x0000005605137223 */ /* 0x000fe2000001005a */
[----:B------:R-:W-:Y:S01]  /*3690*/  SHF.L.U32 R17, R18, 0x10, RZ ;  /* 0x0000001012117819 */ /* 0x000fe200000006ff */
[----:B------:R-:W-:-:S04]  /*36a0*/  FFMA.FTZ R85, R9, R84, R16 ;  /* 0x0000005409557223 */ /* 0x000fc80000010010 */
[----:B------:R-:W-:Y:S02]  /*36b0*/  FFMA.FTZ R84, R6, R17, R19 ;  /* 0x0000001106547223 */ /* 0x000fe40000010013 */
[----:B------:R-:W5:Y:S01]  /*36c0*/  LDG.E.128 R16, desc[UR6][R112.64+0x28000] ;  /* 0x0280000670107981 */ /* 0x000f62000c1e1d00 */
[C---:B------:R-:W-:Y:S01]  /*36d0*/  PRMT R49, R20.reuse, 0x7632, R49 ;  /* 0x0000763214317816 */ /* 0x040fe20000000031 */
[----:B------:R-:W-:-:S03]  /*36e0*/  IMAD.U32 R20, R20, 0x10000, RZ ;  /* 0x0001000014147824 */ /* 0x000fc600078e00ff */
[----:B------:R-:W-:Y:S01]  /*36f0*/  SHF.L.U32 R49, R49, 0x10, RZ ;  /* 0x0000001031317819 */ /* 0x000fe200000006ff */
[----:B------:R-:W-:Y:S01]  /*3700*/  FFMA.FTZ R87, R3, R20, R88 ;  /* 0x0000001403577223 */ /* 0x000fe20000010058 */
[C---:B------:R-:W-:Y:S02]  /*3710*/  PRMT R20, R50.reuse, 0x7632, R20 ;  /* 0x0000763232147816 */ /* 0x040fe40000000014 */
[----:B------:R-:W-:Y:S01]  /*3720*/  SHF.L.U32 R50, R50, 0x10, RZ ;  /* 0x0000001032327819 */ /* 0x000fe200000006ff */
[----:B------:R-:W-:Y:S01]  /*3730*/  FFMA.FTZ R90, R4, R49, R87 ;  /* 0x00000031045a7223 */ /* 0x000fe20000010057 */
[----:B------:R-:W-:Y:S01]  /*3740*/  IMAD.U32 R49, R48, 0x10000, RZ ;  /* 0x0001000030317824 */ /* 0x000fe200078e00ff */
[C---:B------:R-:W-:Y:S02]  /*3750*/  PRMT R48, R21.reuse, 0x7632, R48 ;  /* 0x0000763215307816 */ /* 0x040fe40000000030 */
[----:B------:R-:W-:Y:S01]  /*3760*/  SHF.L.U32 R86, R21, 0x10, RZ ;  /* 0x0000001015567819 */ /* 0x000fe200000006ff */
[----:B------:R-:W-:Y:S01]  /*3770*/  FFMA.FTZ R87, R7, R50, R84 ;  /* 0x0000003207577223 */ /* 0x000fe20000010054 */
[----:B------:R-:W-:Y:S01]  /*3780*/  SHF.L.U32 R21, R20, 0x10, RZ ;  /* 0x0000001014157819 */ /* 0x000fe200000006ff */
[----:B------:R-:W-:Y:S01]  /*3790*/  FFMA.FTZ R88, R10, R49, R85 ;  /* 0x000000310a587223 */ /* 0x000fe20000010055 */
[----:B------:R-:W-:Y:S01]  /*37a0*/  SHF.L.U32 R49, R48, 0x10, RZ ;  /* 0x0000001030317819 */ /* 0x000fe200000006ff */
[----:B------:R-:W-:-:S02]  /*37b0*/  FFMA.FTZ R85, R5, R86, R90 ;  /* 0x0000005605557223 */ /* 0x000fc4000001005a */
        /* <DEDUP_REMOVED lines=16> */
[----:B------:R-:W-:Y:S01]  /*38c0*/  PRMT R22, R22, 0x7632, R22 ;  /* 0x0000763216167816 */ /* 0x000fe20000000016 */
[----:B------:R-:W5:Y:S01]  /*38d0*/  LDG.E.128 R48, desc[UR6][R112.64+0x2b800] ;  /* 0x02b8000670307981 */ /* 0x000f62000c1e1d00 */
[----:B------:R-:W-:Y:S01]  /*38e0*/  SHF.L.U32 R21, R20, 0x10, RZ ;  /* 0x0000001014157819 */ /* 0x000fe200000006ff */
[----:B------:R-:W-:Y:S01]  /*38f0*/  FFMA.FTZ R41, R5, R40, R84 ;  /* 0x0000002805297223 */ /* 0x000fe20000010054 */
[----:B------:R-:W-:Y:S02]  /*3900*/  SHF.L.U32 R87, R22, 0x10, RZ ;  /* 0x0000001016577819 */ /* 0x000fe400000006ff */
[----:B------:R-:W-:Y:S01]  /*3910*/  SHF.L.U32 R40, R42, 0x10, RZ ;  /* 0x000000102a287819 */ /* 0x000fe200000006ff */
[----:B------:R-:W-:Y:S01]  /*3920*/  FFMA.FTZ R90, R6, R21, R41 ;  /* 0x00000015065a7223 */ /* 0x000fe20000010029 */
[----:B------:R-:W-:Y:S01]  /*3930*/  PRMT R42, R42, 0x7632, R42 ;  /* 0x000076322a2a7816 */ /* 0x000fe2000000002a */
[----:B------:R-:W-:Y:S01]  /*3940*/  FFMA.FTZ R22, R8, R87, R97 ;  /* 0x0000005708167223 */ /* 0x000fe20000010061 */
[----:B------:R-:W-:-:S02]  /*3950*/  IMAD.U32 R20, R23, 0x10000, RZ ;  /* 0x0001000017147824 */ /* 0x000fc400078e00ff */
[----:B------:R-:W-:Y:S01]  /*3960*/  FFMA.FTZ R97, R7, R40, R90 ;  /* 0x0000002807617223 */ /* 0x000fe2000001005a */
[----:B------:R-:W-:Y:S01]  /*3970*/  SHF.L.U32 R41, R42, 0x10, RZ ;  /* 0x000000102a297819 */ /* 0x000fe200000006ff */
[----:B------:R-:W5:Y:S01]  /*3980*/  LDG.E.128 R84, desc[UR6][R112.64+0x2f000] ;  /* 0x02f0000670547981 */ /* 0x000f62000c1e1d00 */
[C---:B------:R-:W-:Y:S02]  /*3990*/  SHF.L.U32 R42, R72.reuse, 0x10, RZ ;  /* 0x00000010482a7819 */ /* 0x040fe400000006ff */
        /* <DEDUP_REMOVED lines=8> */
[----:B------:R-:W-:-:S02]  /*3a20*/  SHF.L.U32 R23, R23, 0x10, RZ ;  /* 0x0000001017177819 */ /* 0x000fc400000006ff */
[----:B------:R-:W-:Y:S01]  /*3a30*/  SHF.L.U32 R3, R20, 0x10, RZ ;  /* 0x0000001014037819 */ /* 0x000fe200000006ff */
[C---:B------:R-:W-:Y:S02]  /*3a40*/  IMAD.U32 R20, R73.reuse, 0x10000, RZ ;  /* 0x0001000049147824 */ /* 0x040fe400078e00ff */
[----:B------:R-:W-:Y:S01]  /*3a50*/  FFMA.FTZ R4, R4, R41, R43 ;  /* 0x0000002904047223 */ /* 0x000fe2000001002b */
[----:B------:R-:W-:Y:S01]  /*3a60*/  FFMA.FTZ R12, R10, R23, R21 ;  /* 0x000000170a0c7223 */ /* 0x000fe20000010015 */
[----:B------:R-:W-:Y:S02]  /*3a70*/  PRMT R73, R73, 0x7632, R73 ;  /* 0x0000763249497816 */ /* 0x000fe40000000049 */
[----:B------:R-:W-:Y:S01]  /*3a80*/  FFMA.FTZ R21, R5, R20, R4 ;  /* 0x0000001405157223 */ /* 0x000fe20000010004 */
[----:B------:R-:W-:Y:S02]  /*3a90*/  SHF.L.U32 R20, R24, 0x10, RZ ;  /* 0x0000001018147819 */ /* 0x000fe400000006ff */
[----:B------:R-:W-:-:S02]  /*3aa0*/  SHF.L.U32 R72, R68, 0x10, RZ ;  /* 0x0000001044487819 */ /* 0x000fc400000006ff */
[----:B------:R-:W-:Y:S02]  /*3ab0*/  PRMT R24, R75, 0x7632, R24 ;  /* 0x000076324b187816 */ /* 0x000fe40000000018 */
[----:B------:R-:W-:Y:S01]  /*3ac0*/  SHF.L.U32 R73, R73, 0x10, RZ ;  /* 0x0000001049497819 */ /* 0x000fe200000006ff */
[--C-:B------:R-:W-:Y:S01]  /*3ad0*/  FFMA.FTZ R97, R72, R20, R11.reuse ;  /* 0x0000001448617223 */ /* 0x100fe2000001000b */
[----:B------:R-:W-:Y:S02]  /*3ae0*/  PRMT R11, R24, 0x7632, R11 ;  /* 0x00007632180b7816 */ /* 0x000fe4000000000b */
[----:B------:R-:W-:Y:S01]  /*3af0*/  PRMT R68, R68, 0x7632, R68 ;  /* 0x0000763244447816 */ /* 0x000fe20000000044 */
[----:B------:R-:W-:Y:S01]  /*3b00*/  FFMA.FTZ R6, R6, R73, R21 ;  /* 0x0000004906067223 */ /* 0x000fe20000010015 */
[----:B------:R-:W-:Y:S02]  /*3b10*/  SHF.L.U32 R73, R11, 0x10, RZ ;  /* 0x000000100b497819 */ /* 0x000fe400000006ff */
[----:B------:R-:W-:Y:S01]  /*3b20*/  SHF.L.U32 R68, R68, 0x10, RZ ;  /* 0x0000001044447819 */ /* 0x000fe200000006ff */
[----:B------:R-:W-:Y:S01]  /*3b30*/  FFMA.FTZ R22, R9, R22, R40 ;  /* 0x0000001609167223 */ /* 0x000fe20000010028 */
[C---:B------:R-:W-:Y:S01]  /*3b40*/  PRMT R5, R74.reuse, 0x7632, R5 ;  /* 0x000076324a057816 */ /* 0x040fe20000000005 */
[----:B------:R-:W-:Y:S01]  /*3b50*/  IMAD.U32 R74, R74, 0x10000, RZ ;  /* 0x000100004a4a7824 */ /* 0x000fe200078e00ff */
[----:B------:R-:W-:-:S02]  /*3b60*/  SHF.L.U32 R4, R75, 0x10, RZ ;  /* 0x000000104b047819 */ /* 0x000fc400000006ff */
[----:B------:R-:W-:Y:S01]  /*3b70*/  PRMT R11, R69, 0x7632, R11 ;  /* 0x00007632450b7816 */ /* 0x000fe2000000000b */
[C---:B------:R-:W-:Y:S01]  /*3b80*/  IMAD.U32 R90, R25.reuse, 0x10000, RZ ;  /* 0x00010000195a7824 */ /* 0x040fe200078e00ff */
[----:B------:R-:W-:Y:S01]  /*3b90*/  PRMT R75, R25, 0x7632, R75 ;  /* 0x00007632194b7816 */ /* 0x000fe2000000004b */
[----:B------:R-:W-:Y:S01]  /*3ba0*/  FFMA.FTZ R96, R68, R73, R97 ;  /* 0x0000004944607223 */ /* 0x000fe20000010061 */
[----:B------:R-:W-:Y:S01]  /*3bb0*/  SHF.L.U32 R69, R69, 0x10, RZ ;  /* 0x0000001045457819 */ /* 0x000fe200000006ff */
[----:B------:R-:W-:Y:S01]  /*3bc0*/  FFMA.FTZ R3, R10, R3, R22 ;  /* 0x000000030a037223 */ /* 0x000fe20000010016 */
[----:B------:R-:W-:Y:S01]  /*3bd0*/  FFMA.FTZ R7, R7, R74, R6 ;  /* 0x0000004a07077223 */ /* 0x000fe20000010006 */
[----:B------:R-:W5:Y:S01]  /*3be0*/  LDG.E.128 R20, desc[UR6][R112.64+0x2000] ;  /* 0x0020000670147981 */ /* 0x000f62000c1e1d00 */
[----:B------:R-:W-:Y:S02]  /*3bf0*/  SHF.L.U32 R75, R75, 0x10, RZ ;  /* 0x000000104b4b7819 */ /* 0x000fe400000006ff */
[----:B------:R-:W-:Y:S01]  /*3c00*/  SHF.L.U32 R74, R11, 0x10, RZ ;  /* 0x000000100b4a7819 */ /* 0x000fe200000006ff */
[----:B------:R-:W5:Y:S01]  /*3c10*/  LDG.E.128 R40, desc[UR6][R114.64+0x2000] ;  /* 0x0020000672287981 */ /* 0x000f62000c1e1d00 */
[----:B------:R-:W-:Y:S01]  /*3c20*/  SHF.L.U32 R5, R5, 0x10, RZ ;  /* 0x0000001005057819 */ /* 0x000fe200000006ff */
[----:B------:R-:W-:Y:S01]  /*3c30*/  FFMA.FTZ R11, R69, R90, R96 ;  /* 0x0000005a450b7223 */ /* 0x000fe20000010060 */
[----:B------:R-:W-:Y:S01]  /*3c40*/  IMAD.U32 R6, R26, 0x10000, RZ ;  /* 0x000100001a067824 */ /* 0x000fe200078e00ff */
[----:B------:R-:W-:-:S02]  /*3c50*/  SHF.L.U32 R73, R70, 0x10, RZ ;  /* 0x0000001046497819 */ /* 0x000fc400000006ff */
[----:B------:R-:W-:Y:S01]  /*3c60*/  FFMA.FTZ R90, R74, R75, R11 ;  /* 0x0000004b4a5a7223 */ /* 0x000fe2000001000b */
[----:B------:R-:W-:Y:S01]  /*3c70*/  FFMA.FTZ R8, R8, R5, R7 ;  /* 0x0000000508087223 */ /* 0x000fe20000010007 */
[----:B------:R-:W-:Y:S02]  /*3c80*/  PRMT R26, R26, 0x7632, R26 ;  /* 0x000076321a1a7816 */ /* 0x000fe4000000001a */
[----:B------:R-:W-:Y:S01]  /*3c90*/  PRMT R70, R70, 0x7632, R70 ;  /* 0x0000763246467816 */ /* 0x000fe20000000046 */
[----:B------:R-:W-:Y:S01]  /*3ca0*/  FFMA.FTZ R25, R73, R6, R90 ;  /* 0x0000000649197223 */ /* 0x000fe2000001005a */
[----:B------:R-:W-:Y:S01]  /*3cb0*/  FFMA.FTZ R9, R9, R4, R8 ;  /* 0x0000000409097223 */ /* 0x000fe20000010008 */
[----:B------:R-:W-:Y:S01]  /*3cc0*/  SHF.L.U32 R11, R26, 0x10, RZ ;  /* 0x000000101a0b7819 */ /* 0x000fe200000006ff */
[----:B------:R-:W5:Y:S01]  /*3cd0*/  LDG.E.128 R4, desc[UR6][R112.64+0x5800] ;  /* 0x0058000670047981 */ /* 0x000f62000c1e1d00 */
[----:B------:R-:W-:Y:S01]  /*3ce0*/  PRMT R75, R64, 0x7632, R75 ;  /* 0x00007632404b7816 */ /* 0x000fe2000000004b */
[----:B------:R-:W-:Y:S01]  /*3cf0*/  IMAD.U32 R70, R70, 0x10000, RZ ;  /* 0x0001000046467824 */ /* 0x000fe200078e00ff */
[----:B------:R-:W-:-:S02]  /*3d00*/  SHF.L.U32 R64, R64, 0x10, RZ ;  /* 0x0000001040407819 */ /* 0x000fc400000006ff */
[----:B------:R-:W-:Y:S01]  /*3d10*/  SHF.L.U32 R75, R75, 0x10, RZ ;  /* 0x000000104b4b7819 */ /* 0x000fe200000006ff */
[----:B------:R-:W-:Y:S01]  /*3d20*/  FFMA.FTZ R26, R70, R11, R25 ;  /* 0x0000000b461a7223 */ /* 0x000fe20000010019 */
[----:B------:R-:W-:Y:S01]  /*3d30*/  SHF.L.U32 R8, R27, 0x10, RZ ;  /* 0x000000101b087819 */ /* 0x000fe200000006ff */
[----:B------:R-:W-:Y:S01]  /*3d40*/  FFMA.FTZ R11, R72, R64, R13 ;  /* 0x00000040480b7223 */ /* 0x000fe2000001000d */
[----:B------:R-:W-:Y:S01]  /*3d50*/  IMAD.U32 R13, R71, 0x10000, RZ ;  /* 0x00010000470d7824 */ /* 0x000fe200078e00ff */
[----:B------:R-:W-:Y:S02]  /*3d60*/  SHF.L.U32 R64, R65, 0x10, RZ ;  /* 0x0000001041407819 */ /* 0x000fe400000006ff */
[----:B------:R-:W-:Y:S01]  /*3d70*/  PRMT R71, R71, 0x7632, R71 ;  /* 0x0000763247477816 */ /* 0x000fe20000000047 */
[----:B------:R-:W-:Y:S01]  /*3d80*/  FFMA.FTZ R90, R68, R75, R11 ;  /* 0x0000004b445a7223 */ /* 0x000fe2000001000b */
[----:B------:R-:W-:Y:S02]  /*3d90*/  PRMT R27, R27, 0x7632, R27 ;  /* 0x000076321b1b7816 */ /* 0x000fe4000000001b */
[----:B------:R-:W-:-:S02]  /*3da0*/  SHF.L.U32 R97, R24, 0x10, RZ ;  /* 0x0000001018617819 */ /* 0x000fc400000006ff */
[----:B------:R-:W-:Y:S02]  /*3db0*/  PRMT R65, R65, 0x7632, R65 ;  /* 0x0000763241417816 */ /* 0x000fe40000000041 */
[C---:B--2---:R-:W-:Y:S01]  /*3dc0*/  PRMT R24, R32.reuse, 0x7632, R24 ;  /* 0x0000763220187816 */ /* 0x044fe20000000018 */
[----:B------:R-:W-:Y:S01]  /*3dd0*/  FFMA.FTZ R26, R13, R8, R26 ;  /* 0x000000080d1a7223 */ /* 0x000fe2000001001a */
        /* <DEDUP_REMOVED lines=8> */
[----:B------:R-:W-:-:S02]  /*3e60*/  IMAD.U32 R24, R66, 0x10000, RZ ;  /* 0x0001000042187824 */ /* 0x000fc400078e00ff */
[----:B------:R-:W-:Y:S01]  /*3e70*/  FFMA.FTZ R97, R10, R97, R9 ;  /* 0x000000610a617223 */ /* 0x000fe20000010009 */
[----:B------:R-:W-:Y:S01]  /*3e80*/  FFMA.FTZ R26, R74, R65, R11 ;  /* 0x000000414a1a7223 */ /* 0x000fe2000001000b */
[C---:B------:R-:W-:Y:S01]  /*3e90*/  SHF.L.U32 R32, R33.reuse, 0x10, RZ ;  /* 0x0000001021207819 */ /* 0x040fe200000006ff */
[----:B------:R-:W2:Y:S01]  /*3ea0*/  LDG.E.128 R8, desc[UR6][R112.64+0x9000] ;  /* 0x0090000670087981 */ /* 0x000ea2000c1e1d00 */
[----:B------:R-:W-:Y:S01]  /*3eb0*/  PRMT R66, R66, 0x7632, R66 ;  /* 0x0000763242427816 */ /* 0x000fe20000000042 */
[----:B------:R-:W-:Y:S01]  /*3ec0*/  FFMA.FTZ R64, R68, R25, R15 ;  /* 0x0000001944407223 */ /* 0x000fe2000001000f */
[----:B------:R-:W-:Y:S01]  /*3ed0*/  PRMT R33, R33, 0x7632, R33 ;  /* 0x0000763221217816 */ /* 0x000fe20000000021 */
[----:B------:R-:W-:Y:S01]  /*3ee0*/  FFMA.FTZ R25, R73, R24, R26 ;  /* 0x0000001849197223 */ /* 0x000fe2000001001a */
[----:B------:R-:W-:Y:S01]  /*3ef0*/  SHF.L.U32 R15, R66, 0x10, RZ ;  /* 0x00000010420f7819 */ /* 0x000fe200000006ff */
[----:B------:R-:W-:Y:S01]  /*3f00*/  FFMA.FTZ R27, R69, R32, R64 ;  /* 0x00000020451b7223 */ /* 0x000fe20000010040 */
[----:B------:R-:W-:Y:S01]  /*3f10*/  SHF.L.U32 R33, R33, 0x10, RZ ;  /* 0x0000001021217819 */ /* 0x000fe200000006ff */
[----:B---3--:R-:W-:-:S02]  /*3f20*/  IMAD.U32 R24, R52, 0x10000, RZ ;  /* 0x0001000034187824 */ /* 0x008fc400078e00ff */
[----:B------:R-:W-:Y:S01]  /*3f30*/  FFMA.FTZ R66, R70, R15, R25 ;  /* 0x0000000f46427223 */ /* 0x000fe20000010019 */
[----:B------:R-:W-:Y:S01]  /*3f40*/  PRMT R15, R52, 0x7632, R15 ;  /* 0x00007632340f7816 */ /* 0x000fe2000000000f */
[----:B------:R-:W-:Y:S01]  /*3f50*/  FFMA.FTZ R90, R74, R33, R27 ;  /* 0x000000214a5a7223 */ /* 0x000fe2000001001b */
[----:B------:R-:W-:Y:S01]  /*3f60*/  FFMA.FTZ R89, R72, R24, R89 ;  /* 0x0000001848597223 */ /* 0x000fe20000010059 */
[C---:B------:R-:W-:Y:S01]  /*3f70*/  SHF.L.U32 R52, R34.reuse, 0x10, RZ ;  /* 0x0000001022347819 */ /* 0x040fe200000006ff */
[----:B------:R-:W3:Y:S01]  /*3f80*/  LDG.E.128 R24, desc[UR6][R112.64+0xc800] ;  /* 0x00c8000670187981 */ /* 0x000ee2000c1e1d00 */
[----:B------:R-:W-:Y:S02]  /*3f90*/  PRMT R34, R34, 0x7632, R34 ;  /* 0x0000763222227816 */ /* 0x000fe40000000022 */
[----:B------:R-:W-:Y:S01]  /*3fa0*/  SHF.L.U32 R65, R15, 0x10, RZ ;  /* 0x000000100f417819 */ /* 0x000fe200000006ff */
[----:B------:R-:W-:Y:S01]  /*3fb0*/  FFMA.FTZ R33, R73, R52, R90 ;  /* 0x0000003449217223 */ /* 0x000fe2000001005a */
[C---:B------:R-:W-:Y:S01]  /*3fc0*/  SHF.L.U32 R64, R67.reuse, 0x10, RZ ;  /* 0x0000001043407819 */ /* 0x040fe200000006ff */
[----:B------:R-:W-:Y:S01]  /*3fd0*/  IMAD.U32 R15, R34, 0x10000, RZ ;  /* 0x00010000220f7824 */ /* 0x000fe200078e00ff */
[----:B------:R-:W-:-:S02]  /*3fe0*/  PRMT R32, R67, 0x7632, R32 ;  /* 0x0000763243207816 */ /* 0x000fc40000000020 */
[C---:B------:R-:W-:Y:S01]  /*3ff0*/  PRMT R52, R53.reuse, 0x7632, R52 ;  /* 0x0000763235347816 */ /* 0x040fe20000000034 */
        /* <DEDUP_REMOVED lines=8> */
[----:B------:R-:W-:Y:S01]  /*4080*/  FFMA.FTZ R15, R71, R32, R64 ;  /* 0x00000020470f7223 */ /* 0x000fe20000010040 */
[----:B------:R-:W-:Y:S01]  /*4090*/  PRMT R52, R35, 0x7632, R52 ;  /* 0x0000763223347816 */ /* 0x000fe20000000034 */
[----:B------:R-:W-:Y:S01]  /*40a0*/  FFMA.FTZ R66, R13, R34, R66 ;  /* 0x000000220d427223 */ /* 0x000fe20000010042 */
[----:B------:R-:W-:Y:S01]  /*40b0*/  FFMA.FTZ R90, R74, R33, R53 ;  /* 0x000000214a5a7223 */ /* 0x000fe20000010035 */
[C---:B------:R-:W-:Y:S01]  /*40c0*/  SHF.L.U32 R64, R54.reuse, 0x10, RZ ;  /* 0x0000001036407819 */ /* 0x040fe200000006ff */
[----:B------:R-:W3:Y:S01]  /*40d0*/  LDG.E.128 R32, desc[UR6][R112.64+0x10000] ;  /* 0x0100000670207981 */ /* 0x000ee2000c1e1d00 */
[----:B------:R-:W-:-:S02]  /*40e0*/  PRMT R54, R54, 0x7632, R54 ;  /* 0x0000763236367816 */ /* 0x000fc40000000036 */
[C---:B----4-:R-:W-:Y:S02]  /*40f0*/  PRMT R67, R60.reuse, 0x7632, R67 ;  /* 0x000076323c437816 */ /* 0x050fe40000000043 */
        /* <DEDUP_REMOVED lines=9> */
[----:B------:R-:W-:Y:S01]  /*4190*/  PRMT R53, R61, 0x7632, R53 ;  /* 0x000076323d357816 */ /* 0x000fe20000000035 */
[----:B------:R-:W-:Y:S01]  /*41a0*/  FFMA.FTZ R66, R68, R67, R91 ;  /* 0x0000004344427223 */ /* 0x000fe2000001005b */
[----:B------:R-:W-:Y:S01]  /*41b0*/  SHF.L.U32 R52, R55, 0x10, RZ ;  /* 0x0000001037347819 */ /* 0x000fe200000006ff */
[C---:B-----5:R-:W-:Y:S01]  /*41c0*/  IMAD.U32 R65, R28.reuse, 0x10000, RZ ;  /* 0x000100001c417824 */ /* 0x060fe200078e00ff */
[----:B------:R-:W-:-:S02]  /*41d0*/  PRMT R61, R28, 0x7632, R61 ;  /* 0x000076321c3d7816 */ /* 0x000fc4000000003d */
        /* <DEDUP_REMOVED lines=9> */
[C---:B------:R-:W-:Y:S01]  /*4270*/  IMAD.U32 R66, R29.reuse, 0x10000, RZ ;  /* 0x000100001d427824 */ /* 0x040fe200078e00ff */
[----:B------:R-:W-:Y:S01]  /*4280*/  PRMT R60, R29, 0x7632, R60 ;  /* 0x000076321d3c7816 */ /* 0x000fe2000000003c */
[----:B------:R-:W-:Y:S01]  /*4290*/  FFMA.FTZ R90, R68, R61, R65 ;  /* 0x0000003d445a7223 */ /* 0x000fe20000010041 */
[----:B------:R-:W-:Y:S01]  /*42a0*/  SHF.L.U32 R29, R62, 0x10, RZ ;  /* 0x000000103e1d7819 */ /* 0x000fe200000006ff */
[----:B------:R-:W-:-:S02]  /*42b0*/  FFMA.FTZ R61, R73, R52, R54 ;  /* 0x00000034493d7223 */ /* 0x000fc40000010036 */
[----:B------:R-:W-:Y:S01]  /*42c0*/  FFMA.FTZ R91, R69, R66, R90 ;  /* 0x00000042455b7223 */ /* 0x000fe2000001005a */
[----:B------:R-:W4:Y:S01]  /*42d0*/  LDG.E.128 R52, desc[UR6][R112.64+0x13800] ;  /* 0x0138000670347981 */ /* 0x000f22000c1e1d00 */
[----:B------:R-:W-:Y:S01]  /*42e0*/  FFMA.FTZ R90, R70, R29, R61 ;  /* 0x0000001d465a7223 */ /* 0x000fe2000001003d */
[----:B------:R-:W-:Y:S01]  /*42f0*/  IMAD.U32 R61, R56, 0x10000, RZ ;  /* 0x00010000383d7824 */ /* 0x000fe200078e00ff */
[----:B------:R-:W-:Y:S02]  /*4300*/  SHF.L.U32 R67, R60, 0x10, RZ ;  /* 0x000000103c437819 */ /* 0x000fe400000006ff */
[C---:B------:R-:W-:Y:S01]  /*4310*/  PRMT R65, R63.reuse, 0x7632, R65 ;  /* 0x000076323f417816 */ /* 0x040fe20000000041 */
[----:B------:R-:W-:Y:S01]  /*4320*/  FFMA.FTZ R93, R72, R61, R92 ;  /* 0x0000003d485d7223 */ /* 0x000fe2000001005c */
[----:B------:R-:W-:Y:S02]  /*4330*/  SHF.L.U32 R66, R63, 0x10, RZ ;  /* 0x000000103f427819 */ /* 0x000fe400000006ff */
[----:B------:R-:W5:Y:S01]  /*4340*/  LDG.E.128 R60, desc[UR6][R112.64+0x17000] ;  /* 0x01700006703c7981 */ /* 0x000f62000c1e1d00 */
[----:B------:R-:W-:Y:S01]  /*4350*/  PRMT R29, R30, 0x7632, R29 ;  /* 0x000076321e1d7816 */ /* 0x000fe2000000001d */
[----:B------:R-:W-:Y:S01]  /*4360*/  FFMA.FTZ R96, R74, R67, R91 ;  /* 0x000000434a607223 */ /* 0x000fe2000001005b */
[----:B------:R-:W-:-:S02]  /*4370*/  SHF.L.U32 R30, R30, 0x10, RZ ;  /* 0x000000101e1e7819 */ /* 0x000fc400000006ff */
[----:B------:R-:W-:Y:S02]  /*4380*/  PRMT R56, R56, 0x7632, R56 ;  /* 0x0000763238387816 */ /* 0x000fe40000000038 */
[----:B------:R-:W-:Y:S01]  /*4390*/  SHF.L.U32 R29, R29, 0x10, RZ ;  /* 0x000000101d1d7819 */ /* 0x000fe200000006ff */
[----:B------:R-:W-:Y:S01]  /*43a0*/  FFMA.FTZ R67, R73, R30, R96 ;  /* 0x0000001e49437223 */ /* 0x000fe20000010060 */
[----:B------:R-:W-:Y:S01]  /*43b0*/  SHF.L.U32 R91, R56, 0x10, RZ ;  /* 0x00000010385b7819 */ /* 0x000fe200000006ff */
[C---:B------:R-:W-:Y:S01]  /*43c0*/  IMAD.U32 R30, R31.reuse, 0x10000, RZ ;  /* 0x000100001f1e7824 */ /* 0x040fe200078e00ff */
[----:B------:R-:W-:Y:S01]  /*43d0*/  PRMT R31, R31, 0x7632, R31 ;  /* 0x000076321f1f7816 */ /* 0x000fe2000000001f */
[----:B------:R-:W-:Y:S01]  /*43e0*/  FFMA.FTZ R29, R70, R29, R67 ;  /* 0x0000001d461d7223 */ /* 0x000fe20000010043 */
[C---:B------:R-:W-:Y:S01]  /*43f0*/  PRMT R56, R57.reuse, 0x7632, R56 ;  /* 0x0000763239387816 */ /* 0x040fe20000000038 */
[----:B------:R-:W-:Y:S01]  /*4400*/  FFMA.FTZ R96, R68, R91, R93 ;  /* 0x0000005b44607223 */ /* 0x000fe2000001005d */
[----:B------:R-:W-:Y:S01]  /*4410*/  SHF.L.U32 R92, R57, 0x10, RZ ;  /* 0x00000010395c7819 */ /* 0x000fe200000006ff */
[C---:B------:R-:W-:Y:S01]  /*4420*/  FFMA.FTZ R91, R13.reuse, R66, R90 ;  /* 0x000000420d5b7223 */ /* 0x040fe2000001005a */
[----:B------:R-:W-:Y:S01]  /*4430*/  FFMA.FTZ R29, R13, R30, R29 ;  /* 0x0000001e0d1d7223 */ /* 0x000fe2000001001d */
[----:B------:R-:W-:-:S02]  /*4440*/  SHF.L.U32 R90, R31, 0x10, RZ ;  /* 0x000000101f5a7819 */ /* 0x000fc400000006ff */
[----:B------:R-:W-:Y:S01]  /*4450*/  SHF.L.U32 R57, R56, 0x10, RZ ;  /* 0x0000001038397819 */ /* 0x000fe200000006ff */
[----:B------:R-:W-:Y:S01]  /*4460*/  FFMA.FTZ R67, R69, R92, R96 ;  /* 0x0000005c45437223 */ /* 0x000fe20000010060 */
[----:B------:R-:W-:Y:S02]  /*4470*/  SHF.L.U32 R64, R64, 0x10, RZ ;  /* 0x0000001040407819 */ /* 0x000fe400000006ff */
[----:B------:R-:W-:Y:S02]  /*4480*/  SHF.L.U32 R30, R65, 0x10, RZ ;  /* 0x00000010411e7819 */ /* 0x000fe400000006ff */
[----:B------:R-:W-:Y:S01]  /*4490*/  SHF.L.U32 R31, R44, 0x10, RZ ;  /* 0x000000102c1f7819 */ /* 0x000fe200000006ff */
[----:B------:R-:W-:Y:S01]  /*44a0*/  FFMA.FTZ R66, R74, R57, R67 ;  /* 0x000000394a427223 */ /* 0x000fe20000010043 */
[C---:B------:R-:W-:Y:S01]  /*44b0*/  FFMA.FTZ R92, R71.reuse, R64, R28 ;  /* 0x00000040475c7223 */ /* 0x040fe2000001001c */
[C---:B------:R-:W-:Y:S01]  /*44c0*/  FFMA.FTZ R91, R71.reuse, R30, R91 ;  /* 0x0000001e475b7223 */ /* 0x040fe2000001005b */
[----:B------:R-:W-:Y:S01]  /*44d0*/  FFMA.FTZ R90, R71, R90, R29 ;  /* 0x0000005a475a7223 */ /* 0x000fe2000001001d */
[----:B------:R-:W-:Y:S01]  /*44e0*/  FFMA.FTZ R95, R72, R31, R95 ;  /* 0x0000001f485f7223 */ /* 0x000fe2000001005f */
[----:B------:R-:W-:Y:S01]  /*44f0*/  IMAD.U32 R56, R58, 0x10000, RZ ;  /* 0x000100003a387824 */ /* 0x000fe200078e00ff */
[----:B------:R-:W-:Y:S01]  /*4500*/  SHF.L.U32 R57, R36, 0x10, RZ ;  /* 0x0000001024397819 */ /* 0x000fe200000006ff */
[----:B------:R-:W5:Y:S01]  /*4510*/  LDG.E.128 R28, desc[UR6][R112.64+0x1a800] ;  /* 0x01a80006701c7981 */ /* 0x000f62000c1e1d00 */
[----:B------:R-:W-:Y:S01]  /*4520*/  PRMT R58, R58, 0x7632, R58 ;  /* 0x000076323a3a7816 */ /* 0x000fe2000000003a */
[----:B------:R-:W-:Y:S01]  /*4530*/  FFMA.FTZ R65, R73, R56, R66 ;  /* 0x0000003849417223 */ /* 0x000fe20000010042 */
[----:B------:R-:W-:Y:S01]  /*4540*/  PRMT R44, R44, 0x7632, R44 ;  /* 0x000076322c2c7816 */ /* 0x000fe2000000002c */
[----:B------:R-:W-:Y:S01]  /*4550*/  FFMA.FTZ R56, R72, R57, R94 ;  /* 0x0000003948387223 */ /* 0x000fe2000001005e */
[----:B------:R-:W-:-:S02]  /*4560*/  PRMT R36, R36, 0x7632, R36 ;  /* 0x0000763224247816 */ /* 0x000fc40000000024 */
[----:B------:R-:W-:Y:S02]  /*4570*/  SHF.L.U32 R57, R58, 0x10, RZ ;  /* 0x000000103a397819 */ /* 0x000fe400000006ff */
[----:B------:R-:W-:Y:S01]  /*4580*/  SHF.L.U32 R67, R44, 0x10, RZ ;  /* 0x000000102c437819 */ /* 0x000fe200000006ff */
[----:B------:R-:W-:Y:S01]  /*4590*/  IMAD.U32 R93, R36, 0x10000, RZ ;  /* 0x00010000245d7824 */ /* 0x000fe200078e00ff */
[C---:B------:R-:W-:Y:S01]  /*45a0*/  PRMT R64, R45.reuse, 0x7632, R64 ;  /* 0x000076322d407816 */ /* 0x040fe20000000040 */
[----:B------:R-:W-:Y:S01]  /*45b0*/  FFMA.FTZ R44, R70, R57, R65 ;  /* 0x00000039462c7223 */ /* 0x000fe20000010041 */
[----:B------:R-:W-:Y:S01]  /*45c0*/  SHF.L.U32 R66, R45, 0x10, RZ ;  /* 0x000000102d427819 */ /* 0x000fe200000006ff */
[C---:B------:R-:W-:Y:S01]  /*45d0*/  FFMA.FTZ R96, R68.reuse, R67, R95 ;  /* 0x0000004344607223 */ /* 0x040fe2000001005f */
[C---:B------:R-:W-:Y:S01]  /*45e0*/  PRMT R65, R37.reuse, 0x7632, R65 ;  /* 0x0000763225417816 */ /* 0x040fe20000000041 */
[----:B------:R-:W-:Y:S01]  /*45f0*/  FFMA.FTZ R93, R68, R93, R56 ;  /* 0x0000005d445d7223 */ /* 0x000fe20000010038 */
[----:B------:R-:W-:-:S02]  /*4600*/  SHF.L.U32 R98, R37, 0x10, RZ ;  /* 0x0000001025627819 */ /* 0x000fc400000006ff */
[C---:B------:R-:W-:Y:S02]  /*4610*/  SHF.L.U32 R94, R59.reuse, 0x10, RZ ;  /* 0x000000103b5e7819 */ /* 0x040fe400000006ff */
[----:B------:R-:W-:Y:S02]  /*4620*/  PRMT R36, R59, 0x7632, R36 ;  /* 0x000076323b247816 */ /* 0x000fe40000000024 */
[----:B------:R-:W5:Y:S01]  /*4630*/  LDG.E.128 R56, desc[UR6][R112.64+0x1e000] ;  /* 0x01e0000670387981 */ /* 0x000f62000c1e1d00 */
[----:B------:R-:W-:Y:S01]  /*4640*/  SHF.L.U32 R37, R64, 0x10, RZ ;  /* 0x0000001040257819 */ /* 0x000fe200000006ff */
[----:B------:R-:W-:Y:S01]  /*4650*/  FFMA.FTZ R45, R69, R66, R96 ;  /* 0x00000042452d7223 */ /* 0x000fe20000010060 */
[----:B------:R-:W-:Y:S02]  /*4660*/  IMAD.U32 R65, R65, 0x10000, RZ ;  /* 0x0001000041417824 */ /* 0x000fe400078e00ff */
[----:B------:R-:W-:Y:S01]  /*4670*/  FFMA.FTZ R98, R69, R98, R93 ;  /* 0x0000006245627223 */ /* 0x000fe2000001005d */
        /* <DEDUP_REMOVED lines=8> */
[----:B------:R-:W-:Y:S01]  /*4700*/  PRMT R38, R38, 0x7632, R38 ;  /* 0x0000763226267816 */ /* 0x000fe20000000026 */
[----:B------:R-:W-:Y:S02]  /*4710*/  FFMA.FTZ R96, R73, R66, R65 ;  /* 0x0000004249607223 */ /* 0x000fe40000010041 */
[----:B------:R-:W5:Y:S01]  /*4720*/  LDG.E.128 R64, desc[UR6][R112.64+0x21800] ;  /* 0x0218000670407981 */ /* 0x000f62000c1e1d00 */
[----:B------:R-:W-:Y:S01]  /*4730*/  SHF.L.U32 R93, R38, 0x10, RZ ;  /* 0x00000010265d7819 */ /* 0x000fe200000006ff */
[----:B------:R-:W-:Y:S01]  /*4740*/  FFMA.FTZ R46, R70, R37, R45 ;  /* 0x00000025462e7223 */ /* 0x000fe2000001002d */
[C---:B------:R-:W-:Y:S02]  /*4750*/  SHF.L.U32 R45, R76.reuse, 0x10, RZ ;  /* 0x000000104c2d7819 */ /* 0x040fe400000006ff */
[----:B------:R-:W-:Y:S01]  /*4760*/  PRMT R76, R76, 0x7632, R76 ;  /* 0x000076324c4c7816 */ /* 0x000fe2000000004c */
[C---:B------:R-:W-:Y:S01]  /*4770*/  IMAD.U32 R44, R47.reuse, 0x10000, RZ ;  /* 0x000100002f2c7824 */ /* 0x040fe200078e00ff */
[----:B------:R-:W-:Y:S01]  /*4780*/  PRMT R38, R47, 0x7632, R38 ;  /* 0x000076322f267816 */ /* 0x000fe20000000026 */
[----:B------:R-:W-:Y:S01]  /*4790*/  FFMA.FTZ R37, R70, R93, R96 ;  /* 0x0000005d46257223 */ /* 0x000fe20000010060 */
[C---:B------:R-:W-:Y:S01]  /*47a0*/  SHF.L.U32 R96, R39.reuse, 0x10, RZ ;  /* 0x0000001027607819 */ /* 0x040fe200000006ff */
[----:B------:R-:W-:Y:S01]  /*47b0*/  FFMA.FTZ R47, R72, R45, R88 ;  /* 0x0000002d482f7223 */ /* 0x000fe20000010058 */
[----:B------:R-:W-:-:S02]  /*47c0*/  PRMT R39, R39, 0x7632, R39 ;  /* 0x0000763227277816 */ /* 0x000fc40000000027 */
        /* <DEDUP_REMOVED lines=8> */
[----:B------:R-:W-:Y:S02]  /*4850*/  PRMT R77, R77, 0x7632, R77 ;  /* 0x000076324d4d7816 */ /* 0x000fe4000000004d */
[----:B------:R-:W-:-:S02]  /*4860*/  PRMT R47, R80, 0x7632, R47 ;  /* 0x00007632502f7816 */ /* 0x000fc4000000002f */
[----:B------:R-:W-:Y:S01]  /*4870*/  SHF.L.U32 R95, R80, 0x10, RZ ;  /* 0x00000010505f7819 */ /* 0x000fe200000006ff */
[C---:B------:R-:W-:Y:S01]  /*4880*/  FFMA.FTZ R94, R71.reuse, R36, R94 ;  /* 0x00000024475e7223 */ /* 0x040fe2000001005e */
[C---:B------:R-:W-:Y:S01]  /*4890*/  FFMA.FTZ R93, R71.reuse, R38, R93 ;  /* 0x00000026475d7223 */ /* 0x040fe2000001005d */
        /* <DEDUP_REMOVED lines=8> */
[----:B------:R-:W-:Y:S01]  /*4920*/  SHF.L.U32 R78, R78, 0x10, RZ ;  /* 0x000000104e4e7819 */ /* 0x000fe200000006ff */
        /* <DEDUP_REMOVED lines=9> */
[C---:B------:R-:W-:Y:S02]  /*49c0*/  PRMT R78, R16.reuse, 0x7632, R78 ;  /* 0x00007632104e7816 */ /* 0x040fe4000000004e */
[----:B------:R-:W-:Y:S01]  /*49d0*/  SHF.L.U32 R81, R16, 0x10, RZ ;  /* 0x0000001010517819 */ /* 0x000fe200000006ff */
[----:B------:R-:W-:Y:S01]  /*49e0*/  FFMA.FTZ R14, R70, R45, R47 ;  /* 0x0000002d460e7223 */ /* 0x000fe2000001002f */
[----:B------:R-:W-:Y:S01]  /*49f0*/  FFMA.FTZ R44, R74, R77, R79 ;  /* 0x0000004d4a2c7223 */ /* 0x000fe2000001004f */
[----:B------:R-:W-:-:S02]  /*4a00*/  SHF.L.U32 R16, R82, 0x10, RZ ;  /* 0x0000001052107819 */ /* 0x000fc400000006ff */
[----:B------:R-:W-:Y:S01]  /*4a10*/  SHF.L.U32 R45, R78, 0x10, RZ ;  /* 0x000000104e2d7819 */ /* 0x000fe200000006ff */
[----:B------:R-:W-:Y:S01]  /*4a20*/  FFMA.FTZ R81, R72, R81, R12 ;  /* 0x0000005148517223 */ /* 0x000fe2000001000c */
[----:B------:R-:W-:Y:S01]  /*4a30*/  PRMT R82, R82, 0x7632, R82 ;  /* 0x0000763252527816 */ /* 0x000fe20000000052 */
[----:B------:R-:W-:Y:S01]  /*4a40*/  FFMA.FTZ R14, R13, R46, R14 ;  /* 0x0000002e0d0e7223 */ /* 0x000fe2000001000e */
[----:B------:R-:W-:Y:S01]  /*4a50*/  FFMA.FTZ R79, R73, R16, R44 ;  /* 0x00000010494f7223 */ /* 0x000fe2000001002c */
[----:B------:R-:W-:Y:S01]  /*4a60*/  FFMA.FTZ R96, R68, R45, R81 ;  /* 0x0000002d44607223 */ /* 0x000fe20000010051 */
[----:B------:R-:W-:Y:S01]  /*4a70*/  SHF.L.U32 R77, R82, 0x10, RZ ;  /* 0x00000010524d7819 */ /* 0x000fe200000006ff */
[----:B------:R-:W5:Y:S01]  /*4a80*/  LDG.E.128 R44, desc[UR6][R112.64+0x28800] ;  /* 0x02880006702c7981 */ /* 0x000f62000c1e1d00 */
[C---:B------:R-:W-:Y:S01]  /*4a90*/  PRMT R78, R17.reuse, 0x7632, R78 ;  /* 0x00007632114e7816 */ /* 0x040fe2000000004e */
[----:B------:R-:W-:Y:S02]  /*4aa0*/  IMAD.U32 R82, R17, 0x10000, RZ ;  /* 0x0001000011527824 */ /* 0x000fe400078e00ff */
[----:B------:R-:W-:Y:S01]  /*4ab0*/  FFMA.FTZ R16, R70, R77, R79 ;  /* 0x0000004d46107223 */ /* 0x000fe2000001004f */
[----:B------:R-:W-:Y:S01]  /*4ac0*/  SHF.L.U32 R17, R78, 0x10, RZ ;  /* 0x000000104e117819 */ /* 0x000fe200000006ff */
[----:B------:R-:W-:Y:S01]  /*4ad0*/  FFMA.FTZ R77, R69, R82, R96 ;  /* 0x00000052454d7223 */ /* 0x000fe20000010060 */
[----:B------:R-:W-:-:S03]  /*4ae0*/  SHF.L.U32 R12, R76, 0x10, RZ ;  /* 0x000000104c0c7819 */ /* 0x000fc600000006ff */
[----:B------:R-:W-:Y:S02]  /*4af0*/  FFMA.FTZ R82, R74, R17, R77 ;  /* 0x000000114a527223 */ /* 0x000fe4000001004d */
[----:B------:R-:W5:Y:S01]  /*4b00*/  LDG.E.128 R76, desc[UR6][R112.64+0x2c000] ;  /* 0x02c00006704c7981 */ /* 0x000f62000c1e1d00 */
[----:B------:R-:W-:Y:S02]  /*4b10*/  SHF.L.U32 R80, R83, 0x10, RZ ;  /* 0x0000001053507819 */ /* 0x000fe400000006ff */
[C---:B------:R-:W-:Y:S02]  /*4b20*/  SHF.L.U32 R81, R48.reuse, 0x10, RZ ;  /* 0x0000001030517819 */ /* 0x040fe400000006ff */
[----:B------:R-:W-:Y:S01]  /*4b30*/  PRMT R17, R48, 0x7632, R17 ;  /* 0x0000763230117816 */ /* 0x000fe20000000011 */
[----:B------:R-:W-:Y:S01]  /*4b40*/  FFMA.FTZ R12, R71, R12, R14 ;  /* 0x0000000c470c7223 */ /* 0x000fe2000001000e */
[--C-:B------:R-:W-:Y:S01]  /*4b50*/  FFMA.FTZ R80, R13, R80, R16.reuse ;  /* 0x000000500d507223 */ /* 0x100fe20000010010 */
[C---:B------:R-:W-:Y:S01]  /*4b60*/  PRMT R16, R18.reuse, 0x7632, R16 ;  /* 0x0000763212107816 */ /* 0x040fe20000000010 */
[----:B------:R-:W-:Y:S01]  /*4b70*/  IMAD.U32 R18, R18, 0x10000, RZ ;  /* 0x0001000012127824 */ /* 0x000fe200078e00ff */
[C---:B------:R-:W-:Y:S01]  /*4b80*/  PRMT R14, R19.reuse, 0x7632, R14 ;  /* 0x00007632130e7816 */ /* 0x040fe2000000000e */
[----:B------:R-:W-:Y:S01]  /*4b90*/  FFMA.FTZ R3, R72, R81, R3 ;  /* 0x0000005148037223 */ /* 0x000fe20000010003 */
[----:B------:R-:W-:-:S02]  /*4ba0*/  SHF.L.U32 R48, R19, 0x10, RZ ;  /* 0x0000001013307819 */ /* 0x000fc400000006ff */
[----:B------:R-:W-:Y:S02]  /*4bb0*/  SHF.L.U32 R19, R17, 0x10, RZ ;  /* 0x0000001011137819 */ /* 0x000fe400000006ff */
[C---:B------:R-:W-:Y:S02]  /*4bc0*/  PRMT R81, R84.reuse, 0x7632, R81 ;  /* 0x0000763254517816 */ /* 0x040fe40000000051 */
[----:B------:R-:W-:Y:S01]  /*4bd0*/  SHF.L.U32 R84, R84, 0x10, RZ ;  /* 0x0000001054547819 */ /* 0x000fe200000006ff */
[----:B------:R-:W-:Y:S01]  /*4be0*/  FFMA.FTZ R17, R73, R18, R82 ;  /* 0x0000001249117223 */ /* 0x000fe20000010052 */
[----:B------:R-:W-:Y:S01]  /*4bf0*/  FFMA.FTZ R18, R68, R19, R3 ;  /* 0x0000001344127223 */ /* 0x000fe20000010003 */
[----:B------:R-:W-:Y:S01]  /*4c00*/  SHF.L.U32 R3, R16, 0x10, RZ ;  /* 0x0000001010037819 */ /* 0x000fe200000006ff */
[----:B------:R-:W-:Y:S01]  /*4c10*/  IMAD.U32 R16, R49, 0x10000, RZ ;  /* 0x0001000031107824 */ /* 0x000fe200078e00ff */
[----:B------:R-:W-:Y:S01]  /*4c20*/  SHF.L.U32 R19, R81, 0x10, RZ ;  /* 0x0000001051137819 */ /* 0x000fe200000006ff */
[----:B------:R-:W-:Y:S01]  /*4c30*/  FFMA.FTZ R97, R72, R84, R97 ;  /* 0x0000005448617223 */ /* 0x000fe20000010061 */
[----:B------:R-:W-:-:S02]  /*4c40*/  PRMT R49, R49, 0x7632, R49 ;  /* 0x0000763231317816 */ /* 0x000fc40000000031 */
[C---:B------:R-:W-:Y:S01]  /*4c50*/  SHF.L.U32 R82, R85.reuse, 0x10, RZ ;  /* 0x0000001055527819 */ /* 0x040fe200000006ff */
[----:B------:R-:W-:Y:S01]  /*4c60*/  FFMA.FTZ R84, R68, R19, R97 ;  /* 0x0000001344547223 */ /* 0x000fe20000010061 */
[----:B------:R-:W-:Y:S01]  /*4c70*/  PRMT R85, R85, 0x7632, R85 ;  /* 0x0000763255557816 */ /* 0x000fe20000000055 */
[----:B------:R-:W-:Y:S01]  /*4c80*/  FFMA.FTZ R72, R70, R3, R17 ;  /* 0x0000000346487223 */ /* 0x000fe20000010011 */
[----:B------:R-:W-:Y:S01]  /*4c90*/  FFMA.FTZ R81, R69, R16, R18 ;  /* 0x0000001045517223 */ /* 0x000fe20000010012 */
[----:B------:R-:W-:Y:S01]  /*4ca0*/  SHF.L.U32 R49, R49, 0x10, RZ ;  /* 0x0000001031317819 */ /* 0x000fe200000006ff */
[----:B------:R-:W5:Y:S01]  /*4cb0*/  LDG.E.128 R16, desc[UR6][R112.64+0x2f800] ;  /* 0x02f8000670107981 */ /* 0x000f62000c1e1d00 */
[----:B------:R-:W-:Y:S01]  /*4cc0*/  SHF.L.U32 R85, R85, 0x10, RZ ;  /* 0x0000001055557819 */ /* 0x000fe200000006ff */
[----:B------:R-:W-:Y:S01]  /*4cd0*/  FFMA.FTZ R69, R69, R82, R84 ;  /* 0x0000005245457223 */ /* 0x000fe20000010054 */
        /* <DEDUP_REMOVED lines=15> */
[----:B------:R-:W-:Y:S02]  /*4dd0*/  PRMT R87, R87, 0x7632, R87 ;  /* 0x0000763257577816 */ /* 0x000fe40000000057 */
[----:B------:R-:W-:Y:S02]  /*4de0*/  PRMT R83, R83, 0x7632, R83 ;  /* 0x0000763253537816 */ /* 0x000fe40000000053 */
[----:B------:R-:W-:Y:S01]  /*4df0*/  PRMT R51, R51, 0x7632, R51 ;  /* 0x0000763233337816 */ /* 0x000fe20000000033 */
[C---:B------:R-:W-:Y:S01]  /*4e00*/  FFMA.FTZ R49, R13.reuse, R48, R50 ;  /* 0x000000300d317223 */ /* 0x040fe20000010032 */
[----:B------:R-:W-:Y:S01]  /*4e10*/  FFMA.FTZ R81, R13, R68, R81 ;  /* 0x000000440d517223 */ /* 0x000fe20000010051 */
[----:B------:R-:W-:Y:S01]  /*4e20*/  SHF.L.U32 R48, R14, 0x10, RZ ;  /* 0x000000100e307819 */ /* 0x000fe200000006ff */
[----:B------:R-:W-:Y:S01]  /*4e30*/  IMAD.U32 R68, R87, 0x10000, RZ ;  /* 0x0001000057447824 */ /* 0x000fe200078e00ff */
[----:B------:R-:W-:-:S02]  /*4e40*/  SHF.L.U32 R69, R20, 0x10, RZ ;  /* 0x0000001014457819 */ /* 0x000fc400000006ff */
[----:B------:R-:W-:Y:S02]  /*4e50*/  SHF.L.U32 R73, R83, 0x10, RZ ;  /* 0x0000001053497819 */ /* 0x000fe400000006ff */
[----:B------:R-:W-:Y:S02]  /*4e60*/  SHF.L.U32 R50, R51, 0x10, RZ ;  /* 0x0000001033327819 */ /* 0x000fe400000006ff */
[----:B------:R-:W-:Y:S02]  /*4e70*/  SHF.L.U32 R14, R40, 0x10, RZ ;  /* 0x00000010280e7819 */ /* 0x000fe400000006ff */
[----:B------:R-:W-:Y:S02]  /*4e80*/  PRMT R20, R20, 0x7632, R20 ;  /* 0x0000763214147816 */ /* 0x000fe40000000014 */
[----:B------:R-:W-:Y:S01]  /*4e90*/  PRMT R74, R40, 0x7632, R74 ;  /* 0x00007632284a7816 */ /* 0x000fe2000000004a */
[C---:B------:R-:W-:Y:S01]  /*4ea0*/  FFMA.FTZ R13, R71.reuse, R48, R3 ;  /* 0x00000030470d7223 */ /* 0x040fe20000010003 */
[C---:B------:R-:W-:Y:S01]  /*4eb0*/  FFMA.FTZ R73, R71.reuse, R73, R80 ;  /* 0x0000004947497223 */ /* 0x040fe20000010050 */
[C---:B------:R-:W-:Y:S01]  /*4ec0*/  FFMA.FTZ R3, R71.reuse, R50, R49 ;  /* 0x0000003247037223 */ /* 0x040fe20000010031 */
[----:B------:R-:W-:Y:S01]  /*4ed0*/  FFMA.FTZ R81, R71, R68, R81 ;  /* 0x0000004447517223 */ /* 0x000fe20000010051 */
[----:B------:R-:W-:Y:S01]  /*4ee0*/  FFMA.FTZ R87, R14, R69, R75 ;  /* 0x000000450e577223 */ /* 0x000fe2000001004b */
[----:B------:R-:W-:Y:S01]  /*4ef0*/  SHF.L.U32 R85, R20, 0x10, RZ ;  /* 0x0000001014557819 */ /* 0x000fe200000006ff */
[----:B------:R-:W5:Y:S01]  /*4f00*/  LDG.E.128 R48, desc[UR6][R112.64+0x2800] ;  /* 0x0028000670307981 */ /* 0x000f62000c1e1d00 */
[----:B------:R-:W-:-:S03]  /*4f10*/  SHF.L.U32 R74, R74, 0x10, RZ ;  /* 0x000000104a4a7819 */ /* 0x000fc600000006ff */
[----:B------:R-:W5:Y:S01]  /*4f20*/  LDG.E.128 R68, desc[UR6][R114.64+0x2800] ;  /* 0x0028000672447981 */ /* 0x000f62000c1e1d00 */
[----:B------:R-:W-:Y:S01]  /*4f30*/  PRMT R40, R21, 0x7632, R40 ;  /* 0x0000763215287816 */ /* 0x000fe20000000028 */
[----:B------:R-:W-:Y:S01]  /*4f40*/  FFMA.FTZ R87, R74, R85, R87 ;  /* 0x000000554a577223 */ /* 0x000fe20000010057 */
[C---:B------:R-:W-:Y:S02]  /*4f50*/  PRMT R82, R41.reuse, 0x7632, R82 ;  /* 0x0000763229527816 */ /* 0x040fe40000000052 */
[----:B------:R-:W-:Y:S02]  /*4f60*/  SHF.L.U32 R72, R41, 0x10, RZ ;  /* 0x0000001029487819 */ /* 0x000fe400000006ff */
        /* <DEDUP_REMOVED lines=14> */
[----:B------:R-:W-:-:S02]  /*5050*/  PRMT R83, R42, 0x7632, R83 ;  /* 0x000076322a537816 */ /* 0x000fc40000000053 */
[C---:B------:R-:W-:Y:S02]  /*5060*/  PRMT R20, R43.reuse, 0x7632, R20 ;  /* 0x000076322b147816 */ /* 0x040fe40000000014 */
[----:B------:R-:W-:Y:S02]  /*5070*/  SHF.L.U32 R80, R43, 0x10, RZ ;  /* 0x000000102b507819 */ /* 0x000fe400000006ff */
[----:B------:R-:W-:Y:S01]  /*5080*/  SHF.L.U32 R22, R22, 0x10, RZ ;  /* 0x0000001016167819 */ /* 0x000fe200000006ff */
[----:B------:R-:W5:Y:S01]  /*5090*/  LDG.E.128 R40, desc[UR6][R112.64+0x6000] ;  /* 0x0060000670287981 */ /* 0x000f62000c1e1d00 */
[----:B------:R-:W-:Y:S01]  /*50a0*/  SHF.L.U32 R5, R5, 0x10, RZ ;  /* 0x0000001005057819 */ /* 0x000fe200000006ff */
[----:B------:R-:W-:Y:S01]  /*50b0*/  FFMA.FTZ R87, R72, R15, R87 ;  /* 0x0000000f48577223 */ /* 0x000fe20000010057 */
[----:B------:R-:W-:Y:S01]  /*50c0*/  SHF.L.U32 R15, R83, 0x10, RZ ;  /* 0x00000010530f7819 */ /* 0x000fe200000006ff */
[----:B------:R-:W-:Y:S01]  /*50d0*/  FFMA.FTZ R22, R75, R22, R84 ;  /* 0x000000164b167223 */ /* 0x000fe20000010054 */
[----:B------:R-:W-:Y:S01]  /*50e0*/  IMAD.U32 R4, R4, 0x10000, RZ ;  /* 0x0001000004047824 */ /* 0x000fe200078e00ff */
[----:B------:R-:W-:Y:S01]  /*50f0*/  SHF.L.U32 R84, R6, 0x10, RZ ;  /* 0x0000001006547819 */ /* 0x000fe200000006ff */
[----:B------:R-:W-:Y:S01]  /*5100*/  FFMA.FTZ R86, R82, R5, R87 ;  /* 0x0000000552567223 */ /* 0x000fe20000010057 */
[----:B------:R-:W-:Y:S01]  /*5110*/  PRMT R6, R6, 0x7632, R6 ;  /* 0x0000763206067816 */ /* 0x000fe20000000006 */
[----:B------:R-:W-:Y:S01]  /*5120*/  FFMA.FTZ R21, R15, R4, R22 ;  /* 0x000000040f157223 */ /* 0x000fe20000010016 */
[----:B------:R-:W-:Y:S01]  /*5130*/  SHF.L.U32 R5, R23, 0x10, RZ ;  /* 0x0000001017057819 */ /* 0x000fe200000006ff */
[----:B--2---:R-:W-:Y:S01]  /*5140*/  IMAD.U32 R22, R8, 0x10000, RZ ;  /* 0x0001000008167824 */ /* 0x004fe200078e00ff */
        /* <DEDUP_REMOVED lines=11> */
[----:B------:R-:W-:Y:S01]  /*5200*/  FFMA.FTZ R95, R74, R83, R95 ;  /* 0x000000534a5f7223 */ /* 0x000fe2000001005f */
[----:B------:R-:W-:Y:S02]  /*5210*/  PRMT R9, R9, 0x7632, R9 ;  /* 0x0000763209097816 */ /* 0x000fe40000000009 */
[C---:B---3--:R-:W-:Y:S02]  /*5220*/  SHF.L.U32 R85, R24.reuse, 0x10, RZ ;  /* 0x0000001018557819 */ /* 0x048fe400000006ff */
[----:B------:R-:W-:Y:S01]  /*5230*/  PRMT R24, R24, 0x7632, R24 ;  /* 0x0000763218187816 */ /* 0x000fe20000000018 */
[----:B------:R-:W-:Y:S01]  /*5240*/  FFMA.FTZ R87, R72, R87, R95 ;  /* 0x0000005748577223 */ /* 0x000fe2000001005f */
[----:B------:R-:W-:Y:S01]  /*5250*/  SHF.L.U32 R4, R23, 0x10, RZ ;  /* 0x0000001017047819 */ /* 0x000fe200000006ff */
[----:B------:R-:W-:Y:S01]  /*5260*/  FFMA.FTZ R95, R14, R85, R92 ;  /* 0x000000550e5f7223 */ /* 0x000fe2000001005c */
[----:B------:R-:W-:-:S02]  /*5270*/  SHF.L.U32 R89, R20, 0x10, RZ ;  /* 0x0000001014597819 */ /* 0x000fc400000006ff */
[----:B------:R-:W-:Y:S01]  /*5280*/  SHF.L.U32 R9, R9, 0x10, RZ ;  /* 0x0000001009097819 */ /* 0x000fe200000006ff */
[----:B------:R-:W2:Y:S01]  /*5290*/  LDG.E.128 R20, desc[UR6][R112.64+0x9800] ;  /* 0x0098000670147981 */ /* 0x000ea2000c1e1d00 */
[----:B------:R-:W-:Y:S02]  /*52a0*/  SHF.L.U32 R85, R24, 0x10, RZ ;  /* 0x0000001018557819 */ /* 0x000fe400000006ff */
[----:B------:R-:W-:Y:S01]  /*52b0*/  PRMT R8, R7, 0x7632, R8 ;  /* 0x0000763207087816 */ /* 0x000fe20000000008 */
[----:B------:R-:W-:Y:S01]  /*52c0*/  FFMA.FTZ R86, R82, R9, R87 ;  /* 0x0000000952567223 */ /* 0x000fe20000010057 */
[----:B------:R-:W-:Y:S01]  /*52d0*/  IMAD.U32 R24, R10, 0x10000, RZ ;  /* 0x000100000a187824 */ /* 0x000fe200078e00ff */
[----:B------:R-:W-:Y:S01]  /*52e0*/  SHF.L.U32 R9, R25, 0x10, RZ ;  /* 0x0000001019097819 */ /* 0x000fe200000006ff */
[----:B------:R-:W-:Y:S01]  /*52f0*/  FFMA.FTZ R85, R74, R85, R95 ;  /* 0x000000554a557223 */ /* 0x000fe2000001005f */
[----:B------:R-:W-:Y:S01]  /*5300*/  SHF.L.U32 R8, R8, 0x10, RZ ;  /* 0x0000001008087819 */ /* 0x000fe200000006ff */
[----:B------:R-:W-:Y:S01]  /*5310*/  FFMA.FTZ R83, R89, R4, R6 ;  /* 0x0000000459537223 */ /* 0x000fe20000010006 */
[----:B------:R-:W-:Y:S01]  /*5320*/  PRMT R10, R10, 0x7632, R10 ;  /* 0x000076320a0a7816 */ /* 0x000fe2000000000a */
[----:B------:R-:W3:Y:S01]  /*5330*/  LDG.E.128 R4, desc[UR6][R112.64+0xd000] ;  /* 0x00d0000670047981 */ /* 0x000ee2000c1e1d00 */
[----:B------:R-:W-:Y:S01]  /*5340*/  PRMT R25, R25, 0x7632, R25 ;  /* 0x0000763219197816 */ /* 0x000fe20000000019 */
[----:B------:R-:W-:Y:S01]  /*5350*/  FFMA.FTZ R87, R72, R9, R85 ;  /* 0x0000000948577223 */ /* 0x000fe20000010055 */
[----:B------:R-:W-:Y:S01]  /*5360*/  SHF.L.U32 R10, R10, 0x10, RZ ;  /* 0x000000100a0a7819 */ /* 0x000fe200000006ff */
[----:B------:R-:W-:Y:S01]  /*5370*/  FFMA.FTZ R92, R89, R8, R84 ;  /* 0x00000008595c7223 */ /* 0x000fe20000010054 */
[----:B------:R-:W-:Y:S01]  /*5380*/  FFMA.FTZ R86, R75, R24, R86 ;  /* 0x000000184b567223 */ /* 0x000fe20000010056 */
[----:B------:R-:W-:-:S02]  /*5390*/  SHF.L.U32 R9, R25, 0x10, RZ ;  /* 0x0000001019097819 */ /* 0x000fc400000006ff */
[C---:B------:R-:W-:Y:S02]  /*53a0*/  PRMT R8, R32.reuse, 0x7632, R8 ;  /* 0x0000763220087816 */ /* 0x040fe40000000008 */
[----:B------:R-:W-:Y:S01]  /*53b0*/  SHF.L.U32 R32, R32, 0x10, RZ ;  /* 0x0000001020207819 */ /* 0x000fe200000006ff */
[----:B------:R-:W-:Y:S01]  /*53c0*/  FFMA.FTZ R85, R15, R10, R86 ;  /* 0x0000000a0f557223 */ /* 0x000fe20000010056 */
[----:B------:R-:W-:Y:S01]  /*53d0*/  FFMA.FTZ R86, R82, R9, R87 ;  /* 0x0000000952567223 */ /* 0x000fe20000010057 */
[----:B------:R-:W-:Y:S02]  /*53e0*/  SHF.L.U32 R87, R8, 0x10, RZ ;  /* 0x0000001008577819 */ /* 0x000fe400000006ff */
[--C-:B------:R-:W-:Y:S01]  /*53f0*/  FFMA.FTZ R95, R14, R32, R91.reuse ;  /* 0x000000200e5f7223 */ /* 0x100fe2000001005b */
[C---:B------:R-:W-:Y:S02]  /*5400*/  PRMT R91, R33.reuse, 0x7632, R91 ;  /* 0x00007632215b7816 */ /* 0x040fe4000000005b */
[----:B------:R-:W-:Y:S01]  /*5410*/  SHF.L.U32 R33, R33, 0x10, RZ ;  /* 0x0000001021217819 */ /* 0x000fe200000006ff */
[----:B------:R-:W-:Y:S01]  /*5420*/  FFMA.FTZ R87, R74, R87, R95 ;  /* 0x000000574a577223 */ /* 0x000fe2000001005f */
[----:B------:R-:W-:Y:S01]  /*5430*/  IMAD.U32 R25, R11, 0x10000, RZ ;  /* 0x000100000b197824 */ /* 0x000fe200078e00ff */
[----:B------:R-:W-:-:S02]  /*5440*/  SHF.L.U32 R84, R26, 0x10, RZ ;  /* 0x000000101a547819 */ /* 0x000fc400000006ff */
[----:B------:R-:W-:Y:S01]  /*5450*/  PRMT R32, R26, 0x7632, R32 ;  /* 0x000076321a207816 */ /* 0x000fe20000000020 */
[----:B------:R-:W-:Y:S01]  /*5460*/  FFMA.FTZ R33, R72, R33, R87 ;  /* 0x0000002148217223 */ /* 0x000fe20000010057 */
[----:B------:R-:W-:Y:S01]  /*5470*/  SHF.L.U32 R91, R91, 0x10, RZ ;  /* 0x000000105b5b7819 */ /* 0x000fe200000006ff */
[--C-:B------:R-:W-:Y:S01]  /*5480*/  FFMA.FTZ R26, R80, R25, R85.reuse ;  /* 0x00000019501a7223 */ /* 0x100fe20000010055 */
[----:B------:R-:W-:Y:S01]  /*5490*/  PRMT R24, R11, 0x7632, R24 ;  /* 0x000076320b187816 */ /* 0x000fe20000000018 */
[----:B------:R-:W-:Y:S01]  /*54a0*/  FFMA.FTZ R84, R75, R84, R86 ;  /* 0x000000544b547223 */ /* 0x000fe20000010056 */
[----:B------:R-:W-:Y:S01]  /*54b0*/  IMAD.U32 R32, R32, 0x10000, RZ ;  /* 0x0001000020207824 */ /* 0x000fe200078e00ff */
[C---:B------:R-:W-:Y:S01]  /*54c0*/  PRMT R85, R34.reuse, 0x7632, R85 ;  /* 0x0000763222557816 */ /* 0x040fe20000000055 */
[----:B------:R-:W3:Y:S01]  /*54d0*/  LDG.E.128 R8, desc[UR6][R112.64+0x10800] ;  /* 0x0108000670087981 */ /* 0x000ee2000c1e1d00 */
[----:B------:R-:W-:Y:S01]  /*54e0*/  SHF.L.U32 R34, R34, 0x10, RZ ;  /* 0x0000001022227819 */ /* 0x000fe200000006ff */
[----:B------:R-:W-:Y:S01]  /*54f0*/  FFMA.FTZ R86, R82, R91, R33 ;  /* 0x0000005b52567223 */ /* 0x000fe20000010021 */
[----:B------:R-:W-:Y:S01]  /*5500*/  FFMA.FTZ R33, R15, R32, R84 ;  /* 0x000000200f217223 */ /* 0x000fe20000010054 */
[----:B------:R-:W-:-:S02]  /*5510*/  SHF.L.U32 R32, R85, 0x10, RZ ;  /* 0x0000001055207819 */ /* 0x000fc400000006ff */
[----:B------:R-:W-:Y:S01]  /*5520*/  SHF.L.U32 R25, R27, 0x10, RZ ;  /* 0x000000101b197819 */ /* 0x000fe200000006ff */
[----:B------:R-:W-:Y:S01]  /*5530*/  FFMA.FTZ R86, R75, R34, R86 ;  /* 0x000000224b567223 */ /* 0x000fe20000010056 */
[----:B------:R-:W-:Y:S01]  /*5540*/  PRMT R27, R27, 0x7632, R27 ;  /* 0x000076321b1b7816 */ /* 0x000fe2000000001b */
[----:B----4-:R-:W-:Y:S01]  /*5550*/  IMAD.U32 R87, R52, 0x10000, RZ ;  /* 0x0001000034577824 */ /* 0x010fe200078e00ff */
[----:B------:R-:W-:Y:S01]  /*5560*/  SHF.L.U32 R24, R24, 0x10, RZ ;  /* 0x0000001018187819 */ /* 0x000fe200000006ff */
[----:B------:R-:W-:Y:S01]  /*5570*/  FFMA.FTZ R85, R15, R32, R86 ;  /* 0x000000200f557223 */ /* 0x000fe20000010056 */
[----:B------:R-:W-:Y:S01]  /*5580*/  FFMA.FTZ R34, R80, R25, R33 ;  /* 0x0000001950227223 */ /* 0x000fe20000010021 */
[----:B------:R-:W-:Y:S02]  /*5590*/  PRMT R84, R52, 0x7632, R84 ;  /* 0x0000763234547816 */ /* 0x000fe40000000054 */
[----:B------:R-:W-:Y:S02]  /*55a0*/  SHF.L.U32 R32, R27, 0x10, RZ ;  /* 0x000000101b207819 */ /* 0x000fe400000006ff */
[----:B------:R-:W-:Y:S01]  /*55b0*/  SHF.L.U32 R33, R35, 0x10, RZ ;  /* 0x0000001023217819 */ /* 0x000fe200000006ff */
[----:B------:R-:W-:Y:S01]  /*55c0*/  FFMA.FTZ R87, R14, R87, R90 ;  /* 0x000000570e577223 */ /* 0x000fe2000001005a */
[----:B------:R-:W-:Y:S01]  /*55d0*/  SHF.L.U32 R95, R84, 0x10, RZ ;  /* 0x00000010545f7819 */ /* 0x000fe200000006ff */
[C---:B------:R-:W-:Y:S01]  /*55e0*/  FFMA.FTZ R91, R89.reuse, R24, R26 ;  /* 0x00000018595b7223 */ /* 0x040fe2000001001a */
[----:B------:R-:W-:Y:S01]  /*55f0*/  FFMA.FTZ R90, R89, R32, R34 ;  /* 0x00000020595a7223 */ /* 0x000fe20000010022 */
[----:B------:R-:W4:Y:S01]  /*5600*/  LDG.E.128 R24, desc[UR6][R112.64+0x14000] ;  /* 0x0140000670187981 */ /* 0x000f22000c1e1d00 */
[----:B------:R-:W-:Y:S01]  /*5610*/  FFMA.FTZ R34, R80, R33, R85 ;  /* 0x0000002150227223 */ /* 0x000fe20000010055 */
[----:B------:R-:W-:-:S02]  /*5620*/  PRMT R35, R35, 0x7632, R35 ;  /* 0x0000763223237816 */ /* 0x000fc40000000023 */
[----:B-----5:R-:W-:Y:S01]  /*5630*/  SHF.L.U32 R85, R60, 0x10, RZ ;  /* 0x000000103c557819 */ /* 0x020fe200000006ff */
[----:B------:R-:W-:Y:S01]  /*5640*/  FFMA.FTZ R87, R74, R95, R87 ;  /* 0x0000005f4a577223 */ /* 0x000fe20000010057 */
[----:B------:R-:W-:Y:S02]  /*5650*/  PRMT R60, R60, 0x7632, R60 ;  /* 0x000076323c3c7816 */ /* 0x000fe4000000003c */
[C---:B------:R-:W-:Y:S01]  /*5660*/  PRMT R33, R53.reuse, 0x7632, R33 ;  /* 0x0000763235217816 */ /* 0x040fe20000000021 */
[----:B------:R-:W-:Y:S01]  /*5670*/  IMAD.U32 R53, R53, 0x10000, RZ ;  /* 0x0001000035357824 */ /* 0x000fe200078e00ff */
[----:B------:R-:W-:Y:S01]  /*5680*/  SHF.L.U32 R32, R35, 0x10, RZ ;  /* 0x0000001023207819 */ /* 0x000fe200000006ff */
[----:B------:R-:W-:Y:S01]  /*5690*/  FFMA.FTZ R95, R14, R85, R94 ;  /* 0x000000550e5f7223 */ /* 0x000fe2000001005e */
[----:B------:R-:W-:Y:S01]  /*56a0*/  SHF.L.U32 R35, R60, 0x10, RZ ;  /* 0x000000103c237819 */ /* 0x000fe200000006ff */
[----:B------:R-:W-:Y:S01]  /*56b0*/  FFMA.FTZ R53, R72, R53, R87 ;  /* 0x0000003548357223 */ /* 0x000fe20000010057 */
[----:B------:R-:W-:Y:S01]  /*56c0*/  SHF.L.U32 R33, R33, 0x10, RZ ;  /* 0x0000001021217819 */ /* 0x000fe200000006ff */
[----:B------:R-:W-:-:S02]  /*56d0*/  FFMA.FTZ R94, R89, R32, R34 ;  /* 0x00000020595e7223 */ /* 0x000fc40000010022 */
[----:B------:R-:W-:Y:S02]  /*56e0*/  FFMA.FTZ R95, R74, R35, R95 ;  /* 0x000000234a5f7223 */ /* 0x000fe4000001005f */
[----:B------:R-:W-:Y:S01]  /*56f0*/  FFMA.FTZ R84, R82, R33, R53 ;  /* 0x0000002152547223 */ /* 0x000fe20000010035 */
[C---:B------:R-:W-:Y:S01]  /*5700*/  SHF.L.U32 R85, R61.reuse, 0x10, RZ ;  /* 0x000000103d557819 */ /* 0x040fe200000006ff */
[----:B------:R-:W5:Y:S01]  /*5710*/  LDG.E.128 R32, desc[UR6][R112.64+0x17800] ;  /* 0x0178000670207981 */ /* 0x000f62000c1e1d00 */
[----:B------:R-:W-:Y:S01]  /*5720*/  PRMT R61, R61, 0x7632, R61 ;  /* 0x000076323d3d7816 */ /* 0x000fe2000000003d */
[C---:B------:R-:W-:Y:S01]  /*5730*/  IMAD.U32 R52, R54.reuse, 0x10000, RZ ;  /* 0x0001000036347824 */ /* 0x040fe200078e00ff */
        /* <DEDUP_REMOVED lines=9> */
[C---:B------:R-:W-:Y:S02]  /*57d0*/  PRMT R60, R55.reuse, 0x7632, R60 ;  /* 0x00007632373c7816 */ /* 0x040fe4000000003c */
        /* <DEDUP_REMOVED lines=8> */
[--C-:B------:R-:W-:Y:S02]  /*5860*/  FFMA.FTZ R61, R15, R52, R62.reuse ;  /* 0x000000340f3d7223 */ /* 0x100fe4000001003e */
[----:B------:R-:W5:Y:S01]  /*5870*/  LDG.E.128 R52, desc[UR6][R112.64+0x1b000] ;  /* 0x01b0000670347981 */ /* 0x000f62000c1e1d00 */
        /* <DEDUP_REMOVED lines=15> */
[----:B------:R-:W-:Y:S02]  /*5970*/  PRMT R28, R63, 0x7632, R28 ;  /* 0x000076323f1c7816 */ /* 0x000fe4000000001c */
[----:B------:R-:W-:Y:S01]  /*5980*/  PRMT R30, R30, 0x7632, R30 ;  /* 0x000076321e1e7816 */ /* 0x000fe2000000001e */
[----:B------:R-:W5:Y:S01]  /*5990*/  LDG.E.128 R60, desc[UR6][R112.64+0x1e800] ;  /* 0x01e80006703c7981 */ /* 0x000f62000c1e1d00 */
        /* <DEDUP_REMOVED lines=14> */
[----:B------:R-:W5:Y:S01]  /*5a80*/  LDG.E.128 R84, desc[UR6][R112.64+0x22000] ;  /* 0x0220000670547981 */ /* 0x000f62000c1e1d00 */
[----:B------:R-:W-:Y:S01]  /*5a90*/  FFMA.FTZ R28, R80, R29, R95 ;  /* 0x0000001d501c7223 */ /* 0x000fe2000001005f */
[----:B------:R-:W-:Y:S01]  /*5aa0*/  PRMT R29, R58, 0x7632, R29 ;  /* 0x000076323a1d7816 */ /* 0x000fe2000000001d */
[----:B------:R-:W-:Y:S01]  /*5ab0*/  FFMA.FTZ R56, R82, R57, R97 ;  /* 0x0000003952387223 */ /* 0x000fe20000010061 */
[----:B------:R-:W-:-:S02]  /*5ac0*/  SHF.L.U32 R99, R64, 0x10, RZ ;  /* 0x0000001040637819 */ /* 0x000fc400000006ff */
[----:B------:R-:W-:Y:S02]  /*5ad0*/  SHF.L.U32 R58, R58, 0x10, RZ ;  /* 0x000000103a3a7819 */ /* 0x000fe400000006ff */
[----:B------:R-:W-:Y:S02]  /*5ae0*/  PRMT R31, R31, 0x7632, R31 ;  /* 0x000076321f1f7816 */ /* 0x000fe4000000001f */
[C---:B------:R-:W-:Y:S01]  /*5af0*/  PRMT R57, R65.reuse, 0x7632, R57 ;  /* 0x0000763241397816 */ /* 0x040fe20000000039 */
[----:B------:R-:W-:Y:S01]  /*5b00*/  FFMA.FTZ R99, R74, R99, R101 ;  /* 0x000000634a637223 */ /* 0x000fe20000010065 */
[----:B------:R-:W-:Y:S01]  /*5b10*/  SHF.L.U32 R65, R65, 0x10, RZ ;  /* 0x0000001041417819 */ /* 0x000fe200000006ff */
[----:B------:R-:W-:Y:S01]  /*5b20*/  IMAD.U32 R30, R29, 0x10000, RZ ;  /* 0x000100001d1e7824 */ /* 0x000fe200078e00ff */
[----:B------:R-:W-:Y:S01]  /*5b30*/  SHF.L.U32 R12, R31, 0x10, RZ ;  /* 0x000000101f0c7819 */ /* 0x000fe200000006ff */
[----:B------:R-:W-:Y:S01]  /*5b40*/  FFMA.FTZ R56, R75, R58, R56 ;  /* 0x0000003a4b387223 */ /* 0x000fe20000010038 */
[----:B------:R-:W-:Y:S01]  /*5b50*/  SHF.L.U32 R57, R57, 0x10, RZ ;  /* 0x0000001039397819 */ /* 0x000fe200000006ff */
[----:B------:R-:W-:-:S02]  /*5b60*/  FFMA.FTZ R65, R72, R65, R99 ;  /* 0x0000004148417223 */ /* 0x000fc40000010063 */
[----:B------:R-:W-:Y:S01]  /*5b70*/  FFMA.FTZ R31, R15, R30, R56 ;  /* 0x0000001e0f1f7223 */ /* 0x000fe20000010038 */
[----:B------:R-:W-:Y:S01]  /*5b80*/  FFMA.FTZ R95, R89, R12, R28 ;  /* 0x0000000c595f7223 */ /* 0x000fe2000001001c */
[----:B------:R-:W-:Y:S02]  /*5b90*/  PRMT R30, R36, 0x7632, R30 ;  /* 0x00007632241e7816 */ /* 0x000fe4000000001e */
        /* <DEDUP_REMOVED lines=8> */
[----:B------:R-:W-:Y:S01]  /*5c20*/  IMAD.U32 R66, R66, 0x10000, RZ ;  /* 0x0001000042427824 */ /* 0x000fe200078e00ff */
[----:B------:R-:W-:Y:S01]  /*5c30*/  PRMT R59, R59, 0x7632, R59 ;  /* 0x000076323b3b7816 */ /* 0x000fe2000000003b */
[----:B------:R-:W-:Y:S01]  /*5c40*/  FFMA.FTZ R73, R74, R65, R73 ;  /* 0x000000414a497223 */ /* 0x000fe20000010049 */
[----:B------:R-:W-:Y:S01]  /*5c50*/  PRMT R56, R37, 0x7632, R56 ;  /* 0x0000763225387816 */ /* 0x000fe20000000038 */
[----:B------:R-:W-:Y:S01]  /*5c60*/  FFMA.FTZ R36, R80, R29, R31 ;  /* 0x0000001d50247223 */ /* 0x000fe2000001001f */
[----:B------:R-:W-:Y:S01]  /*5c70*/  FFMA.FTZ R57, R15, R66, R12 ;  /* 0x000000420f397223 */ /* 0x000fe2000001000c */
[----:B------:R-:W-:Y:S01]  /*5c80*/  SHF.L.U32 R65, R37, 0x10, RZ ;  /* 0x0000001025417819 */ /* 0x000fe200000006ff */
[----:B------:R-:W5:Y:S01]  /*5c90*/  LDG.E.128 R28, desc[UR6][R112.64+0x25800] ;  /* 0x02580006701c7981 */ /* 0x000f62000c1e1d00 */
[----:B------:R-:W-:-:S02]  /*5ca0*/  SHF.L.U32 R12, R59, 0x10, RZ ;  /* 0x000000103b0c7819 */ /* 0x000fc400000006ff */
[----:B------:R-:W-:Y:S01]  /*5cb0*/  SHF.L.U32 R37, R67, 0x10, RZ ;  /* 0x0000001043257819 */ /* 0x000fe200000006ff */
[----:B------:R-:W-:Y:S02]  /*5cc0*/  IMAD.U32 R59, R56, 0x10000, RZ ;  /* 0x00010000383b7824 */ /* 0x000fe400078e00ff */
[----:B------:R-:W-:Y:S01]  /*5cd0*/  FFMA.FTZ R65, R72, R65, R73 ;  /* 0x0000004148417223 */ /* 0x000fe20000010049 */
[--C-:B------:R-:W-:Y:S01]  /*5ce0*/  FFMA.FTZ R73, R89, R12, R36.reuse ;  /* 0x0000000c59497223 */ /* 0x100fe20000010024 */
[----:B------:R-:W-:Y:S01]  /*5cf0*/  FFMA.FTZ R12, R80, R37, R57 ;  /* 0x00000025500c7223 */ /* 0x000fe20000010039 */
[----:B------:R-:W-:Y:S01]  /*5d00*/  PRMT R37, R44, 0x7632, R37 ;  /* 0x000076322c257816 */ /* 0x000fe20000000025 */
[----:B------:R-:W-:Y:S01]  /*5d10*/  FFMA.FTZ R64, R82, R59, R65 ;  /* 0x0000003b52407223 */ /* 0x000fe20000010041 */
[----:B------:R-:W-:Y:S01]  /*5d20*/  PRMT R67, R67, 0x7632, R67 ;  /* 0x0000763243437816 */ /* 0x000fe20000000043 */
[----:B------:R-:W5:Y:S01]  /*5d30*/  LDG.E.128 R56, desc[UR6][R112.64+0x29000] ;  /* 0x0290000670387981 */ /* 0x000f62000c1e1d00 */
[----:B------:R-:W-:Y:S01]  /*5d40*/  SHF.L.U32 R44, R44, 0x10, RZ ;  /* 0x000000102c2c7819 */ /* 0x000fe200000006ff */
[----:B------:R-:W-:Y:S01]  /*5d50*/  IMAD.U32 R65, R37, 0x10000, RZ ;  /* 0x0001000025417824 */ /* 0x000fe200078e00ff */
[----:B------:R-:W-:-:S02]  /*5d60*/  PRMT R36, R38, 0x7632, R36 ;  /* 0x0000763226247816 */ /* 0x000fc40000000024 */
[----:B------:R-:W-:Y:S01]  /*5d70*/  SHF.L.U32 R96, R67, 0x10, RZ ;  /* 0x0000001043607819 */ /* 0x000fe200000006ff */
[----:B------:R-:W-:Y:S01]  /*5d80*/  FFMA.FTZ R67, R14, R44, R13 ;  /* 0x0000002c0e437223 */ /* 0x000fe2000001000d */
[----:B------:R-:W-:Y:S02]  /*5d90*/  SHF.L.U32 R38, R38, 0x10, RZ ;  /* 0x0000001026267819 */ /* 0x000fe400000006ff */
[----:B------:R-:W-:Y:S01]  /*5da0*/  SHF.L.U32 R13, R45, 0x10, RZ ;  /* 0x000000102d0d7819 */ /* 0x000fe200000006ff */
[----:B------:R-:W-:Y:S01]  /*5db0*/  FFMA.FTZ R65, R74, R65, R67 ;  /* 0x000000414a417223 */ /* 0x000fe20000010043 */
[----:B------:R-:W-:Y:S01]  /*5dc0*/  SHF.L.U32 R36, R36, 0x10, RZ ;  /* 0x0000001024247819 */ /* 0x000fe200000006ff */
[----:B------:R-:W-:Y:S01]  /*5dd0*/  FFMA.FTZ R38, R75, R38, R64 ;  /* 0x000000264b267223 */ /* 0x000fe20000010040 */
[--C-:B------:R-:W-:Y:S01]  /*5de0*/  FFMA.FTZ R96, R89, R96, R12.reuse ;  /* 0x0000006059607223 */ /* 0x100fe2000001000c */
[----:B------:R-:W-:Y:S01]  /*5df0*/  PRMT R12, R76, 0x7632, R12 ;  /* 0x000076324c0c7816 */ /* 0x000fe2000000000c */
[----:B------:R-:W-:Y:S01]  /*5e00*/  FFMA.FTZ R65, R72, R13, R65 ;  /* 0x0000000d48417223 */ /* 0x000fe20000010041 */
[----:B------:R-:W-:Y:S01]  /*5e10*/  SHF.L.U32 R76, R76, 0x10, RZ ;  /* 0x000000104c4c7819 */ /* 0x000fe200000006ff */
[----:B------:R-:W-:Y:S01]  /*5e20*/  FFMA.FTZ R37, R15, R36, R38 ;  /* 0x000000240f257223 */ /* 0x000fe20000010026 */
[----:B------:R-:W-:-:S03]  /*5e30*/  SHF.L.U32 R13, R39, 0x10, RZ ;  /* 0x00000010270d7819 */ /* 0x000fc600000006ff */
[--C-:B------:R-:W-:Y:S01]  /*5e40*/  FFMA.FTZ R97, R14, R76, R3.reuse ;  /* 0x0000004c0e617223 */ /* 0x100fe20000010003 */
[----:B------:R-:W-:Y:S01]  /*5e50*/  PRMT R3, R39, 0x7632, R3 ;  /* 0x0000763227037816 */ /* 0x000fe20000000003 */
[----:B------:R-:W-:Y:S02]  /*5e60*/  FFMA.FTZ R44, R80, R13, R37 ;  /* 0x0000000d502c7223 */ /* 0x000fe40000010025 */
[----:B------:R-:W5:Y:S01]  /*5e70*/  LDG.E.128 R36, desc[UR6][R112.64+0x2c800] ;  /* 0x02c8000670247981 */ /* 0x000f62000c1e1d00 */
[----:B------:R-:W-:-:S04]  /*5e80*/  PRMT R45, R45, 0x7632, R45 ;  /* 0x000076322d2d7816 */ /* 0x000fc8000000002d */
[----:B------:R-:W-:Y:S01]  /*5e90*/  SHF.L.U32 R45, R45, 0x10, RZ ;  /* 0x000000102d2d7819 */ /* 0x000fe200000006ff */
[----:B------:R-:W-:Y:S01]  /*5ea0*/  IMAD.U32 R67, R12, 0x10000, RZ ;  /* 0x000100000c437824 */ /* 0x000fe200078e00ff */
[C---:B------:R-:W-:Y:S02]  /*5eb0*/  PRMT R13, R46.reuse, 0x7632, R13 ;  /* 0x000076322e0d7816 */ /* 0x040fe4000000000d */
[----:B------:R-:W-:Y:S01]  /*5ec0*/  SHF.L.U32 R46, R46, 0x10, RZ ;  /* 0x000000102e2e7819 */ /* 0x000fe200000006ff */
[----:B------:R-:W-:Y:S01]  /*5ed0*/  FFMA.FTZ R66, R82, R45, R65 ;  /* 0x0000002d52427223 */ /* 0x000fe20000010041 */
[C---:B------:R-:W-:Y:S01]  /*5ee0*/  PRMT R45, R77.reuse, 0x7632, R45 ;  /* 0x000076324d2d7816 */ /* 0x040fe2000000002d */
[----:B------:R-:W-:Y:S01]  /*5ef0*/  FFMA.FTZ R67, R74, R67, R97 ;  /* 0x000000434a437223 */ /* 0x000fe20000010061 */
[----:B------:R-:W-:Y:S01]  /*5f00*/  SHF.L.U32 R77, R77, 0x10, RZ ;  /* 0x000000104d4d7819 */ /* 0x000fe200000006ff */
[----:B------:R-:W-:Y:S01]  /*5f10*/  FFMA.FTZ R46, R75, R46, R66 ;  /* 0x0000002e4b2e7223 */ /* 0x000fe20000010042 */
[----:B------:R-:W-:-:S02]  /*5f20*/  SHF.L.U32 R12, R3, 0x10, RZ ;  /* 0x00000010030c7819 */ /* 0x000fc400000006ff */
[----:B------:R-:W-:Y:S01]  /*5f30*/  SHF.L.U32 R64, R13, 0x10, RZ ;  /* 0x000000100d407819 */ /* 0x000fe200000006ff */
[----:B------:R-:W-:Y:S02]  /*5f40*/  IMAD.U32 R13, R45, 0x10000, RZ ;  /* 0x000100002d0d7824 */ /* 0x000fe400078e00ff */
[----:B------:R-:W-:Y:S01]  /*5f50*/  FFMA.FTZ R67, R72, R77, R67 ;  /* 0x0000004d48437223 */ /* 0x000fe20000010043 */
[----:B------:R-:W-:Y:S01]  /*5f60*/  FFMA.FTZ R3, R89, R12, R44 ;  /* 0x0000000c59037223 */ /* 0x000fe2000001002c */
[C---:B------:R-:W-:Y:S01]  /*5f70*/  PRMT R12, R16.reuse, 0x7632, R12 ;  /* 0x00007632100c7816 */ /* 0x040fe2000000000c */
[----:B------:R-:W-:Y:S01]  /*5f80*/  FFMA.FTZ R45, R15, R64, R46 ;  /* 0x000000400f2d7223 */ /* 0x000fe2000001002e */
        /* <DEDUP_REMOVED lines=11> */
[----:B------:R-:W-:Y:S01]  /*6040*/  PRMT R12, R47, 0x7632, R12 ;  /* 0x000076322f0c7816 */ /* 0x000fe2000000000c */
[----:B------:R-:W-:Y:S01]  /*6050*/  FFMA.FTZ R81, R74, R65, R81 ;  /* 0x000000414a517223 */ /* 0x000fe20000010051 */
[----:B------:R-:W-:Y:S01]  /*6060*/  SHF.L.U32 R78, R78, 0x10, RZ ;  /* 0x000000104e4e7819 */ /* 0x000fe200000006ff */
[----:B------:R-:W5:Y:S01]  /*6070*/  LDG.E.128 R44, desc[UR6][R112.64+0x3000] ;  /* 0x00300006702c7981 */ /* 0x000f62000c1e1d00 */
[----:B------:R-:W-:Y:S01]  /*6080*/  SHF.L.U32 R97, R17, 0x10, RZ ;  /* 0x0000001011617819 */ /* 0x000fe200000006ff */
[----:B------:R-:W-:-:S02]  /*6090*/  FFMA.FTZ R99, R72, R13, R81 ;  /* 0x0000000d48637223 */ /* 0x000fc40000010051 */
[----:B------:R-:W5:Y:S01]  /*60a0*/  LDG.E.128 R64, desc[UR6][R114.64+0x3000] ;  /* 0x0030000672407981 */ /* 0x000f62000c1e1d00 */
[--C-:B------:R-:W-:Y:S01]  /*60b0*/  FFMA.FTZ R81, R15, R78, R16.reuse ;  /* 0x0000004e0f517223 */ /* 0x100fe20000010010 */
[----:B------:R-:W-:Y:S01]  /*60c0*/  PRMT R16, R18, 0x7632, R16 ;  /* 0x0000763212107816 */ /* 0x000fe20000000010 */
[----:B------:R-:W-:Y:S01]  /*60d0*/  FFMA.FTZ R82, R82, R97, R99 ;  /* 0x0000006152527223 */ /* 0x000fe20000010063 */
[C---:B------:R-:W-:Y:S02]  /*60e0*/  PRMT R13, R79.reuse, 0x7632, R13 ;  /* 0x000076324f0d7816 */ /* 0x040fe4000000000d */
[----:B------:R-:W-:Y:S02]  /*60f0*/  SHF.L.U32 R17, R79, 0x10, RZ ;  /* 0x000000104f117819 */ /* 0x000fe400000006ff */
[----:B------:R-:W-:Y:S01]  /*6100*/  SHF.L.U32 R18, R18, 0x10, RZ ;  /* 0x0000001012127819 */ /* 0x000fe200000006ff */
[----:B------:R-:W5:Y:S01]  /*6110*/  LDG.E.128 R76, desc[UR6][R112.64+0x30000] ;  /* 0x03000006704c7981 */ /* 0x000f62000c1e1d00 */
[----:B------:R-:W-:Y:S01]  /*6120*/  IMAD.U32 R12, R12, 0x10000, RZ ;  /* 0x000100000c0c7824 */ /* 0x000fe200078e00ff */
[----:B------:R-:W-:-:S02]  /*6130*/  SHF.L.U32 R16, R16, 0x10, RZ ;  /* 0x0000001010107819 */ /* 0x000fc400000006ff */
[----:B------:R-:W-:Y:S01]  /*6140*/  FFMA.FTZ R18, R75, R18, R82 ;  /* 0x000000124b127223 */ /* 0x000fe20000010052 */
[----:B------:R-:W-:Y:S01]  /*6150*/  SHF.L.U32 R72, R13, 0x10, RZ ;  /* 0x000000100d487819 */ /* 0x000fe200000006ff */
[----:B------:R-:W-:Y:S01]  /*6160*/  FFMA.FTZ R74, R89, R12, R14 ;  /* 0x0000000c594a7223 */ /* 0x000fe2000001000e */
[----:B------:R-:W-:Y:S01]  /*6170*/  SHF.L.U32 R13, R19, 0x10, RZ ;  /* 0x00000010130d7819 */ /* 0x000fe200000006ff */
[----:B------:R-:W-:Y:S01]  /*6180*/  FFMA.FTZ R15, R15, R16, R18 ;  /* 0x000000100f0f7223 */ /* 0x000fe20000010012 */
[----:B------:R-:W-:Y:S01]  /*6190*/  SHF.L.U32 R14, R48, 0x10, RZ ;  /* 0x00000010300e7819 */ /* 0x000fe200000006ff */
[----:B------:R-:W-:Y:S01]  /*61a0*/  IMAD.U32 R75, R68, 0x10000, RZ ;  /* 0x00010000444b7824 */ /* 0x000fe200078e00ff */
[----:B------:R-:W-:Y:S02]  /*61b0*/  PRMT R48, R48, 0x7632, R48 ;  /* 0x0000763230307816 */ /* 0x000fe40000000030 */
[----:B------:R-:W-:Y:S01]  /*61c0*/  PRMT R68, R68, 0x7632, R68 ;  /* 0x0000763244447816 */ /* 0x000fe20000000044 */
[C---:B------:R-:W-:Y:S01]  /*61d0*/  FFMA.FTZ R12, R80.reuse, R13, R15 ;  /* 0x0000000d500c7223 */ /* 0x040fe2000001000f */
[----:B------:R-:W-:Y:S01]  /*61e0*/  PRMT R19, R19, 0x7632, R19 ;  /* 0x0000763213137816 */ /* 0x000fe20000000013 */
[----:B------:R-:W-:Y:S01]  /*61f0*/  FFMA.FTZ R17, R80, R17, R81 ;  /* 0x0000001150117223 */ /* 0x000fe20000010051 */
[----:B------:R-:W-:Y:S01]  /*6200*/  SHF.L.U32 R13, R48, 0x10, RZ ;  /* 0x00000010300d7819 */ /* 0x000fe200000006ff */
[----:B------:R-:W-:Y:S01]  /*6210*/  FFMA.FTZ R83, R75, R14, R83 ;  /* 0x0000000e4b537223 */ /* 0x000fe20000010053 */
[----:B------:R-:W-:-:S02]  /*6220*/  SHF.L.U32 R68, R68, 0x10, RZ ;  /* 0x0000001044447819 */ /* 0x000fc400000006ff */
[----:B------:R-:W-:Y:S02]  /*6230*/  PRMT R14, R49, 0x7632, R14 ;  /* 0x00007632310e7816 */ /* 0x000fe4000000000e */
[----:B------:R-:W-:Y:S01]  /*6240*/  SHF.L.U32 R80, R19, 0x10, RZ ;  /* 0x0000001013507819 */ /* 0x000fe200000006ff */
[----:B------:R-:W-:Y:S01]  /*6250*/  FFMA.FTZ R48, R68, R13, R83 ;  /* 0x0000000d44307223 */ /* 0x000fe20000010053 */
[----:B------:R-:W-:Y:S02]  /*6260*/  SHF.L.U32 R16, R49, 0x10, RZ ;  /* 0x0000001031107819 */ /* 0x000fe400000006ff */
[C---:B------:R-:W-:Y:S01]  /*6270*/  PRMT R81, R69.reuse, 0x7632, R81 ;  /* 0x0000763245517816 */ /* 0x040fe20000000051 */
[----:B------:R-:W-:Y:S02]  /*6280*/  IMAD.U32 R69, R69, 0x10000, RZ ;  /* 0x0001000045457824 */ /* 0x000fe400078e00ff */
[----:B------:R-:W-:Y:S01]  /*6290*/  FFMA.FTZ R80, R89, R80, R12 ;  /* 0x0000005059507223 */ /* 0x000fe2000001000c */
[----:B------:R-:W-:-:S02]  /*62a0*/  SHF.L.U32 R18, R14, 0x10, RZ ;  /* 0x000000100e127819 */ /* 0x000fc400000006ff */
[----:B------:R-:W5:Y:S01]  /*62b0*/  LDG.E.128 R12, desc[UR6][R112.64+0x6800] ;  /* 0x00680006700c7981 */ /* 0x000f62000c1e1d00 */
[--C-:B------:R-:W-:Y:S01]  /*62c0*/  FFMA.FTZ R16, R69, R16, R48.reuse ;  /* 0x0000001045107223 */ /* 0x100fe20000010030 */
[C---:B------:R-:W-:Y:S02]  /*62d0*/  PRMT R48, R40.reuse, 0x7632, R48 ;  /* 0x0000763228307816 */ /* 0x040fe40000000030 */
[----:B------:R-:W-:Y:S02]  /*62e0*/  SHF.L.U32 R81, R81, 0x10, RZ ;  /* 0x0000001051517819 */ /* 0x000fe400000006ff */
[----:B------:R-:W-:Y:S01]  /*62f0*/  SHF.L.U32 R40, R40, 0x10, RZ ;  /* 0x0000001028287819 */ /* 0x000fe200000006ff */
[----:B------:R-:W-:Y:S01]  /*6300*/  FFMA.FTZ R72, R89, R72, R17 ;  /* 0x0000004859487223 */ /* 0x000fe20000010011 */
[----:B------:R-:W-:Y:S01]  /*6310*/  SHF.L.U32 R17, R50, 0x10, RZ ;  /* 0x0000001032117819 */ /* 0x000fe200000006ff */
[----:B------:R-:W-:Y:S01]  /*6320*/  FFMA.FTZ R19, R81, R18, R16 ;  /* 0x0000001251137223 */ /* 0x000fe20000010010 */
[----:B------:R-:W-:Y:S01]  /*6330*/  SHF.L.U32 R49, R48, 0x10, RZ ;  /* 0x0000001030317819 */ /* 0x000fe200000006ff */
[----:B------:R-:W-:-:S02]  /*6340*/  IMAD.U32 R82, R70, 0x10000, RZ ;  /* 0x0001000046527824 */ /* 0x000fc400078e00ff */
[----:B------:R-:W-:Y:S01]  /*6350*/  FFMA.FTZ R83, R75, R40, R92 ;  /* 0x000000284b537223 */ /* 0x000fe2000001005c */
[----:B------:R-:W-:Y:S02]  /*6360*/  PRMT R50, R50, 0x7632, R50 ;  /* 0x0000763232327816 */ /* 0x000fe40000000032 */
[----:B------:R-:W-:Y:S01]  /*6370*/  PRMT R70, R70, 0x7632, R70 ;  /* 0x0000763246467816 */ /* 0x000fe20000000046 */
[----:B------:R-:W-:Y:S01]  /*6380*/  FFMA.FTZ R19, R82, R17, R19 ;  /* 0x0000001152137223 */ /* 0x000fe20000010013 */
[C---:B------:R-:W-:Y:S01]  /*6390*/  PRMT R16, R41.reuse, 0x7632, R16 ;  /* 0x0000763229107816 */ /* 0x040fe20000000010 */
[----:B------:R-:W-:Y:S01]  /*63a0*/  FFMA.FTZ R40, R68, R49, R83 ;  /* 0x0000003144287223 */ /* 0x000fe20000010053 */
[----:B------:R-:W-:Y:S02]  /*63b0*/  SHF.L.U32 R18, R41, 0x10, RZ ;  /* 0x0000001029127819 */ /* 0x000fe400000006ff */
[----:B------:R-:W-:Y:S02]  /*63c0*/  SHF.L.U32 R17, R50, 0x10, RZ ;  /* 0x0000001032117819 */ /* 0x000fe400000006ff */
[----:B------:R-:W-:Y:S01]  /*63d0*/  SHF.L.U32 R70, R70, 0x10, RZ ;  /* 0x0000001046467819 */ /* 0x000fe200000006ff */
[----:B------:R-:W-:Y:S01]  /*63e0*/  FFMA.FTZ R92, R69, R18, R40 ;  /* 0x00000012455c7223 */ /* 0x000fe20000010028 */
[----:B------:R-:W-:-:S02]  /*63f0*/  SHF.L.U32 R50, R16, 0x10, RZ ;  /* 0x0000001010327819 */ /* 0x000fc400000006ff */
[----:B------:R-:W-:Y:S01]  /*6400*/  SHF.L.U32 R41, R42, 0x10, RZ ;  /* 0x000000102a297819 */ /* 0x000fe200000006ff */
[----:B------:R-:W-:Y:S02]  /*6410*/  FFMA.FTZ R48, R70, R17, R19 ;  /* 0x0000001146307223 */ /* 0x000fe40000010013 */
[----:B------:R-:W5:Y:S01]  /*6420*/  LDG.E.128 R16, desc[UR6][R112.64+0xa000] ;  /* 0x00a0000670107981 */ /* 0x000f62000c1e1d00 */
[----:B------:R-:W-:Y:S01]  /*6430*/  FFMA.FTZ R49, R81, R50, R92 ;  /* 0x0000003251317223 */ /* 0x000fe2000001005c */
[----:B------:R-:W-:Y:S02]  /*6440*/  PRMT R42, R42, 0x7632, R42 ;  /* 0x000076322a2a7816 */ /* 0x000fe4000000002a */
[----:B------:R-:W-:Y:S01]  /*6450*/  PRMT R83, R71, 0x7632, R83 ;  /* 0x0000763247537816 */ /* 0x000fe20000000053 */
[----:B------:R-:W-:Y:S01]  /*6460*/  FFMA.FTZ R49, R82, R41, R49 ;  /* 0x0000002952317223 */ /* 0x000fe20000010031 */
[----:B------:R-:W-:Y:S01]  /*6470*/  SHF.L.U32 R40, R51, 0x10, RZ ;  /* 0x0000001033287819 */ /* 0x000fe200000006ff */
[----:B------:R-:W-:Y:S01]  /*6480*/  IMAD.U32 R71, R71, 0x10000, RZ ;  /* 0x0001000047477824 */ /* 0x000fe200078e00ff */
[----:B------:R-:W-:-:S02]  /*6490*/  SHF.L.U32 R41, R42, 0x10, RZ ;  /* 0x000000102a297819 */ /* 0x000fc400000006ff */
[----:B------:R-:W-:Y:S01]  /*64a0*/  PRMT R51, R51, 0x7632, R51 ;  /* 0x0000763233337816 */ /* 0x000fe20000000033 */
[C---:B--2---:R-:W-:Y:S01]  /*64b0*/  IMAD.U32 R92, R20.reuse, 0x10000, RZ ;  /* 0x00010000145c7824 */ /* 0x044fe200078e00ff */
[----:B------:R-:W-:Y:S01]  /*64c0*/  PRMT R50, R20, 0x7632, R50 ;  /* 0x0000763214327816 */ /* 0x000fe20000000032 */
[----:B------:R-:W-:Y:S01]  /*64d0*/  FFMA.FTZ R40, R71, R40, R48 ;  /* 0x0000002847287223 */ /* 0x000fe20000010030 */
[----:B------:R-:W-:Y:S01]  /*64e0*/  SHF.L.U32 R20, R51, 0x10, RZ ;  /* 0x0000001033147819 */ /* 0x000fe200000006ff */
[----:B------:R-:W-:Y:S01]  /*64f0*/  FFMA.FTZ R48, R70, R41, R49 ;  /* 0x0000002946307223 */ /* 0x000fe20000010031 */
[----:B------:R-:W-:Y:S01]  /*6500*/  SHF.L.U32 R83, R83, 0x10, RZ ;  /* 0x0000001053537819 */ /* 0x000fe200000006ff */
[----:B------:R-:W-:Y:S01]  /*6510*/  FFMA.FTZ R91, R75, R92, R91 ;  /* 0x0000005c4b5b7223 */ /* 0x000fe2000001005b */
[----:B------:R-:W-:Y:S02]  /*6520*/  SHF.L.U32 R42, R43, 0x10, RZ ;  /* 0x000000102b2a7819 */ /* 0x000fe400000006ff */
[----:B------:R-:W-:Y:S01]  /*6530*/  SHF.L.U32 R41, R50, 0x10, RZ ;  /* 0x0000001032297819 */ /* 0x000fe200000006ff */
[----:B------:R-:W-:Y:S01]  /*6540*/  FFMA.FTZ R89, R83, R20, R40 ;  /* 0x0000001453597223 */ /* 0x000fe20000010028 */
[C---:B---3--:R-:W-:Y:S01]  /*6550*/  IMAD.U32 R51, R4.reuse, 0x10000, RZ ;  /* 0x0001000004337824 */ /* 0x048fe200078e00ff */
[----:B------:R-:W-:Y:S01]  /*6560*/  PRMT R49, R4, 0x7632, R49 ;  /* 0x0000763204317816 */ /* 0x000fe20000000031 */
[----:B------:R-:W-:Y:S01]  /*6570*/  FFMA.FTZ R48, R71, R42, R48 ;  /* 0x0000002a47307223 */ /* 0x000fe20000010030 */
[----:B------:R-:W-:Y:S01]  /*6580*/  PRMT R20, R43, 0x7632, R20 ;  /* 0x000076322b147816 */ /* 0x000fe20000000014 */
[----:B------:R-:W-:Y:S01]  /*6590*/  FFMA.FTZ R92, R68, R41, R91 ;  /* 0x00000029445c7223 */ /* 0x000fe2000001005b */
[C---:B------:R-:W-:Y:S01]  /*65a0*/  PRMT R4, R21.reuse, 0x7632, R4 ;  /* 0x0000763215047816 */ /* 0x040fe20000000004 */
[----:B------:R-:W2:Y:S01]  /*65b0*/  LDG.E.128 R40, desc[UR6][R112.64+0xd800] ;  /* 0x00d8000670287981 */ /* 0x000ea2000c1e1d00 */
[----:B------:R-:W-:-:S02]  /*65c0*/  SHF.L.U32 R50, R21, 0x10, RZ ;  /* 0x0000001015327819 */ /* 0x000fc400000006ff */
        /* <DEDUP_REMOVED lines=8> */
[----:B------:R-:W-:Y:S01]  /*6650*/  FFMA.FTZ R98, R68, R49, R51 ;  /* 0x0000003144627223 */ /* 0x000fe20000010033 */
[----:B------:R-:W-:Y:S01]  /*6660*/  FFMA.FTZ R90, R83, R20, R48 ;  /* 0x00000014535a7223 */ /* 0x000fe20000010030 */
[----:B------:R-:W-:Y:S01]  /*6670*/  SHF.L.U32 R5, R22, 0x10, RZ ;  /* 0x0000001016057819 */ /* 0x000fe200000006ff */
[----:B------:R-:W3:Y:S01]  /*6680*/  LDG.E.128 R48, desc[UR6][R112.64+0x11000] ;  /* 0x0110000670307981 */ /* 0x000ee2000c1e1d00 */
[----:B------:R-:W-:Y:S01]  /*6690*/  SHF.L.U32 R20, R4, 0x10, RZ ;  /* 0x0000001004147819 */ /* 0x000fe200000006ff */
[----:B------:R-:W-:Y:S01]  /*66a0*/  FFMA.FTZ R98, R69, R92, R98 ;  /* 0x0000005c45627223 */ /* 0x000fe20000010062 */
[----:B------:R-:W-:Y:S01]  /*66b0*/  PRMT R22, R22, 0x7632, R22 ;  /* 0x0000763216167816 */ /* 0x000fe20000000016 */
[----:B------:R-:W-:Y:S01]  /*66c0*/  FFMA.FTZ R21, R82, R5, R21 ;  /* 0x0000000552157223 */ /* 0x000fe20000010015 */
[C---:B------:R-:W-:Y:S01]  /*66d0*/  SHF.L.U32 R97, R8.reuse, 0x10, RZ ;  /* 0x0000001008617819 */ /* 0x040fe200000006ff */
[----:B------:R-:W-:Y:S01]  /*66e0*/  FFMA.FTZ R91, R81, R20, R98 ;  /* 0x00000014515b7223 */ /* 0x000fe20000010062 */
[----:B------:R-:W-:Y:S01]  /*66f0*/  PRMT R20, R8, 0x7632, R20 ;  /* 0x0000763208147816 */ /* 0x000fe20000000014 */
[----:B------:R-:W-:Y:S01]  /*6700*/  IMAD.U32 R5, R22, 0x10000, RZ ;  /* 0x0001000016057824 */ /* 0x000fe200078e00ff */
[----:B------:R-:W-:-:S02]  /*6710*/  PRMT R4, R23, 0x7632, R4 ;  /* 0x0000763217047816 */ /* 0x000fc40000000004 */
[----:B------:R-:W-:Y:S02]  /*6720*/  SHF.L.U32 R92, R23, 0x10, RZ ;  /* 0x00000010175c7819 */ /* 0x000fe400000006ff */
[C---:B------:R-:W-:Y:S02]  /*6730*/  SHF.L.U32 R23, R6.reuse, 0x10, RZ ;  /* 0x0000001006177819 */ /* 0x040fe400000006ff */
[----:B------:R-:W-:Y:S01]  /*6740*/  PRMT R8, R6, 0x7632, R8 ;  /* 0x0000763206087816 */ /* 0x000fe20000000008 */
[--C-:B------:R-:W-:Y:S01]  /*6750*/  FFMA.FTZ R97, R75, R97, R94.reuse ;  /* 0x000000614b617223 */ /* 0x100fe2000001005e */
[----:B------:R-:W-:Y:S01]  /*6760*/  SHF.L.U32 R99, R20, 0x10, RZ ;  /* 0x0000001014637819 */ /* 0x000fe200000006ff */
[----:B------:R-:W-:Y:S01]  /*6770*/  FFMA.FTZ R6, R70, R5, R21 ;  /* 0x0000000546067223 */ /* 0x000fe20000010015 */
[----:B------:R-:W-:Y:S01]  /*6780*/  SHF.L.U32 R5, R8, 0x10, RZ ;  /* 0x0000001008057819 */ /* 0x000fe200000006ff */
[----:B------:R-:W-:Y:S01]  /*6790*/  FFMA.FTZ R91, R82, R23, R91 ;  /* 0x00000017525b7223 */ /* 0x000fe2000001005b */
[C---:B------:R-:W-:Y:S01]  /*67a0*/  PRMT R94, R9.reuse, 0x7632, R94 ;  /* 0x00007632095e7816 */ /* 0x040fe2000000005e */
[----:B------:R-:W-:Y:S01]  /*67b0*/  FFMA.FTZ R100, R68, R99, R97 ;  /* 0x0000006344647223 */ /* 0x000fe20000010061 */
[----:B------:R-:W-:Y:S01]  /*67c0*/  SHF.L.U32 R98, R9, 0x10, RZ ;  /* 0x0000001009627819 */ /* 0x000fe200000006ff */
[C---:B------:R-:W-:Y:S01]  /*67d0*/  IMAD.U32 R8, R7.reuse, 0x10000, RZ ;  /* 0x0001000007087824 */ /* 0x040fe200078e00ff */
        /* <DEDUP_REMOVED lines=8> */
[----:B------:R-:W-:Y:S01]  /*6860*/  SHF.L.U32 R7, R10, 0x10, RZ ;  /* 0x000000100a077819 */ /* 0x000fe200000006ff */
[----:B------:R-:W-:Y:S01]  /*6870*/  FFMA.FTZ R9, R81, R94, R98 ;  /* 0x0000005e51097223 */ /* 0x000fe20000010062 */
[C---:B----4-:R-:W-:Y:S01]  /*6880*/  PRMT R8, R24.reuse, 0x7632, R8 ;  /* 0x0000763218087816 */ /* 0x050fe20000000008 */
[----:B------:R-:W-:Y:S01]  /*6890*/  IMAD.U32 R24, R24, 0x10000, RZ ;  /* 0x0001000018187824 */ /* 0x000fe200078e00ff */
[----:B------:R-:W-:Y:S01]  /*68a0*/  PRMT R10, R10, 0x7632, R10 ;  /* 0x000076320a0a7816 */ /* 0x000fe2000000000a */
[----:B------:R-:W-:Y:S01]  /*68b0*/  FFMA.FTZ R91, R83, R6, R5 ;  /* 0x00000006535b7223 */ /* 0x000fe20000010005 */
[----:B------:R-:W-:Y:S01]  /*68c0*/  SHF.L.U32 R5, R8, 0x10, RZ ;  /* 0x0000001008057819 */ /* 0x000fe200000006ff */
[----:B------:R-:W-:Y:S01]  /*68d0*/  FFMA.FTZ R97, R82, R7, R9 ;  /* 0x0000000752617223 */ /* 0x000fe20000010009 */
[----:B------:R-:W-:Y:S01]  /*68e0*/  FFMA.FTZ R93, R75, R24, R93 ;  /* 0x000000184b5d7223 */ /* 0x000fe2000001005d */
[----:B------:R-:W-:-:S02]  /*68f0*/  SHF.L.U32 R4, R4, 0x10, RZ ;  /* 0x0000001004047819 */ /* 0x000fc400000006ff */
[----:B------:R-:W-:Y:S01]  /*6900*/  SHF.L.U32 R9, R10, 0x10, RZ ;  /* 0x000000100a097819 */ /* 0x000fe200000006ff */
[----:B------:R-:W-:Y:S01]  /*6910*/  FFMA.FTZ R98, R68, R5, R93 ;  /* 0x0000000544627223 */ /* 0x000fe2000001005d */
[C---:B------:R-:W-:Y:S02]  /*6920*/  PRMT R8, R25.reuse, 0x7632, R8 ;  /* 0x0000763219087816 */ /* 0x040fe40000000008 */
[----:B------:R-:W-:Y:S01]  /*6930*/  SHF.L.U32 R24, R25, 0x10, RZ ;  /* 0x0000001019187819 */ /* 0x000fe200000006ff */
[----:B------:R-:W-:Y:S01]  /*6940*/  FFMA.FTZ R92, R83, R4, R92 ;  /* 0x00000004535c7223 */ /* 0x000fe2000001005c */
[----:B------:R-:W-:Y:S01]  /*6950*/  FFMA.FTZ R10, R70, R9, R97 ;  /* 0x00000009460a7223 */ /* 0x000fe20000010061 */
[----:B------:R-:W4:Y:S01]  /*6960*/  LDG.E.128 R4, desc[UR6][R112.64+0x18000] ;  /* 0x0180000670047981 */ /* 0x000f22000c1e1d00 */
[----:B------:R-:W-:Y:S01]  /*6970*/  SHF.L.U32 R94, R8, 0x10, RZ ;  /* 0x00000010085e7819 */ /* 0x000fe200000006ff */
[----:B------:R-:W-:Y:S01]  /*6980*/  FFMA.FTZ R24, R69, R24, R98 ;  /* 0x0000001845187223 */ /* 0x000fe20000010062 */
[----:B-----5:R-:W-:-:S02]  /*6990*/  SHF.L.U32 R97, R32, 0x10, RZ ;  /* 0x0000001020617819 */ /* 0x020fc400000006ff */
[----:B------:R-:W-:Y:S01]  /*69a0*/  PRMT R32, R32, 0x7632, R32 ;  /* 0x0000763220207816 */ /* 0x000fe20000000020 */
        /* <DEDUP_REMOVED lines=8> */
[----:B------:R-:W-:Y:S01]  /*6a30*/  PRMT R24, R11, 0x7632, R24 ;  /* 0x000076320b187816 */ /* 0x000fe20000000018 */
[----:B------:R-:W-:Y:S01]  /*6a40*/  FFMA.FTZ R100, R68, R97, R99 ;  /* 0x0000006144647223 */ /* 0x000fe20000010063 */
[----:B------:R-:W5:Y:S01]  /*6a50*/  LDG.E.128 R8, desc[UR6][R112.64+0x1b800] ;  /* 0x01b8000670087981 */ /* 0x000f62000c1e1d00 */
[----:B------:R-:W-:-:S02]  /*6a60*/  PRMT R32, R33, 0x7632, R32 ;  /* 0x0000763221207816 */ /* 0x000fc40000000020 */
[----:B------:R-:W-:Y:S01]  /*6a70*/  SHF.L.U32 R98, R33, 0x10, RZ ;  /* 0x0000001021627819 */ /* 0x000fe200000006ff */
[----:B------:R-:W-:Y:S01]  /*6a80*/  IMAD.U32 R25, R26, 0x10000, RZ ;  /* 0x000100001a197824 */ /* 0x000fe200078e00ff */
[----:B------:R-:W-:-:S03]  /*6a90*/  SHF.L.U32 R32, R32, 0x10, RZ ;  /* 0x0000001020207819 */ /* 0x000fc600000006ff */
[----:B------:R-:W-:Y:S01]  /*6aa0*/  FFMA.FTZ R98, R69, R98, R100 ;  /* 0x0000006245627223 */ /* 0x000fe20000010064 */
[----:B------:R-:W-:Y:S01]  /*6ab0*/  FFMA.FTZ R26, R70, R25, R93 ;  /* 0x00000019461a7223 */ /* 0x000fe2000001005d */
[----:B------:R-:W-:Y:S02]  /*6ac0*/  SHF.L.U32 R24, R24, 0x10, RZ ;  /* 0x0000001018187819 */ /* 0x000fe400000006ff */
[C---:B------:R-:W-:Y:S01]  /*6ad0*/  PRMT R25, R34.reuse, 0x7632, R25 ;  /* 0x0000763222197816 */ /* 0x040fe20000000019 */
[----:B------:R-:W-:Y:S01]  /*6ae0*/  FFMA.FTZ R93, R81, R32, R98 ;  /* 0x00000020515d7223 */ /* 0x000fe20000010062 */
[----:B------:R-:W-:Y:S01]  /*6af0*/  SHF.L.U32 R33, R34, 0x10, RZ ;  /* 0x0000001022217819 */ /* 0x000fe200000006ff */
[----:B------:R-:W-:Y:S01]  /*6b00*/  FFMA.FTZ R88, R83, R24, R94 ;  /* 0x0000001853587223 */ /* 0x000fe2000001005e */
[----:B------:R-:W-:Y:S01]  /*6b10*/  PRMT R34, R52, 0x7632, R34 ;  /* 0x0000763234227816 */ /* 0x000fe20000000022 */
[----:B------:R-:W-:Y:S01]  /*6b20*/  IMAD.U32 R25, R25, 0x10000, RZ ;  /* 0x0001000019197824 */ /* 0x000fe200078e00ff */
[----:B------:R-:W-:Y:S01]  /*6b30*/  SHF.L.U32 R24, R27, 0x10, RZ ;  /* 0x000000101b187819 */ /* 0x000fe200000006ff */
[----:B------:R-:W-:Y:S01]  /*6b40*/  FFMA.FTZ R33, R82, R33, R93 ;  /* 0x0000002152217223 */ /* 0x000fe2000001005d */
[----:B------:R-:W-:-:S03]  /*6b50*/  SHF.L.U32 R52, R52, 0x10, RZ ;  /* 0x0000001034347819 */ /* 0x000fc600000006ff */
[----:B------:R-:W-:Y:S01]  /*6b60*/  FFMA.FTZ R32, R70, R25, R33 ;  /* 0x0000001946207223 */ /* 0x000fe20000010021 */
[----:B------:R-:W-:Y:S01]  /*6b70*/  SHF.L.U32 R25, R34, 0x10, RZ ;  /* 0x0000001022197819 */ /* 0x000fe200000006ff */
[----:B------:R-:W-:Y:S01]  /*6b80*/  FFMA.FTZ R24, R71, R24, R26 ;  /* 0x0000001847187223 */ /* 0x000fe2000001001a */
[----:B------:R-:W-:Y:S01]  /*6b90*/  FFMA.FTZ R95, R75, R52, R95 ;  /* 0x000000344b5f7223 */ /* 0x000fe2000001005f */
[----:B------:R-:W-:Y:S02]  /*6ba0*/  SHF.L.U32 R26, R35, 0x10, RZ ;  /* 0x00000010231a7819 */ /* 0x000fe400000006ff */
[----:B------:R-:W-:Y:S01]  /*6bb0*/  SHF.L.U32 R34, R53, 0x10, RZ ;  /* 0x0000001035227819 */ /* 0x000fe200000006ff */
[----:B------:R-:W-:Y:S02]  /*6bc0*/  FFMA.FTZ R52, R68, R25, R95 ;  /* 0x0000001944347223 */ /* 0x000fe4000001005f */
[--C-:B------:R-:W-:Y:S01]  /*6bd0*/  FFMA.FTZ R93, R71, R26, R32.reuse ;  /* 0x0000001a475d7223 */ /* 0x100fe20000010020 */
[----:B------:R-:W-:Y:S01]  /*6be0*/  PRMT R32, R53, 0x7632, R32 ;  /* 0x0000763235207816 */ /* 0x000fe20000000020 */
[----:B------:R-:W-:Y:S01]  /*6bf0*/  FFMA.FTZ R34, R69, R34, R52 ;  /* 0x0000002245227223 */ /* 0x000fe20000010034 */
[----:B------:R-:W-:-:S02]  /*6c00*/  SHF.L.U32 R52, R60, 0x10, RZ ;  /* 0x000000103c347819 */ /* 0x000fc400000006ff */
[----:B------:R-:W-:Y:S02]  /*6c10*/  PRMT R27, R27, 0x7632, R27 ;  /* 0x000076321b1b7816 */ /* 0x000fe4000000001b */
[----:B------:R-:W-:Y:S02]  /*6c20*/  PRMT R60, R60, 0x7632, R60 ;  /* 0x000076323c3c7816 */ /* 0x000fe4000000003c */
[----:B------:R-:W-:Y:S02]  /*6c30*/  PRMT R35, R35, 0x7632, R35 ;  /* 0x0000763223237816 */ /* 0x000fe40000000023 */
[----:B------:R-:W-:Y:S01]  /*6c40*/  SHF.L.U32 R32, R32, 0x10, RZ ;  /* 0x0000001020207819 */ /* 0x000fe200000006ff */
[----:B------:R-:W-:Y:S01]  /*6c50*/  IMAD.U32 R94, R27, 0x10000, RZ ;  /* 0x000100001b5e7824 */ /* 0x000fe200078e00ff */
[----:B------:R-:W-:Y:S01]  /*6c60*/  SHF.L.U32 R26, R35, 0x10, RZ ;  /* 0x00000010231a7819 */ /* 0x000fe200000006ff */
[----:B------:R-:W-:Y:S01]  /*6c70*/  FFMA.FTZ R73, R75, R52, R73 ;  /* 0x000000344b497223 */ /* 0x000fe20000010049 */
[----:B------:R-:W-:Y:S01]  /*6c80*/  SHF.L.U32 R25, R54, 0x10, RZ ;  /* 0x0000001036197819 */ /* 0x000fe200000006ff */
[----:B------:R-:W-:-:S02]  /*6c90*/  IMAD.U32 R33, R60, 0x10000, RZ ;  /* 0x000100003c217824 */ /* 0x000fc400078e00ff */
[----:B------:R-:W-:Y:S01]  /*6ca0*/  FFMA.FTZ R27, R81, R32, R34 ;  /* 0x00000020511b7223 */ /* 0x000fe20000010022 */
[----:B------:R-:W-:Y:S01]  /*6cb0*/  PRMT R54, R54, 0x7632, R54 ;  /* 0x0000763236367816 */ /* 0x000fe20000000036 */
[C-C-:B------:R-:W-:Y:S01]  /*6cc0*/  FFMA.FTZ R94, R83.reuse, R94, R24.reuse ;  /* 0x0000005e535e7223 */ /* 0x140fe20000010018 */
[----:B------:R-:W-:Y:S01]  /*6cd0*/  FFMA.FTZ R34, R68, R33, R73 ;  /* 0x0000002144227223 */ /* 0x000fe20000010049 */
[----:B------:R-:W-:Y:S01]  /*6ce0*/  FFMA.FTZ R93, R83, R26, R93 ;  /* 0x0000001a535d7223 */ /* 0x000fe2000001005d */
[----:B------:R-:W-:Y:S01]  /*6cf0*/  FFMA.FTZ R27, R82, R25, R27 ;  /* 0x00000019521b7223 */ /* 0x000fe2000001001b */
[----:B------:R-:W-:Y:S02]  /*6d00*/  SHF.L.U32 R33, R84, 0x10, RZ ;  /* 0x0000001054217819 */ /* 0x000fe400000006ff */
[----:B------:R-:W-:Y:S02]  /*6d10*/  SHF.L.U32 R25, R54, 0x10, RZ ;  /* 0x0000001036197819 */ /* 0x000fe400000006ff */
[----:B------:R-:W-:-:S02]  /*6d20*/  PRMT R24, R61, 0x7632, R24 ;  /* 0x000076323d187816 */ /* 0x000fc40000000018 */
[----:B------:R-:W-:Y:S02]  /*6d30*/  SHF.L.U32 R26, R61, 0x10, RZ ;  /* 0x000000103d1a7819 */ /* 0x000fe400000006ff */
[----:B------:R-:W-:Y:S01]  /*6d40*/  PRMT R84, R84, 0x7632, R84 ;  /* 0x0000763254547816 */ /* 0x000fe20000000054 */
[----:B------:R-:W-:Y:S01]  /*6d50*/  FFMA.FTZ R35, R75, R33, R96 ;  /* 0x000000214b237223 */ /* 0x000fe20000010060 */
[----:B------:R-:W-:Y:S01]  /*6d60*/  FFMA.FTZ R54, R70, R25, R27 ;  /* 0x0000001946367223 */ /* 0x000fe2000001001b */
[----:B------:R-:W-:Y:S02]  /*6d70*/  IMAD.U32 R32, R24, 0x10000, RZ ;  /* 0x0001000018207824 */ /* 0x000fe400078e00ff */
[----:B------:R-:W-:Y:S01]  /*6d80*/  FFMA.FTZ R34, R69, R26, R34 ;  /* 0x0000001a45227223 */ /* 0x000fe20000010022 */
[----:B------:R-:W-:Y:S01]  /*6d90*/  SHF.L.U32 R33, R84, 0x10, RZ ;  /* 0x0000001054217819 */ /* 0x000fe200000006ff */
[----:B------:R-:W5:Y:S01]  /*6da0*/  LDG.E.128 R24, desc[UR6][R112.64+0x1f000] ;  /* 0x01f0000670187981 */ /* 0x000f62000c1e1d00 */
[----:B------:R-:W-:-:S02]  /*6db0*/  PRMT R52, R55, 0x7632, R52 ;  /* 0x0000763237347816 */ /* 0x000fc40000000034 */
[----:B------:R-:W-:Y:S01]  /*6dc0*/  SHF.L.U32 R60, R55, 0x10, RZ ;  /* 0x00000010373c7819 */ /* 0x000fe200000006ff */
[----:B------:R-:W-:Y:S01]  /*6dd0*/  FFMA.FTZ R55, R81, R32, R34 ;  /* 0x0000002051377223 */ /* 0x000fe20000010022 */
[----:B------:R-:W-:Y:S01]  /*6de0*/  FFMA.FTZ R98, R68, R33, R35 ;  /* 0x0000002144627223 */ /* 0x000fe20000010023 */
[C---:B------:R-:W-:Y:S01]  /*6df0*/  PRMT R61, R85.reuse, 0x7632, R61 ;  /* 0x00007632553d7816 */ /* 0x040fe2000000003d */
[----:B------:R-:W5:Y:S01]  /*6e00*/  LDG.E.128 R32, desc[UR6][R112.64+0x22800] ;  /* 0x0228000670207981 */ /* 0x000f62000c1e1d00 */
        /* <DEDUP_REMOVED lines=12> */
[----:B------:R-:W-:Y:S01]  /*6ed0*/  FFMA.FTZ R62, R70, R53, R61 ;  /* 0x00000035463e7223 */ /* 0x000fe2000001003d */
[----:B------:R-:W-:Y:S01]  /*6ee0*/  SHF.L.U32 R60, R63, 0x10, RZ ;  /* 0x000000103f3c7819 */ /* 0x000fe200000006ff */
[----:B------:R-:W-:Y:S01]  /*6ef0*/  FFMA.FTZ R85, R82, R85, R95 ;  /* 0x0000005552557223 */ /* 0x000fe2000001005f */
[----:B------:R-:W-:-:S02]  /*6f00*/  SHF.L.U32 R73, R73, 0x10, RZ ;  /* 0x0000001049497819 */ /* 0x000fc400000006ff */
[----:B------:R-:W-:Y:S02]  /*6f10*/  PRMT R55, R63, 0x7632, R55 ;  /* 0x000076323f377816 */ /* 0x000fe40000000037 */
[C---:B------:R-:W-:Y:S01]  /*6f20*/  SHF.L.U32 R96, R28.reuse, 0x10, RZ ;  /* 0x000000101c607819 */ /* 0x040fe200000006ff */
[----:B------:R-:W-:Y:S01]  /*6f30*/  FFMA.FTZ R84, R83, R52, R54 ;  /* 0x0000003453547223 */ /* 0x000fe20000010036 */
[----:B------:R-:W-:Y:S01]  /*6f40*/  PRMT R28, R28, 0x7632, R28 ;  /* 0x000076321c1c7816 */ /* 0x000fe2000000001c */
[----:B------:R-:W-:Y:S01]  /*6f50*/  FFMA.FTZ R60, R71, R60, R62 ;  /* 0x0000003c473c7223 */ /* 0x000fe2000001003e */
[----:B------:R-:W-:Y:S01]  /*6f60*/  SHF.L.U32 R54, R87, 0x10, RZ ;  /* 0x0000001057367819 */ /* 0x000fe200000006ff */
[----:B------:R-:W-:Y:S01]  /*6f70*/  FFMA.FTZ R62, R70, R73, R85 ;  /* 0x00000049463e7223 */ /* 0x000fe20000010055 */
[----:B------:R-:W-:Y:S02]  /*6f80*/  IMAD.U32 R52, R55, 0x10000, RZ ;  /* 0x0001000037347824 */ /* 0x000fe400078e00ff */
[----:B------:R-:W-:Y:S01]  /*6f90*/  FFMA.FTZ R61, R75, R96, R3 ;  /* 0x000000604b3d7223 */ /* 0x000fe20000010003 */
[----:B------:R-:W-:Y:S01]  /*6fa0*/  SHF.L.U32 R3, R28, 0x10, RZ ;  /* 0x000000101c037819 */ /* 0x000fe200000006ff */
[----:B------:R-:W-:Y:S01]  /*6fb0*/  FFMA.FTZ R86, R71, R54, R62 ;  /* 0x0000003647567223 */ /* 0x000fe2000001003e */
[--C-:B------:R-:W-:Y:S01]  /*6fc0*/  FFMA.FTZ R73, R83, R52, R60.reuse ;  /* 0x0000003453497223 */ /* 0x100fe2000001003c */
[C---:B------:R-:W-:Y:S01]  /*6fd0*/  SHF.L.U32 R62, R56.reuse, 0x10, RZ ;  /* 0x00000010383e7819 */ /* 0x040fe200000006ff */
[C---:B------:R-:W-:Y:S01]  /*6fe0*/  IMAD.U32 R28, R29.reuse, 0x10000, RZ ;  /* 0x000100001d1c7824 */ /* 0x040fe200078e00ff */
        /* <DEDUP_REMOVED lines=8> */
[----:B------:R-:W-:-:S02]  /*7070*/  SHF.L.U32 R56, R29, 0x10, RZ ;  /* 0x000000101d387819 */ /* 0x000fc400000006ff */
[C---:B------:R-:W-:Y:S01]  /*7080*/  SHF.L.U32 R96, R57.reuse, 0x10, RZ ;  /* 0x0000001039607819 */ /* 0x040fe200000006ff */
[----:B------:R-:W-:Y:S01]  /*7090*/  FFMA.FTZ R98, R68, R3, R61 ;  /* 0x0000000344627223 */ /* 0x000fe2000001003d */
[----:B------:R-:W-:Y:S01]  /*70a0*/  PRMT R57, R57, 0x7632, R57 ;  /* 0x0000763239397816 */ /* 0x000fe20000000039 */
[----:B------:R-:W5:Y:S01]  /*70b0*/  LDG.E.128 R60, desc[UR6][R112.64+0x29800] ;  /* 0x02980006703c7981 */ /* 0x000f62000c1e1d00 */
[----:B------:R-:W-:Y:S01]  /*70c0*/  SHF.L.U32 R28, R87, 0x10, RZ ;  /* 0x00000010571c7819 */ /* 0x000fe200000006ff */
[----:B------:R-:W-:Y:S01]  /*70d0*/  FFMA.FTZ R85, R81, R56, R74 ;  /* 0x0000003851557223 */ /* 0x000fe2000001004a */
[C---:B------:R-:W-:Y:S01]  /*70e0*/  IMAD.U32 R29, R30.reuse, 0x10000, RZ ;  /* 0x000100001e1d7824 */ /* 0x040fe200078e00ff */
[----:B------:R-:W-:Y:S01]  /*70f0*/  SHF.L.U32 R56, R57, 0x10, RZ ;  /* 0x0000001039387819 */ /* 0x000fe200000006ff */
[----:B------:R-:W-:Y:S01]  /*7100*/  FFMA.FTZ R96, R69, R96, R98 ;  /* 0x0000006045607223 */ /* 0x000fe20000010062 */
[----:B------:R-:W-:Y:S01]  /*7110*/  PRMT R30, R30, 0x7632, R30 ;  /* 0x000076321e1e7816 */ /* 0x000fe2000000001e */
[----:B------:R-:W-:Y:S01]  /*7120*/  FFMA.FTZ R3, R83, R28, R86 ;  /* 0x0000001c53037223 */ /* 0x000fe20000010056 */
[C---:B------:R-:W-:Y:S01]  /*7130*/  PRMT R74, R31.reuse, 0x7632, R74 ;  /* 0x000076321f4a7816 */ /* 0x040fe2000000004a */
[----:B------:R-:W-:Y:S01]  /*7140*/  FFMA.FTZ R85, R82, R29, R85 ;  /* 0x0000001d52557223 */ /* 0x000fe20000010055 */
[----:B------:R-:W-:Y:S01]  /*7150*/  SHF.L.U32 R28, R31, 0x10, RZ ;  /* 0x000000101f1c7819 */ /* 0x000fe200000006ff */
[----:B------:R-:W-:Y:S01]  /*7160*/  FFMA.FTZ R57, R81, R56, R96 ;  /* 0x0000003851397223 */ /* 0x000fe20000010060 */
[----:B------:R-:W-:-:S02]  /*7170*/  SHF.L.U32 R31, R58, 0x10, RZ ;  /* 0x000000103a1f7819 */ /* 0x000fc400000006ff */
[----:B------:R-:W-:Y:S01]  /*7180*/  SHF.L.U32 R29, R30, 0x10, RZ ;  /* 0x000000101e1d7819 */ /* 0x000fe200000006ff */
[C---:B------:R-:W-:Y:S01]  /*7190*/  IMAD.U32 R56, R36.reuse, 0x10000, RZ ;  /* 0x0001000024387824 */ /* 0x040fe200078e00ff */
[----:B------:R-:W-:Y:S01]  /*71a0*/  PRMT R30, R36, 0x7632, R30 ;  /* 0x00007632241e7816 */ /* 0x000fe2000000001e */
[----:B------:R-:W-:Y:S01]  /*71b0*/  FFMA.FTZ R31, R82, R31, R57 ;  /* 0x0000001f521f7223 */ /* 0x000fe20000010039 */
[----:B------:R-:W-:Y:S01]  /*71c0*/  PRMT R58, R58, 0x7632, R58 ;  /* 0x000076323a3a7816 */ /* 0x000fe2000000003a */
[----:B------:R-:W-:Y:S01]  /*71d0*/  FFMA.FTZ R36, R70, R29, R85 ;  /* 0x0000001d46247223 */ /* 0x000fe20000010055 */
[----:B------:R-:W-:Y:S01]  /*71e0*/  SHF.L.U32 R57, R30, 0x10, RZ ;  /* 0x000000101e397819 */ /* 0x000fe200000006ff */
[----:B------:R-:W-:Y:S01]  /*71f0*/  FFMA.FTZ R85, R75, R56, R72 ;  /* 0x000000384b557223 */ /* 0x000fe20000010048 */
[----:B------:R-:W-:Y:S02]  /*7200*/  SHF.L.U32 R29, R58, 0x10, RZ ;  /* 0x000000103a1d7819 */ /* 0x000fe400000006ff */
[C---:B------:R-:W-:Y:S01]  /*7210*/  PRMT R30, R37.reuse, 0x7632, R30 ;  /* 0x00007632251e7816 */ /* 0x040fe2000000001e */
[----:B------:R-:W-:Y:S01]  /*7220*/  FFMA.FTZ R72, R68, R57, R85 ;  /* 0x0000003944487223 */ /* 0x000fe20000010055 */
[----:B------:R-:W-:-:S02]  /*7230*/  SHF.L.U32 R58, R37, 0x10, RZ ;  /* 0x00000010253a7819 */ /* 0x000fc400000006ff */
[----:B------:R-:W-:-:S03]  /*7240*/  SHF.L.U32 R86, R30, 0x10, RZ ;  /* 0x000000101e567819 */ /* 0x000fc600000006ff */
[----:B------:R-:W-:Y:S01]  /*7250*/  FFMA.FTZ R58, R69, R58, R72 ;  /* 0x0000003a453a7223 */ /* 0x000fe20000010048 */
[----:B------:R-:W-:Y:S01]  /*7260*/  FFMA.FTZ R36, R71, R28, R36 ;  /* 0x0000001c47247223 */ /* 0x000fe20000010024 */
[----:B------:R-:W-:Y:S01]  /*7270*/  FFMA.FTZ R56, R70, R29, R31 ;  /* 0x0000001d46387223 */ /* 0x000fe2000001001f */
[----:B------:R-:W-:Y:S01]  /*7280*/  SHF.L.U32 R37, R38, 0x10, RZ ;  /* 0x0000001026257819 */ /* 0x000fe200000006ff */
[----:B------:R-:W5:Y:S01]  /*7290*/  LDG.E.128 R28, desc[UR6][R112.64+0x2d000] ;  /* 0x02d00006701c7981 */ /* 0x000f62000c1e1d00 */
[----:B------:R-:W-:Y:S01]  /*72a0*/  FFMA.FTZ R57, R81, R86, R58 ;  /* 0x0000005651397223 */ /* 0x000fe2000001003a */
[C---:B------:R-:W-:Y:S01]  /*72b0*/  IMAD.U32 R72, R59.reuse, 0x10000, RZ ;  /* 0x000100003b487824 */ /* 0x040fe200078e00ff */
[----:B------:R-:W-:Y:S02]  /*72c0*/  PRMT R85, R59, 0x7632, R85 ;  /* 0x000076323b557816 */ /* 0x000fe40000000055 */
[----:B------:R-:W-:Y:S01]  /*72d0*/  FFMA.FTZ R95, R82, R37, R57 ;  /* 0x00000025525f7223 */ /* 0x000fe20000010039 */
[----:B------:R-:W-:-:S02]  /*72e0*/  FFMA.FTZ R72, R71, R72, R56 ;  /* 0x0000004847487223 */ /* 0x000fc40000010038 */
[----:B------:R-:W5:Y:S01]  /*72f0*/  LDG.E.128 R56, desc[UR6][R112.64+0x30800] ;  /* 0x0308000670387981 */ /* 0x000f62000c1e1d00 */
[----:B------:R-:W-:Y:S02]  /*7300*/  PRMT R38, R38, 0x7632, R38 ;  /* 0x0000763226267816 */ /* 0x000fe40000000026 */
[----:B------:R-:W-:Y:S02]  /*7310*/  SHF.L.U32 R100, R44, 0x10, RZ ;  /* 0x000000102c647819 */ /* 0x000fe400000006ff */
[----:B------:R-:W-:Y:S02]  /*7320*/  SHF.L.U32 R87, R38, 0x10, RZ ;  /* 0x0000001026577819 */ /* 0x000fe400000006ff */
[----:B------:R-:W-:Y:S02]  /*7330*/  SHF.L.U32 R37, R64, 0x10, RZ ;  /* 0x0000001040257819 */ /* 0x000fe400000006ff */
[----:B------:R-:W-:Y:S02]  /*7340*/  PRMT R44, R44, 0x7632, R44 ;  /* 0x000076322c2c7816 */ /* 0x000fe4000000002c */
[----:B------:R-:W-:Y:S01]  /*7350*/  PRMT R38, R64, 0x7632, R38 ;  /* 0x0000763240267816 */ /* 0x000fe20000000026 */
[----:B------:R-:W-:Y:S01]  /*7360*/  FFMA.FTZ R98, R70, R87, R95 ;  /* 0x0000005746627223 */ /* 0x000fe2000001005f */
[----:B------:R-:W-:Y:S01]  /*7370*/  SHF.L.U32 R87, R44, 0x10, RZ ;  /* 0x000000102c577819 */ /* 0x000fe200000006ff */
[----:B------:R-:W-:Y:S01]  /*7380*/  IMAD.U32 R96, R39, 0x10000, RZ ;  /* 0x0001000027607824 */ /* 0x000fe200078e00ff */
[----:B------:R-:W-:Y:S01]  /*7390*/  SHF.L.U32 R38, R38, 0x10, RZ ;  /* 0x0000001026267819 */ /* 0x000fe200000006ff */
[----:B------:R-:W-:Y:S01]  /*73a0*/  FFMA.FTZ R89, R37, R100, R89 ;  /* 0x0000006425597223 */ /* 0x000fe20000010059 */
[----:B------:R-:W-:-:S02]  /*73b0*/  PRMT R86, R39, 0x7632, R86 ;  /* 0x0000763227567816 */ /* 0x000fc40000000056 */
[----:B------:R-:W-:Y:S01]  /*73c0*/  SHF.L.U32 R39, R76, 0x10, RZ ;  /* 0x000000104c277819 */ /* 0x000fe200000006ff */
[----:B------:R-:W-:Y:S01]  /*73d0*/  FFMA.FTZ R102, R38, R87, R89 ;  /* 0x0000005726667223 */ /* 0x000fe20000010059 */
[C---:B------:R-:W-:Y:S02]  /*73e0*/  PRMT R64, R45.reuse, 0x7632, R64 ;  /* 0x000076322d407816 */ /* 0x040fe40000000040 */
[----:B------:R-:W-:Y:S02]  /*73f0*/  SHF.L.U32 R100, R45, 0x10, RZ ;  /* 0x000000102d647819 */ /* 0x000fe400000006ff */
[C---:B------:R-:W-:Y:S01]  /*7400*/  PRMT R44, R65.reuse, 0x7632, R44 ;  /* 0x00007632412c7816 */ /* 0x040fe2000000002c */
[----:B------:R-:W-:Y:S02]  /*7410*/  IMAD.U32 R65, R65, 0x10000, RZ ;  /* 0x0001000041417824 */ /* 0x000fe400078e00ff */
[----:B------:R-:W-:Y:S01]  /*7420*/  FFMA.FTZ R87, R75, R39, R80 ;  /* 0x000000274b577223 */ /* 0x000fe20000010050 */
[----:B------:R-:W-:-:S02]  /*7430*/  SHF.L.U32 R64, R64, 0x10, RZ ;  /* 0x0000001040407819 */ /* 0x000fc400000006ff */
[----:B------:R-:W-:Y:S01]  /*7440*/  SHF.L.U32 R39, R44, 0x10, RZ ;  /* 0x000000102c277819 */ /* 0x000fe200000006ff */
[----:B------:R-:W-:Y:S01]  /*7450*/  FFMA.FTZ R100, R65, R100, R102 ;  /* 0x0000006441647223 */ /* 0x000fe20000010066 */
[----:B------:R-:W-:Y:S02]  /*7460*/  PRMT R76, R76, 0x7632, R76 ;  /* 0x000076324c4c7816 */ /* 0x000fe4000000004c */
[----:B------:R-:W-:Y:S01]  /*7470*/  SHF.L.U32 R89, R46, 0x10, RZ ;  /* 0x000000102e597819 */ /* 0x000fe200000006ff */
[----:B------:R-:W-:Y:S01]  /*7480*/  FFMA.FTZ R95, R39, R64, R100 ;  /* 0x00000040275f7223 */ /* 0x000fe20000010064 */
[----:B------:R-:W-:Y:S02]  /*7490*/  SHF.L.U32 R44, R66, 0x10, RZ ;  /* 0x00000010422c7819 */ /* 0x000fe400000006ff */
[----:B------:R-:W-:Y:S02]  /*74a0*/  PRMT R46, R46, 0x7632, R46 ;  /* 0x000076322e2e7816 */ /* 0x000fe4000000002e */
        /* <DEDUP_REMOVED lines=11> */
[----:B------:R-:W-:Y:S01]  /*7560*/  PRMT R47, R47, 0x7632, R47 ;  /* 0x000076322f2f7816 */ /* 0x000fe2000000002f */
[----:B------:R-:W-:Y:S01]  /*7570*/  FFMA.FTZ R68, R69, R64, R68 ;  /* 0x0000004045447223 */ /* 0x000fe20000010044 */
[C---:B------:R-:W-:Y:S02]  /*7580*/  PRMT R66, R12.reuse, 0x7632, R66 ;  /* 0x000076320c427816 */ /* 0x040fe40000000042 */
[----:B------:R-:W-:Y:S01]  /*7590*/  SHF.L.U32 R69, R12, 0x10, RZ ;  /* 0x000000100c457819 */ /* 0x000fe200000006ff */
[----:B------:R-:W-:Y:S01]  /*75a0*/  FFMA.FTZ R75, R46, R75, R87 ;  /* 0x0000004b2e4b7223 */ /* 0x000fe20000010057 */
[----:B------:R-:W-:Y:S02]  /*75b0*/  SHF.L.U32 R47, R47, 0x10, RZ ;  /* 0x000000102f2f7819 */ /* 0x000fe400000006ff */
[----:B------:R-:W-:Y:S02]  /*75c0*/  SHF.L.U32 R12, R67, 0x10, RZ ;  /* 0x00000010430c7819 */ /* 0x000fe400000006ff */
[----:B------:R-:W-:-:S03]  /*75d0*/  PRMT R77, R77, 0x7632, R77 ;  /* 0x000076324d4d7816 */ /* 0x000fc6000000004d */
[----:B------:R-:W-:Y:S01]  /*75e0*/  FFMA.FTZ R75, R12, R47, R75 ;  /* 0x0000002f0c4b7223 */ /* 0x000fe2000001004b */
[----:B------:R-:W-:Y:S01]  /*75f0*/  SHF.L.U32 R64, R77, 0x10, RZ ;  /* 0x000000104d407819 */ /* 0x000fe200000006ff */
[----:B------:R-:W-:Y:S02]  /*7600*/  IMAD.U32 R67, R66, 0x10000, RZ ;  /* 0x0001000042437824 */ /* 0x000fe400078e00ff */
[----:B------:R-:W-:Y:S01]  /*7610*/  FFMA.FTZ R69, R37, R69, R90 ;  /* 0x0000004525457223 */ /* 0x000fe2000001005a */
[----:B------:R-:W0:Y:S01]  /*7620*/  SHFL.BFLY PT, R80, R75, 0x10, 0x1f ;  /* 0x0e001f004b507f89 */ /* 0x000e2200000e0000 */
[----:B------:R-:W-:Y:S01]  /*7630*/  FFMA.FTZ R81, R81, R64, R68 ;  /* 0x0000004051517223 */ /* 0x000fe20000010044 */
[C---:B------:R-:W-:Y:S01]  /*7640*/  SHF.L.U32 R68, R13.reuse, 0x10, RZ ;  /* 0x000000100d447819 */ /* 0x040fe200000006ff */
[----:B------:R-:W-:Y:S01]  /*7650*/  FFMA.FTZ R76, R38, R67, R69 ;  /* 0x00000043264c7223 */ /* 0x000fe20000010045 */
[----:B------:R-:W-:Y:S02]  /*7660*/  PRMT R66, R13, 0x7632, R66 ;  /* 0x000076320d427816 */ /* 0x000fe40000000042 */
[----:B------:R-:W-:Y:S01]  /*7670*/  SHF.L.U32 R67, R78, 0x10, RZ ;  /* 0x000000104e437819 */ /* 0x000fe200000006ff */
[----:B------:R-:W-:Y:S01]  /*7680*/  FFMA.FTZ R68, R65, R68, R76 ;  /* 0x0000004441447223 */ /* 0x000fe2000001004c */
[----:B------:R-:W-:-:S02]  /*7690*/  SHF.L.U32 R66, R66, 0x10, RZ ;  /* 0x0000001042427819 */ /* 0x000fc400000006ff */
[----:B------:R-:W-:Y:S01]  /*76a0*/  PRMT R47, R78, 0x7632, R47 ;  /* 0x000076324e2f7816 */ /* 0x000fe2000000002f */
[C---:B------:R-:W-:Y:S01]  /*76b0*/  IMAD.U32 R78, R16.reuse, 0x10000, RZ ;  /* 0x00010000104e7824 */ /* 0x040fe200078e00ff */
[----:B------:R-:W-:Y:S01]  /*76c0*/  PRMT R76, R16, 0x7632, R76 ;  /* 0x00007632104c7816 */ /* 0x000fe2000000004c */
[----:B------:R-:W-:Y:S01]  /*76d0*/  FFMA.FTZ R67, R82, R67, R81 ;  /* 0x0000004352437223 */ /* 0x000fe20000010051 */
[----:B------:R-:W-:Y:S01]  /*76e0*/  PRMT R13, R79, 0x7632, R13 ;  /* 0x000076324f0d7816 */ /* 0x000fe2000000000d */
[----:B------:R-:W-:Y:S01]  /*76f0*/  FFMA.FTZ R77, R39, R66, R68 ;  /* 0x00000042274d7223 */ /* 0x000fe20000010044 */
[----:B------:R-:W-:Y:S02]  /*7700*/  SHF.L.U32 R64, R79, 0x10, RZ ;  /* 0x000000104f407819 */ /* 0x000fe400000006ff */
[C---:B------:R-:W-:Y:S02]  /*7710*/  PRMT R16, R14.reuse, 0x7632, R16 ;  /* 0x000076320e107816 */ /* 0x040fe40000000010 */
        /* <DEDUP_REMOVED lines=8> */
[----:B------:R-:W-:Y:S01]  /*77a0*/  FFMA.FTZ R69, R45, R16, R14 ;  /* 0x000000102d457223 */ /* 0x000fe2000001000e */
[----:B------:R-:W-:Y:S01]  /*77b0*/  IMAD.U32 R17, R15, 0x10000, RZ ;  /* 0x000100000f117824 */ /* 0x000fe200078e00ff */
[----:B------:R-:W-:Y:S02]  /*77c0*/  SHF.L.U32 R66, R66, 0x10, RZ ;  /* 0x0000001042427819 */ /* 0x000fe400000006ff */
[----:B------:R-:W-:Y:S01]  /*77d0*/  FFMA.FTZ R68, R65, R68, R76 ;  /* 0x0000004441447223 */ /* 0x000fe2000001004c */
[----:B0-----:R-:W-:Y:S01]  /*77e0*/  FADD.FTZ R14, R75, R80 ;  /* 0x000000504b0e7221 */ /* 0x001fe20000010000 */
[----:B------:R-:W-:Y:S01]  /*77f0*/  FFMA.FTZ R17, R46, R17, R69 ;  /* 0x000000112e117223 */ /* 0x000fe20000010045 */
[C---:B------:R-:W-:Y:S01]  /*7800*/  PRMT R16, R18.reuse, 0x7632, R16 ;  /* 0x0000763212107816 */ /* 0x040fe20000000010 */
[----:B------:R-:W-:Y:S01]  /*7810*/  FFMA.FTZ R75, R39, R66, R68 ;  /* 0x00000042274b7223 */ /* 0x000fe20000010044 */
[----:B------:R-:W-:-:S02]  /*7820*/  SHF.L.U32 R69, R18, 0x10, RZ ;  /* 0x0000001012457819 */ /* 0x000fc400000006ff */
[C---:B--2---:R-:W-:Y:S02]  /*7830*/  PRMT R66, R40.reuse, 0x7632, R66 ;  /* 0x0000763228427816 */ /* 0x044fe40000000042 */
[----:B------:R-:W-:Y:S02]  /*7840*/  SHF.L.U32 R40, R40, 0x10, RZ ;  /* 0x0000001028287819 */ /* 0x000fe400000006ff */
[----:B------:R-:W-:Y:S01]  /*7850*/  PRMT R15, R15, 0x7632, R15 ;  /* 0x000076320f0f7816 */ /* 0x000fe2000000000f */
[----:B------:R-:W-:Y:S02]  /*7860*/  IMAD.U32 R16, R16, 0x10000, RZ ;  /* 0x0001000010107824 */ /* 0x000fe400078e00ff */
[----:B------:R-:W-:Y:S01]  /*7870*/  FFMA.FTZ R18, R44, R69, R75 ;  /* 0x000000452c127223 */ /* 0x000fe2000001004b */
        /* <DEDUP_REMOVED lines=13> */
[C---:B---3--:R-:W-:Y:S01]  /*7950*/  PRMT R40, R48.reuse, 0x7632, R40 ;  /* 0x0000763230287816 */ /* 0x048fe20000000028 */
[----:B------:R-:W-:Y:S01]  /*7960*/  IMAD.U32 R48, R48, 0x10000, RZ ;  /* 0x0001000030307824 */ /* 0x000fe200078e00ff */
[----:B------:R-:W-:Y:S02]  /*7970*/  SHF.L.U32 R19, R19, 0x10, RZ ;  /* 0x0000001013137819 */ /* 0x000fe400000006ff */
[C---:B------:R-:W-:Y:S01]  /*7980*/  SHF.L.U32 R41, R42.reuse, 0x10, RZ ;  /* 0x000000102a297819 */ /* 0x040fe200000006ff */
[----:B------:R-:W-:Y:S01]  /*7990*/  FFMA.FTZ R69, R39, R16, R18 ;  /* 0x0000001027457223 */ /* 0x000fe20000010012 */
        /* <DEDUP_REMOVED lines=9> */
[----:B------:R-:W-:Y:S01]  /*7a30*/  SHF.L.U32 R48, R19, 0x10, RZ ;  /* 0x0000001013307819 */ /* 0x000fe200000006ff */
[--C-:B------:R-:W-:Y:S01]  /*7a40*/  FFMA.FTZ R19, R45, R42, R18.reuse ;  /* 0x0000002a2d137223 */ /* 0x100fe20000010012 */
[C---:B------:R-:W-:Y:S01]  /*7a50*/  PRMT R18, R20.reuse, 0x7632, R18 ;  /* 0x0000763214127816 */ /* 0x040fe20000000012 */
[----:B------:R-:W-:Y:S01]  /*7a60*/  FFMA.FTZ R40, R65, R40, R66 ;  /* 0x0000002841287223 */ /* 0x000fe20000010042 */
[----:B------:R-:W-:-:S02]  /*7a70*/  SHF.L.U32 R20, R20, 0x10, RZ ;  /* 0x0000001014147819 */ /* 0x000fc400000006ff */
[C---:B------:R-:W-:Y:S01]  /*7a80*/  SHF.L.U32 R41, R50.reuse, 0x10, RZ ;  /* 0x0000001032297819 */ /* 0x040fe200000006ff */
        /* <DEDUP_REMOVED lines=20> */
[----:B------:R-:W-:Y:S01]  /*7bd0*/  SHF.L.U32 R19, R22, 0x10, RZ ;  /* 0x0000001016137819 */ /* 0x000fe200000006ff */
[----:B------:R-:W-:Y:S01]  /*7be0*/  FFMA.FTZ R41, R39, R20, R40 ;  /* 0x0000001427297223 */ /* 0x000fe20000010028 */
[----:B------:R-:W-:-:S02]  /*7bf0*/  PRMT R51, R51, 0x7632, R51 ;  /* 0x0000763233337816 */ /* 0x000fc40000000033 */
[C---:B----4-:R-:W-:Y:S02]  /*7c00*/  PRMT R22, R4.reuse, 0x7632, R22 ;  /* 0x0000763204167816 */ /* 0x050fe40000000016 */
[----:B------:R-:W-:Y:S01]  /*7c10*/  SHF.L.U32 R4, R4, 0x10, RZ ;  /* 0x0000001004047819 */ /* 0x000fe200000006ff */
[----:B------:R-:W-:Y:S01]  /*7c20*/  FFMA.FTZ R20, R44, R19, R41 ;  /* 0x000000132c147223 */ /* 0x000fe20000010029 */
[----:B------:R-:W-:Y:S02]  /*7c30*/  SHF.L.U32 R18, R18, 0x10, RZ ;  /* 0x0000001012127819 */ /* 0x000fe400000006ff */
[----:B------:R-:W-:Y:S01]  /*7c40*/  SHF.L.U32 R51, R51, 0x10, RZ ;  /* 0x0000001033337819 */ /* 0x000fe200000006ff */
[----:B------:R-:W-:Y:S02]  /*7c50*/  IMAD.U32 R41, R22, 0x10000, RZ ;  /* 0x0001000016297824 */ /* 0x000fe400078e00ff */
[----:B------:R-:W-:Y:S01]  /*7c60*/  FFMA.FTZ R93, R37, R4, R93 ;  /* 0x00000004255d7223 */ /* 0x000fe2000001005d */
[----:B------:R-:W-:Y:S01]  /*7c70*/  FFMA.FTZ R19, R45, R18, R20 ;  /* 0x000000122d137223 */ /* 0x000fe20000010014 */
[C---:B------:R-:W-:Y:S01]  /*7c80*/  SHF.L.U32 R20, R5.reuse, 0x10, RZ ;  /* 0x0000001005147819 */ /* 0x040fe200000006ff */
[----:B------:R-:W-:Y:S01]  /*7c90*/  FFMA.FTZ R4, R12, R51, R21 ;  /* 0x000000330c047223 */ /* 0x000fe20000010015 */
[----:B------:R-:W-:Y:S01]  /*7ca0*/  PRMT R18, R5, 0x7632, R18 ;  /* 0x0000763205127816 */ /* 0x000fe20000000012 */
[----:B------:R-:W-:Y:S01]  /*7cb0*/  FFMA.FTZ R22, R38, R41, R93 ;  /* 0x0000002926167223 */ /* 0x000fe2000001005d */
[----:B-----5:R-:W-:-:S02]  /*7cc0*/  PRMT R21, R8, 0x7632, R21 ;  /* 0x0000763208157816 */ /* 0x020fc40000000015 */
[----:B------:R-:W-:Y:S02]  /*7cd0*/  SHF.L.U32 R8, R8, 0x10, RZ ;  /* 0x0000001008087819 */ /* 0x000fe400000006ff */
        /* <DEDUP_REMOVED lines=17> */
[--C-:B------:R-:W-:Y:S01]  /*7df0*/  FFMA.FTZ R21, R39, R20, R18.reuse ;  /* 0x0000001427157223 */ /* 0x100fe20000010012 */
[----:B------:R-:W-:Y:S01]  /*7e00*/  IMAD.U32 R6, R6, 0x10000, RZ ;  /* 0x0001000006067824 */ /* 0x000fe200078e00ff */
[----:B------:R-:W-:-:S02]  /*7e10*/  PRMT R18, R10, 0x7632, R18 ;  /* 0x000076320a127816 */ /* 0x000fc40000000012 */
[----:B------:R-:W-:Y:S01]  /*7e20*/  SHF.L.U32 R19, R10, 0x10, RZ ;  /* 0x000000100a137819 */ /* 0x000fe200000006ff */
[----:B------:R-:W-:Y:S01]  /*7e30*/  FFMA.FTZ R23, R12, R23, R5 ;  /* 0x000000170c177223 */ /* 0x000fe20000010005 */
[----:B------:R-:W-:Y:S01]  /*7e40*/  SHF.L.U32 R5, R7, 0x10, RZ ;  /* 0x0000001007057819 */ /* 0x000fe200000006ff */
[----:B------:R-:W-:Y:S01]  /*7e50*/  FFMA.FTZ R9, R45, R6, R8 ;  /* 0x000000062d097223 */ /* 0x000fe20000010008 */
[----:B------:R-:W-:Y:S01]  /*7e60*/  PRMT R7, R7, 0x7632, R7 ;  /* 0x0000763207077816 */ /* 0x000fe20000000007 */
[----:B------:R-:W-:Y:S01]  /*7e70*/  FFMA.FTZ R8, R44, R19, R21 ;  /* 0x000000132c087223 */ /* 0x000fe20000010015 */
[----:B------:R-:W-:Y:S02]  /*7e80*/  SHF.L.U32 R18, R18, 0x10, RZ ;  /* 0x0000001012127819 */ /* 0x000fe400000006ff */
[C---:B------:R-:W-:Y:S01]  /*7e90*/  PRMT R6, R11.reuse, 0x7632, R6 ;  /* 0x000076320b067816 */ /* 0x040fe20000000006 */
[----:B------:R-:W-:Y:S01]  /*7ea0*/  FFMA.FTZ R5, R46, R5, R9 ;  /* 0x000000052e057223 */ /* 0x000fe20000010009 */
[----:B------:R-:W-:Y:S01]  /*7eb0*/  SHF.L.U32 R11, R11, 0x10, RZ ;  /* 0x000000100b0b7819 */ /* 0x000fe200000006ff */
[----:B------:R-:W-:Y:S01]  /*7ec0*/  FFMA.FTZ R19, R45, R18, R8 ;  /* 0x000000122d137223 */ /* 0x000fe20000010008 */
[----:B------:R-:W-:Y:S01]  /*7ed0*/  SHF.L.U32 R7, R7, 0x10, RZ ;  /* 0x0000001007077819 */ /* 0x000fe200000006ff */
[----:B------:R-:W0:Y:S01]  /*7ee0*/  SHFL.BFLY PT, R10, R17, 0x10, 0x1f ;  /* 0x0e001f00110a7f89 */ /* 0x000e2200000e0000 */
[----:B------:R-:W-:Y:S01]  /*7ef0*/  SHF.L.U32 R9, R6, 0x10, RZ ;  /* 0x0000001006097819 */ /* 0x000fe200000006ff */
[----:B------:R-:W-:-:S02]  /*7f00*/  FFMA.FTZ R6, R46, R11, R19 ;  /* 0x0000000b2e067223 */ /* 0x000fc40000010013 */
[C---:B------:R-:W-:Y:S02]  /*7f10*/  FFMA.FTZ R7, R12.reuse, R7, R5 ;  /* 0x000000070c077223 */ /* 0x040fe40000010005 */
[----:B------:R-:W-:Y:S01]  /*7f20*/  FFMA.FTZ R9, R12, R9, R6 ;  /* 0x000000090c097223 */ /* 0x000fe20000010006 */
[----:B------:R-:W-:Y:S04]  /*7f30*/  SHFL.BFLY PT, R8, R15, 0x10, 0x1f ;  /* 0x0e001f000f087f89 */ /* 0x000fe800000e0000 */
[----:B------:R-:W1:Y:S01]  /*7f40*/  SHFL.BFLY PT, R20, R7, 0x10, 0x1f ;  /* 0x0e001f0007147f89 */ /* 0x000e6200000e0000 */
[----:B------:R-:W-:Y:S01]  /*7f50*/  FFMA.FTZ R96, R71, R96, R98 ;  /* 0x0000006047607223 */ /* 0x000fe20000010062 */
[----:B------:R-:W-:Y:S02]  /*7f60*/  IMAD.U32 R5, R86, 0x10000, RZ ;  /* 0x0001000056057824 */ /* 0x000fe400078e00ff */
[----:B------:R-:W2:Y:S04]  /*7f70*/  SHFL.BFLY PT, R22, R9, 0x10, 0x1f ;  /* 0x0e001f0009167f89 */ /* 0x000ea800000e0000 */
[----:B------:R-:W3:Y:S01]  /*7f80*/  SHFL.BFLY PT, R18, R23, 0x10, 0x1f ;  /* 0x0e001f0017127f89 */ /* 0x000ee200000e0000 */
[----:B------:R-:W-:Y:S01]  /*7f90*/  FFMA.FTZ R96, R83, R5, R96 ;  /* 0x0000000553607223 */ /* 0x000fe20000010060 */
[----:B------:R-:W-:-:S02]  /*7fa0*/  PRMT R5, R24, 0x7632, R5 ;  /* 0x0000763218057816 */ /* 0x000fc40000000005 */
[----:B------:R-:W4:Y:S01]  /*7fb0*/  SHFL.BFLY PT, R21, R14, 0x8, 0x1f ;  /* 0x0d001f000e157f89 */ /* 0x000f2200000e0000 */
[----:B------:R-:W-:Y:S02]  /*7fc0*/  SHF.L.U32 R24, R24, 0x10, RZ ;  /* 0x0000001018187819 */ /* 0x000fe400000006ff */
[----:B------:R-:W-:Y:S02]  /*7fd0*/  SHF.L.U32 R6, R13, 0x10, RZ ;  /* 0x000000100d067819 */ /* 0x000fe400000006ff */
[----:B------:R-:W-:Y:S01]  /*7fe0*/  SHF.L.U32 R11, R5, 0x10, RZ ;  /* 0x00000010050b7819 */ /* 0x000fe200000006ff */
[----:B------:R-:W-:Y:S01]  /*7ff0*/  FFMA.FTZ R73, R37, R24, R73 ;  /* 0x0000001825497223 */ /* 0x000fe20000010049 */
[C---:B------:R-:W-:Y:S02]  /*8000*/  PRMT R13, R32.reuse, 0x7632, R13 ;  /* 0x00007632200d7816 */ /* 0x040fe4000000000d */
[----:B------:R-:W-:Y:S01]  /*8010*/  SHF.L.U32 R32, R32, 0x10, RZ ;  /* 0x0000001020207819 */ /* 0x000fe200000006ff */
[----:B0-----:R-:W-:Y:S01]  /*8020*/  FADD.FTZ R17, R17, R10 ;  /* 0x0000000a11117221 */ /* 0x001fe20000010000 */
[----:B------:R-:W-:Y:S01]  /*8030*/  FFMA.FTZ R10, R38, R11, R73 ;  /* 0x0000000b260a7223 */ /* 0x000fe20000010049 */
[----:B------:R-:W-:-:S02]  /*8040*/  SHF.L.U32 R13, R13, 0x10, RZ ;  /* 0x000000100d0d7819 */ /* 0x000fc400000006ff */
[----:B------:R-:W-:Y:S01]  /*8050*/  FFMA.FTZ R11, R37, R32, R3 ;  /* 0x00000020250b7223 */ /* 0x000fe20000010003 */
[----:B-1----:R-:W-:Y:S01]  /*8060*/  FADD.FTZ R3, R7, R20 ;  /* 0x0000001407037221 */ /* 0x002fe20000010000 */
[----:B------:R-:W-:Y:S01]  /*8070*/  FADD.FTZ R15, R15, R8 ;  /* 0x000000080f0f7221 */ /* 0x000fe20000010000 */
[C---:B------:R-:W-:Y:S01]  /*8080*/  SHF.L.U32 R20, R33.reuse, 0x10, RZ ;  /* 0x0000001021147819 */ /* 0x040fe200000006ff */
[----:B------:R-:W-:Y:S01]  /*8090*/  FFMA.FTZ R24, R38, R13, R11 ;  /* 0x0000000d26187223 */ /* 0x000fe2000001000b */
[----:B------:R-:W-:Y:S01]  /*80a0*/  PRMT R13, R33, 0x7632, R13 ;  /* 0x00007632210d7816 */ /* 0x000fe2000000000d */
[C---:B------:R-:W-:Y:S01]  /*80b0*/  IMAD.U32 R8, R25.reuse, 0x10000, RZ ;  /* 0x0001000019087824 */ /* 0x040fe200078e00ff */
[----:B------:R-:W-:Y:S01]  /*80c0*/  PRMT R25, R25, 0x7632, R25 ;  /* 0x0000763219197816 */ /* 0x000fe20000000019 */
[----:B--2---:R-:W-:Y:S01]  /*80d0*/  FADD.FTZ R7, R9, R22 ;  /* 0x0000001609077221 */ /* 0x004fe20000010000 */
[----:B---3--:R-:W-:Y:S01]  /*80e0*/  FADD.FTZ R5, R23, R18 ;  /* 0x0000001217057221 */ /* 0x008fe20000010000 */
[----:B------:R-:W-:Y:S01]  /*80f0*/  SHF.L.U32 R22, R13, 0x10, RZ ;  /* 0x000000100d167819 */ /* 0x000fe200000006ff */
[C---:B------:R-:W-:Y:S01]  /*8100*/  FFMA.FTZ R18, R65.reuse, R8, R10 ;  /* 0x0000000841127223 */ /* 0x040fe2000001000a */
[----:B------:R-:W-:Y:S01]  /*8110*/  FFMA.FTZ R23, R65, R20, R24 ;  /* 0x0000001441177223 */ /* 0x000fe20000010018 */
[----:B------:R-:W-:Y:S01]  /*8120*/  SHF.L.U32 R8, R25, 0x10, RZ ;  /* 0x0000001019087819 */ /* 0x000fe200000006ff */
[----:B----4-:R-:W-:Y:S01]  /*8130*/  FADD.FTZ R14, R14, R21 ;  /* 0x000000150e0e7221 */ /* 0x010fe20000010000 */
[C---:B------:R-:W-:Y:S01]  /*8140*/  PRMT R19, R34.reuse, 0x7632, R19 ;  /* 0x0000763222137816 */ /* 0x040fe20000000013 */
[C---:B------:R-:W-:Y:S01]  /*8150*/  FFMA.FTZ R22, R39.reuse, R22, R23 ;  /* 0x0000001627167223 */ /* 0x040fe20000010017 */
        /* <DEDUP_REMOVED lines=17> */
[----:B------:R-:W-:-:S02]  /*8270*/  SHF.L.U32 R13, R13, 0x10, RZ ;  /* 0x000000100d0d7819 */ /* 0x000fc400000006ff */
[C---:B------:R-:W-:Y:S01]  /*8280*/  PRMT R11, R60.reuse, 0x7632, R11 ;  /* 0x000076323c0b7816 */ /* 0x040fe2000000000b */
[----:B------:R-:W-:Y:S01]  /*8290*/  FFMA.FTZ R72, R83, R85, R72 ;  /* 0x0000005553487223 */ /* 0x000fe20000010048 */
[----:B------:R-:W-:Y:S01]  /*82a0*/  SHF.L.U32 R60, R60, 0x10, RZ ;  /* 0x000000103c3c7819 */ /* 0x000fe200000006ff */
[----:B------:R-:W-:Y:S01]  /*82b0*/  FFMA.FTZ R9, R45, R8, R18 ;  /* 0x000000082d097223 */ /* 0x000fe20000010012 */
[C---:B------:R-:W-:Y:S01]  /*82c0*/  FFMA.FTZ R18, R38.reuse, R13, R19 ;  /* 0x0000000d26127223 */ /* 0x040fe20000010013 */
[----:B------:R-:W-:Y:S02]  /*82d0*/  SHF.L.U32 R11, R11, 0x10, RZ ;  /* 0x000000100b0b7819 */ /* 0x000fe400000006ff */
[----:B------:R-:W-:Y:S01]  /*82e0*/  SHF.L.U32 R8, R53, 0x10, RZ ;  /* 0x0000001035087819 */ /* 0x000fe200000006ff */
[----:B------:R-:W-:Y:S01]  /*82f0*/  FFMA.FTZ R13, R37, R60, R72 ;  /* 0x0000003c250d7223 */ /* 0x000fe20000010048 */
[----:B------:R-:W-:Y:S02]  /*8300*/  PRMT R53, R53, 0x7632, R53 ;  /* 0x0000763235357816 */ /* 0x000fe40000000035 */
[C---:B------:R-:W-:Y:S01]  /*8310*/  PRMT R19, R61.reuse, 0x7632, R19 ;  /* 0x000076323d137816 */ /* 0x040fe20000000013 */
[----:B------:R-:W-:Y:S01]  /*8320*/  FFMA.FTZ R26, R38, R11, R13 ;  /* 0x0000000b261a7223 */ /* 0x000fe2000001000d */
[----:B------:R-:W-:Y:S01]  /*8330*/  SHF.L.U32 R22, R61, 0x10, RZ ;  /* 0x000000103d167819 */ /* 0x000fe200000006ff */
[----:B------:R-:W-:Y:S01]  /*8340*/  FFMA.FTZ R18, R65, R8, R18 ;  /* 0x0000000841127223 */ /* 0x000fe20000010012 */
[----:B------:R-:W-:Y:S01]  /*8350*/  IMAD.U32 R8, R53, 0x10000, RZ ;  /* 0x0001000035087824 */ /* 0x000fe200078e00ff */
[----:B------:R-:W-:-:S02]  /*8360*/  SHF.L.U32 R24, R19, 0x10, RZ ;  /* 0x0000001013187819 */ /* 0x000fc400000006ff */
[----:B------:R-:W-:Y:S01]  /*8370*/  FFMA.FTZ R23, R65, R22, R26 ;  /* 0x0000001641177223 */ /* 0x000fe2000001001a */
[----:B------:R-:W-:Y:S01]  /*8380*/  PRMT R10, R27, 0x7632, R10 ;  /* 0x000076321b0a7816 */ /* 0x000fe2000000000a */
[--C-:B------:R-:W-:Y:S01]  /*8390*/  FFMA.FTZ R19, R39, R8, R18.reuse ;  /* 0x0000000827137223 */ /* 0x100fe20000010012 */
[----:B------:R-:W-:Y:S01]  /*83a0*/  IMAD.U32 R27, R27, 0x10000, RZ ;  /* 0x000100001b1b7824 */ /* 0x000fe200078e00ff */
[C---:B------:R-:W-:Y:S01]  /*83b0*/  PRMT R18, R62.reuse, 0x7632, R18 ;  /* 0x000076323e127816 */ /* 0x040fe20000000012 */
[----:B------:R-:W-:Y:S01]  /*83c0*/  FFMA.FTZ R24, R39, R24, R23 ;  /* 0x0000001827187223 */ /* 0x000fe20000010017 */
[----:B------:R-:W-:Y:S02]  /*83d0*/  SHF.L.U32 R21, R62, 0x10, RZ ;  /* 0x000000103e157819 */ /* 0x000fe400000006ff */
[----:B------:R-:W-:Y:S01]  /*83e0*/  SHF.L.U32 R11, R54, 0x10, RZ ;  /* 0x00000010360b7819 */ /* 0x000fe200000006ff */
[----:B------:R-:W-:Y:S02]  /*83f0*/  IMAD.U32 R47, R47, 0x10000, RZ ;  /* 0x000100002f2f7824 */ /* 0x000fe400078e00ff */
[----:B------:R-:W-:Y:S01]  /*8400*/  FFMA.FTZ R27, R46, R27, R9 ;  /* 0x0000001b2e1b7223 */ /* 0x000fe20000010009 */
[----:B------:R-:W-:Y:S01]  /*8410*/  SHF.L.U32 R9, R10, 0x10, RZ ;  /* 0x000000100a097819 */ /* 0x000fe200000006ff */
[----:B------:R-:W-:-:S02]  /*8420*/  IMAD.U32 R18, R18, 0x10000, RZ ;  /* 0x0001000012127824 */ /* 0x000fc400078e00ff */
[----:B------:R-:W-:Y:S01]  /*8430*/  FFMA.FTZ R21, R44, R21, R24 ;  /* 0x000000152c157223 */ /* 0x000fe20000010018 */
[----:B------:R-:W-:Y:S01]  /*8440*/  PRMT R10, R54, 0x7632, R10 ;  /* 0x00007632360a7816 */ /* 0x000fe2000000000a */
[----:B------:R-:W-:Y:S01]  /*8450*/  FFMA.FTZ R8, R44, R11, R19 ;  /* 0x0000000b2c087223 */ /* 0x000fe20000010013 */
[----:B------:R-:W-:Y:S01]  /*8460*/  FFMA.FTZ R70, R70, R47, R67 ;  /* 0x0000002f46467223 */ /* 0x000fe20000010043 */
[C---:B------:R-:W-:Y:S01]  /*8470*/  PRMT R22, R28.reuse, 0x7632, R22 ;  /* 0x000076321c167816 */ /* 0x040fe20000000016 */
[----:B------:R-:W-:Y:S01]  /*8480*/  FFMA.FTZ R18, R45, R18, R21 ;  /* 0x000000122d127223 */ /* 0x000fe20000010015 */
[----:B------:R-:W-:Y:S02]  /*8490*/  SHF.L.U32 R19, R63, 0x10, RZ ;  /* 0x000000103f137819 */ /* 0x000fe400000006ff */
[----:B------:R-:W-:Y:S02]  /*84a0*/  SHF.L.U32 R28, R28, 0x10, RZ ;  /* 0x000000101c1c7819 */ /* 0x000fe400000006ff */
        /* <DEDUP_REMOVED lines=11> */
[C---:B------:R-:W-:Y:S01]  /*8560*/  SHF.L.U32 R8, R29.reuse, 0x10, RZ ;  /* 0x000000101d087819 */ /* 0x040fe200000006ff */
[----:B------:R-:W-:Y:S01]  /*8570*/  FFMA.FTZ R10, R38, R21, R23 ;  /* 0x00000015260a7223 */ /* 0x000fe20000010017 */
[----:B------:R-:W-:Y:S01]  /*8580*/  PRMT R29, R29, 0x7632, R29 ;  /* 0x000076321d1d7816 */ /* 0x000fe2000000001d */
[----:B------:R-:W-:Y:S01]  /*8590*/  FFMA.FTZ R11, R46, R55, R11 ;  /* 0x000000372e0b7223 */ /* 0x000fe2000001000b */
[----:B------:R-:W-:Y:S01]  /*85a0*/  SHF.L.U32 R19, R19, 0x10, RZ ;  /* 0x0000001013137819 */ /* 0x000fe200000006ff */
[----:B------:R-:W-:Y:S02]  /*85b0*/  IMAD.U32 R13, R13, 0x10000, RZ ;  /* 0x000100000d0d7824 */ /* 0x000fe400078e00ff */
[----:B------:R-:W-:Y:S01]  /*85c0*/  FFMA.FTZ R37, R37, R56, R6 ;  /* 0x0000003825257223 */ /* 0x000fe20000010006 */
[----:B------:R-:W-:Y:S01]  /*85d0*/  SHF.L.U32 R6, R29, 0x10, RZ ;  /* 0x000000101d067819 */ /* 0x000fe200000006ff */
[----:B------:R-:W-:Y:S01]  /*85e0*/  FFMA.FTZ R22, R65, R8, R10 ;  /* 0x0000000841167223 */ /* 0x000fe2000001000a */
[C---:B------:R-:W-:Y:S01]  /*85f0*/  PRMT R21, R57.reuse, 0x7632, R21 ;  /* 0x0000763239157816 */ /* 0x040fe20000000015 */
[----:B------:R-:W-:Y:S01]  /*8600*/  FFMA.FTZ R11, R12, R13, R11 ;  /* 0x0000000d0c0b7223 */ /* 0x000fe2000001000b */
[----:B------:R-:W-:Y:S01]  /*8610*/  FFMA.FTZ R38, R38, R19, R37 ;  /* 0x0000001326267223 */ /* 0x000fe20000010025 */
[----:B------:R-:W-:Y:S01]  /*8620*/  IMAD.U32 R24, R57, 0x10000, RZ ;  /* 0x0001000039187824 */ /* 0x000fe200078e00ff */
[C---:B------:R-:W-:Y:S01]  /*8630*/  PRMT R8, R30.reuse, 0x7632, R8 ;  /* 0x000076321e087816 */ /* 0x040fe20000000008 */
[----:B------:R-:W-:Y:S01]  /*8640*/  FFMA.FTZ R19, R39, R6, R22 ;  /* 0x0000000627137223 */ /* 0x000fe20000010016 */
[----:B------:R-:W-:Y:S01]  /*8650*/  SHF.L.U32 R13, R30, 0x10, RZ ;  /* 0x000000101e0d7819 */ /* 0x000fe200000006ff */
[----:B------:R-:W-:Y:S01]  /*8660*/  FFMA.FTZ R24, R65, R24, R38 ;  /* 0x0000001841187223 */ /* 0x000fe20000010026 */
[----:B------:R-:W-:-:S02]  /*8670*/  SHF.L.U32 R22, R21, 0x10, RZ ;  /* 0x0000001015167819 */ /* 0x000fc400000006ff */
[----:B------:R-:W-:Y:S01]  /*8680*/  SHF.L.U32 R8, R8, 0x10, RZ ;  /* 0x0000001008087819 */ /* 0x000fe200000006ff */
[--C-:B------:R-:W-:Y:S01]  /*8690*/  FFMA.FTZ R6, R44, R13, R19.reuse ;  /* 0x0000000d2c067223 */ /* 0x100fe20000010013 */
[C---:B------:R-:W-:Y:S01]  /*86a0*/  PRMT R19, R58.reuse, 0x7632, R19 ;  /* 0x000076323a137816 */ /* 0x040fe20000000013 */
[----:B------:R-:W-:Y:S02]  /*86b0*/  IMAD.U32 R21, R58, 0x10000, RZ ;  /* 0x000100003a157824 */ /* 0x000fe400078e00ff */
[----:B------:R-:W-:Y:S01]  /*86c0*/  FFMA.FTZ R39, R39, R22, R24 ;  /* 0x0000001627277223 */ /* 0x000fe20000010018 */
[----:B------:R-:W-:Y:S01]  /*86d0*/  FFMA.FTZ R13, R45, R8, R6 ;  /* 0x000000082d0d7223 */ /* 0x000fe20000010006 */
[----:B------:R-:W-:Y:S02]  /*86e0*/  SHF.L.U32 R6, R19, 0x10, RZ ;  /* 0x0000001013067819 */ /* 0x000fe400000006ff */
[C---:B------:R-:W-:Y:S01]  /*86f0*/  PRMT R10, R31.reuse, 0x7632, R10 ;  /* 0x000076321f0a7816 */ /* 0x040fe2000000000a */
[----:B------:R-:W-:Y:S01]  /*8700*/  FFMA.FTZ R44, R44, R21, R39 ;  /* 0x000000152c2c7223 */ /* 0x000fe20000010027 */
[----:B------:R-:W-:-:S02]  /*8710*/  SHF.L.U32 R31, R31, 0x10, RZ ;  /* 0x000000101f1f7819 */ /* 0x000fc400000006ff */
[----:B------:R-:W-:Y:S01]  /*8720*/  PRMT R8, R59, 0x7632, R8 ;  /* 0x000076323b087816 */ /* 0x000fe20000000008 */
[----:B------:R-:W-:Y:S01]  /*8730*/  FFMA.FTZ R45, R45, R6, R44 ;  /* 0x000000062d2d7223 */ /* 0x000fe2000001002c */
[----:B------:R-:W-:Y:S02]  /*8740*/  PRMT R35, R35, 0x7632, R35 ;  /* 0x0000763223237816 */ /* 0x000fe40000000023 */
        /* <DEDUP_REMOVED lines=8> */
[C---:B------:R-:W-:Y:S01]  /*87d0*/  FFMA.FTZ R9, R12.reuse, R9, R27 ;  /* 0x000000090c097223 */ /* 0x040fe2000001001b */
[C---:B------:R-:W-:Y:S01]  /*87e0*/  FFMA.FTZ R20, R12.reuse, R35, R20 ;  /* 0x000000230c147223 */ /* 0x040fe20000010014 */
[C---:B------:R-:W-:Y:S01]  /*87f0*/  FFMA.FTZ R18, R12.reuse, R63, R18 ;  /* 0x0000003f0c127223 */ /* 0x040fe20000010012 */
[C---:B------:R-:W-:Y:S01]  /*8800*/  FFMA.FTZ R13, R12.reuse, R13, R31 ;  /* 0x0000000d0c0d7223 */ /* 0x040fe2000001001f */
        /* <DEDUP_REMOVED lines=99> */
[----:B------:R-:W-:Y:S01]  /*8e40*/  LOP3.LUT P0, RZ, R2, 0x1f, RZ, 0xc0, !PT ;  /* 0x0000001f02ff7812 */ /* 0x000fe2000780c0ff */
        /* <DEDUP_REMOVED lines=65> */
[----:B0-----:R-:W-:Y:S01]  /*9260*/  FADD.FTZ R28, RZ, R28 ;  /* 0x0000001cff1c7221 */ /* 0x001fe20000010000 */
[----:B--2---:R-:W-:-:S03]  /*9270*/  FADD.FTZ R32, RZ, R32 ;  /* 0x00000020ff207221 */ /* 0x004fc60000010000 */
[----:B------:R-:W-:Y:S01]  /*9280*/  FADD.FTZ R29, R28, R29 ;  /* 0x0000001d1c1d7221 */ /* 0x000fe20000010000 */
[----:B---3--:R-:W-:Y:S01]  /*9290*/  FADD.FTZ R36, RZ, R36 ;  /* 0x00000024ff247221 */ /* 0x008fe20000010000 */
[----:B------:R-:W-:Y:S02]  /*92a0*/  FADD.FTZ R33, R32, R33 ;  /* 0x0000002120217221 */ /* 0x000fe40000010000 */
[----:B------:R-:W-:Y:S01]  /*92b0*/  FADD.FTZ R30, R29, R30 ;  /* 0x0000001e1d1e7221 */ /* 0x000fe20000010000 */
[----:B------:R-:W-:Y:S01]  /*92c0*/  FADD.FTZ R37, R36, R37 ;  /* 0x0000002524257221 */ /* 0x000fe20000010000 */
[----:B----4-:R-:W-:Y:S01]  /*92d0*/  FADD.FTZ R24, RZ, R24 ;  /* 0x00000018ff187221 */ /* 0x010fe20000010000 */
[----:B------:R-:W-:Y:S01]  /*92e0*/  FADD.FTZ R34, R33, R34 ;  /* 0x0000002221227221 */ /* 0x000fe20000010000 */
[----:B------:R-:W-:Y:S01]  /*92f0*/  FADD.FTZ R30, R30, R31 ;  /* 0x0000001f1e1e7221 */ /* 0x000fe20000010000 */
[----:B------:R-:W-:Y:S01]  /*9300*/  FADD.FTZ R38, R37, R38 ;  /* 0x0000002625267221 */ /* 0x000fe20000010000 */
[----:B------:R-:W-:Y:S01]  /*9310*/  FADD.FTZ R25, R24, R25 ;  /* 0x0000001918197221 */ /* 0x000fe20000010000 */
[----:B------:R-:W-:Y:S01]  /*9320*/  FADD.FTZ R34, R34, R35 ;  /* 0x0000002322227221 */ /* 0x000fe20000010000 */
[----:B-----5:R-:W-:Y:S01]  /*9330*/  FADD.FTZ R12, RZ, R12 ;  /* 0x0000000cff0c7221 */ /* 0x020fe20000010000 */
[----:B------:R-:W-:Y:S01]  /*9340*/  FADD.FTZ R38, R38, R39 ;  /* 0x0000002726267221 */ /* 0x000fe20000010000 */
[----:B------:R-:W-:Y:S01]  /*9350*/  FADD.FTZ R26, R25, R26 ;  /* 0x0000001a191a7221 */ /* 0x000fe20000010000 */
[----:B------:R-:W-:Y:S01]  /*9360*/  F2FP.BF16.F32.PACK_AB R0, RZ, R30 ;  /* 0x0000001eff00723e */ /* 0x000fe200000010ff */
[----:B------:R-:W-:Y:S01]  /*9370*/  FADD.FTZ R8, RZ, R8 ;  /* 0x00000008ff087221 */ /* 0x000fe20000010000 */
[----:B------:R-:W-:Y:S01]  /*9380*/  F2FP.BF16.F32.PACK_AB R34, RZ, R34 ;  /* 0x00000022ff22723e */ /* 0x000fe200000010ff */
[----:B------:R-:W-:Y:S01]  /*9390*/  FADD.FTZ R26, R26, R27 ;  /* 0x0000001b1a1a7221 */ /* 0x000fe20000010000 */
[----:B------:R-:W-:Y:S01]  /*93a0*/  F2FP.BF16.F32.PACK_AB R38, RZ, R38 ;  /* 0x00000026ff26723e */ /* 0x000fe200000010ff */
[----:B------:R-:W0:Y:S01]  /*93b0*/  LDS.128 R28, [UR4+0xa0] ;  /* 0x0000a004ff1c7984 */ /* 0x000e220008000c00 */
[----:B------:R-:W-:Y:S01]  /*93c0*/  PRMT R44, R0, 0x7610, R44 ;  /* 0x00007610002c7816 */ /* 0x000fe2000000002c */
[----:B------:R-:W-:Y:S01]  /*93d0*/  FADD.FTZ R4, RZ, R4 ;  /* 0x00000004ff047221 */ /* 0x000fe20000010000 */
[----:B------:R-:W-:Y:S01]  /*93e0*/  PRMT R45, R34, 0x7610, R45 ;  /* 0x00007610222d7816 */ /* 0x000fe2000000002d */
[----:B-1----:R-:W-:Y:S01]  /*93f0*/  FADD.FTZ R20, RZ, R20 ;  /* 0x00000014ff147221 */ /* 0x002fe20000010000 */
[----:B------:R-:W-:Y:S01]  /*9400*/  PRMT R46, R38, 0x7610, R46 ;  /* 0x00007610262e7816 */ /* 0x000fe2000000002e */
[----:B------:R-:W1:Y:S01]  /*9410*/  LDS.128 R32, [UR4+0xd0] ;  /* 0x0000d004ff207984 */ /* 0x000e620008000c00 */
[----:B------:R-:W-:Y:S01]  /*9420*/  F2FP.BF16.F32.PACK_AB R0, RZ, R26 ;  /* 0x0000001aff00723e */ /* 0x000fe200000010ff */
[----:B------:R-:W-:Y:S01]  /*9430*/  FADD.FTZ R16, RZ, R16 ;  /* 0x00000010ff107221 */ /* 0x000fe20000010000 */
[----:B------:R-:W-:Y:S01]  /*9440*/  FADD.FTZ R40, RZ, R40 ;  /* 0x00000028ff287221 */ /* 0x000fe20000010000 */
[----:B------:R-:W2:Y:S01]  /*9450*/  LDS.128 R24, [UR4+0xb0] ;  /* 0x0000b004ff187984 */ /* 0x000ea20008000c00 */
[----:B------:R-:W-:Y:S01]  /*9460*/  FADD.FTZ R13, R12, R13 ;  /* 0x0000000d0c0d7221 */ /* 0x000fe20000010000 */
[----:B------:R-:W-:Y:S01]  /*9470*/  FADD.FTZ R9, R8, R9 ;  /* 0x0000000908097221 */ /* 0x000fe20000010000 */
[----:B------:R-:W-:Y:S01]  /*9480*/  FADD.FTZ R5, R4, R5 ;  /* 0x0000000504057221 */ /* 0x000fe20000010000 */
[----:B------:R-:W3:Y:S01]  /*9490*/  LDS.128 R36, [UR4+0xc0] ;  /* 0x0000c004ff247984 */ /* 0x000ee20008000c00 */
        /* <DEDUP_REMOVED lines=20> */
[----:B------:R-:W-:Y:S02]  /*95e0*/  F2FP.BF16.F32.PACK_AB R22, RZ, R22 ;  /* 0x00000016ff16723e */ /* 0x000fe400000010ff */
[----:B------:R-:W-:Y:S01]  /*95f0*/  F2FP.BF16.F32.PACK_AB R18, RZ, R18 ;  /* 0x00000012ff12723e */ /* 0x000fe200000010ff */
[----:B------:R4:W-:Y:S01]  /*9600*/  STG.E.U16 desc[UR6][R2.64+0x900], R46 ;  /* 0x0009002e02007986 */ /* 0x0009e2000c101506 */
[----:B0-----:R-:W-:Y:S01]  /*9610*/  FADD.FTZ R28, RZ, R28 ;  /* 0x0000001cff1c7221 */ /* 0x001fe20000010000 */
[----:B------:R-:W-:Y:S02]  /*9620*/  F2FP.BF16.F32.PACK_AB R42, RZ, R42 ;  /* 0x0000002aff2a723e */ /* 0x000fe400000010ff */
[----:B------:R4:W-:Y:S01]  /*9630*/  STG.E.U16 desc[UR6][R2.64+0xc00], R0 ;  /* 0x000c000002007986 */ /* 0x0009e2000c101506 */
[----:B------:R-:W-:Y:S01]  /*9640*/  FADD.FTZ R29, R28, R29 ;  /* 0x0000001d1c1d7221 */ /* 0x000fe20000010000 */
[----:B-1----:R-:W-:-:S02]  /*9650*/  FADD.FTZ R32, RZ, R32 ;  /* 0x00000020ff207221 */ /* 0x002fc40000010000 */
[----:B------:R4:W-:Y:S01]  /*9660*/  STG.E.U16 desc[UR6][R2.64+0xf00], R14 ;  /* 0x000f000e02007986 */ /* 0x0009e2000c101506 */
[----:B------:R-:W-:Y:S01]  /*9670*/  FADD.FTZ R30, R29, R30 ;  /* 0x0000001e1d1e7221 */ /* 0x000fe20000010000 */
[----:B--2---:R-:W-:Y:S01]  /*9680*/  FADD.FTZ R24, RZ, R24 ;  /* 0x00000018ff187221 */ /* 0x004fe20000010000 */
[----:B------:R-:W-:Y:S02]  /*9690*/  FADD.FTZ R33, R32, R33 ;  /* 0x0000002120217221 */ /* 0x000fe40000010000 */
[----:B------:R-:W-:Y:S01]  /*96a0*/  FADD.FTZ R30, R30, R31 ;  /* 0x0000001f1e1e7221 */ /* 0x000fe20000010000 */
[----:B------:R4:W-:Y:S01]  /*96b0*/  STG.E.U16 desc[UR6][R2.64+0x1200], R10 ;  /* 0x0012000a02007986 */ /* 0x0009e2000c101506 */
[----:B---3--:R-:W-:Y:S01]  /*96c0*/  FADD.FTZ R36, RZ, R36 ;  /* 0x00000024ff247221 */ /* 0x008fe20000010000 */
[----:B------:R-:W-:Y:S01]  /*96d0*/  FADD.FTZ R25, R24, R25 ;  /* 0x0000001918197221 */ /* 0x000fe20000010000 */
[----:B------:R-:W-:Y:S01]  /*96e0*/  FADD.FTZ R34, R33, R34 ;  /* 0x0000002221227221 */ /* 0x000fe20000010000 */
[----:B------:R-:W-:Y:S01]  /*96f0*/  F2FP.BF16.F32.PACK_AB R30, RZ, R30 ;  /* 0x0000001eff1e723e */ /* 0x000fe200000010ff */
[----:B------:R-:W-:Y:S01]  /*9700*/  FADD.FTZ R37, R36, R37 ;  /* 0x0000002524257221 */ /* 0x000fe20000010000 */
[----:B------:R-:W-:Y:S01]  /*9710*/  FADD.FTZ R26, R25, R26 ;  /* 0x0000001a191a7221 */ /* 0x000fe20000010000 */
[----:B------:R-:W-:Y:S01]  /*9720*/  FADD.FTZ R34, R34, R35 ;  /* 0x0000002322227221 */ /* 0x000fe20000010000 */
[----:B------:R4:W-:Y:S01]  /*9730*/  STG.E.U16 desc[UR6][R2.64+0x1500], R6 ;  /* 0x0015000602007986 */ /* 0x0009e2000c101506 */
[----:B------:R-:W-:Y:S01]  /*9740*/  FADD.FTZ R38, R37, R38 ;  /* 0x0000002625267221 */ /* 0x000fe20000010000 */
[----:B------:R-:W-:-:S02]  /*9750*/  FADD.FTZ R26, R26, R27 ;  /* 0x0000001b1a1a7221 */ /* 0x000fc40000010000 */
[----:B------:R-:W-:Y:S01]  /*9760*/  F2FP.BF16.F32.PACK_AB R34, RZ, R34 ;  /* 0x00000022ff22723e */ /* 0x000fe200000010ff */
[----:B------:R-:W-:Y:S01]  /*9770*/  FADD.FTZ R38, R38, R39 ;  /* 0x0000002726267221 */ /* 0x000fe20000010000 */
[----:B------:R4:W-:Y:S01]  /*9780*/  STG.E.U16 desc[UR6][R2.64+0x1800], R22 ;  /* 0x0018001602007986 */ /* 0x0009e2000c101506 */
[----:B------:R-:W-:-:S03]  /*9790*/  F2FP.BF16.F32.PACK_AB R26, RZ, R26 ;  /* 0x0000001aff1a723e */ /* 0x000fc600000010ff */
[----:B------:R-:W-:Y:S01]  /*97a0*/  F2FP.BF16.F32.PACK_AB R38, RZ, R38 ;  /* 0x00000026ff26723e */ /* 0x000fe200000010ff */
[----:B------:R4:W-:Y:S04]  /*97b0*/  STG.E.U16 desc[UR6][R2.64+0x1b00], R18 ;  /* 0x001b001202007986 */ /* 0x0009e8000c101506 */
[----:B------:R4:W-:Y:S04]  /*97c0*/  STG.E.U16 desc[UR6][R2.64+0x1e00], R30 ;  /* 0x001e001e02007986 */ /* 0x0009e8000c101506 */
[----:B------:R4:W-:Y:S04]  /*97d0*/  STG.E.U16 desc[UR6][R2.64+0x2100], R26 ;  /* 0x0021001a02007986 */ /* 0x0009e8000c101506 */
[----:B------:R4:W-:Y:S04]  /*97e0*/  STG.E.U16 desc[UR6][R2.64+0x2400], R38 ;  /* 0x0024002602007986 */ /* 0x0009e8000c101506 */
[----:B------:R4:W-:Y:S04]  /*97f0*/  STG.E.U16 desc[UR6][R2.64], R42 ;  /* 0x0000002a02007986 */ /* 0x0009e8000c101506 */
[----:B------:R4:W-:Y:S02]  /*9800*/  STG.E.U16 desc[UR6][R2.64+0x2700], R34 ;  /* 0x0027002202007986 */ /* 0x0009e4000c101506 */
.L_x_7:
[----:B------:R-:W-:Y:S05]  /*9810*/  BSYNC B0 ;  /* 0x0000000000007941 */ /* 0x000fea0003800000 */
.L_x_6:
[----:B------:R-:W-:Y:S01]  /*9820*/  PREEXIT ;  /* 0x000000000000782d */ /* 0x000fe20000000000 */
[----:B------:R-:W-:Y:S05]  /*9830*/  EXIT ;  /* 0x000000000000794d */ /* 0x000fea0003800000 */
.L_x_8:
        /* <DEDUP_REMOVED lines=12> */
.L_x_102:


//--------------------- .text._Z30router_gemm_kernel_bf16_outputI13__nv_bfloat16Li128ELi8ELi13ELi384ELi7168EEvPS0_PKT_S4_ --------------------------
	.section	.text._Z30router_gemm_kernel_bf16_outputI13__nv_bfloat16Li128ELi8ELi13ELi384ELi7168EEvPS0_PKT_S4_,"ax",@progbits
	.align	128
        .global         _Z30router_gemm_kernel_bf16_outputI13__nv_bfloat16Li128ELi8ELi13ELi384ELi7168EEvPS0_PKT_S4_
        .type           _Z30router_gemm_kernel_bf16_outputI13__nv_bfloat16Li128ELi8ELi13ELi384ELi7168EEvPS0_PKT_S4_,@function
        .size           _Z30router_gemm_kernel_bf16_outputI13__nv_bfloat16Li128ELi8ELi13ELi384ELi7168EEvPS0_PKT_S4_,(.L_x_103 - _Z30router_gemm_kernel_bf16_outputI13__nv_bfloat16Li128ELi8ELi13ELi384ELi7168EEvPS0_PKT_S4_)
        .other          _Z30router_gemm_kernel_bf16_outputI13__nv_bfloat16Li128ELi8ELi13ELi384ELi7168EEvPS0_PKT_S4_,@"STO_CUDA_ENTRY STV_DEFAULT"
_Z30router_gemm_kernel_bf16_outputI13__nv_bfloat16Li128ELi8ELi13ELi384ELi7168EEvPS0_PKT_S4_:
.text._Z30router_gemm_kernel_bf16_outputI13__nv_bfloat16Li128ELi8ELi13ELi384ELi7168EEvPS0_PKT_S4_:
        /* <DEDUP_REMOVED lines=39> */
[C---:B------:R-:W-:Y:S01]  /*0270*/  SHF.L.U32 R40, R41.reuse, 0x10, RZ ;  /* 0x0000001029287819 */ /* 0x040fe200000006ff */
[----:B---3--:R-:W-:Y:S01]  /*0280*/  IMAD.U32 R46, R36, 0x10000, RZ ;  /* 0x00010000242e7824 */ /* 0x008fe200078e00ff */
[----:B------:R-:W-:Y:S01]  /*0290*/  PRMT R41, R41, 0x7632, R41 ;  /* 0x0000763229297816 */ /* 0x000fe20000000029 */
[----:B------:R-:W-:Y:S01]  /*02a0*/  FFMA.FTZ R44, R84, R3, R45 ;  /* 0x00000003542c7223 */ /* 0x000fe2000001002d */
[----:B------:R-:W-:Y:S02]  /*02b0*/  PRMT R3, R36, 0x7632, R3 ;  /* 0x0000763224037816 */ /* 0x000fe40000000003 */
[C---:B------:R-:W-:Y:S02]  /*02c0*/  SHF.L.U32 R81, R69.reuse, 0x10, RZ ;  /* 0x0000001045517819 */ /* 0x040fe400000006ff */
[----:B------:R-:W-:Y:S02]  /*02d0*/  PRMT R83, R69, 0x7632, R83 ;  /* 0x0000763245537816 */ /* 0x000fe40000000053 */
[----:B------:R-:W-:Y:S01]  /*02e0*/  SHF.L.U32 R36, R41, 0x10, RZ ;  /* 0x0000001029247819 */ /* 0x000fe200000006ff */
[----:B------:R-:W-:Y:S01]  /*02f0*/  FFMA.FTZ R41, R85, R46, RZ ;  /* 0x0000002e55297223 */ /* 0x000fe200000100ff */
[----:B------:R-:W-:Y:S01]  /*0300*/  SHF.L.U32 R3, R3, 0x10, RZ ;  /* 0x0000001003037819 */ /* 0x000fe200000006ff */
[----:B------:R-:W-:Y:S01]  /*0310*/  FFMA.FTZ R40, R81, R40, R44 ;  /* 0x0000002851287223 */ /* 0x000fe2000001002c */
[----:B------:R-:W-:Y:S01]  /*0320*/  SHF.L.U32 R83, R83, 0x10, RZ ;  /* 0x0000001053537819 */ /* 0x000fe200000006ff */
[----:B------:R-:W2:Y:S01]  /*0330*/  LDG.E.128 R44, desc[UR6][R92.64+0x7800] ;  /* 0x007800065c2c7981 */ /* 0x000ea2000c1e1d00 */
[----:B------:R-:W-:Y:S01]  /*0340*/  SHF.L.U32 R79, R70, 0x10, RZ ;  /* 0x00000010464f7819 */ /* 0x000fe200000006ff */
[----:B------:R-:W-:Y:S01]  /*0350*/  FFMA.FTZ R76, R84, R3, R41 ;  /* 0x00000003544c7223 */ /* 0x000fe20000010029 */
[C---:B------:R-:W-:Y:S01]  /*0360*/  PRMT R3, R42.reuse, 0x7632, R3 ;  /* 0x000076322a037816 */ /* 0x040fe20000000003 */
[----:B------:R-:W-:Y:S01]  /*0370*/  FFMA.FTZ R36, R83, R36, R40 ;  /* 0x0000002453247223 */ /* 0x000fe20000010028 */
[----:B------:R-:W-:Y:S01]  /*0380*/  IMAD.U32 R42, R42, 0x10000, RZ ;  /* 0x000100002a2a7824 */ /* 0x000fe200078e00ff */
        /* <DEDUP_REMOVED lines=15> */
[--C-:B------:R-:W-:Y:S01]  /*0480*/  FFMA.FTZ R41, R79, R42, R36.reuse ;  /* 0x0000002a4f297223 */ /* 0x100fe20000010024 */
[----:B------:R-:W-:Y:S01]  /*0490*/  PRMT R36, R43, 0x7632, R36 ;  /* 0x000076322b247816 */ /* 0x000fe20000000024 */
[----:B------:R-:W-:-:S02]  /*04a0*/  FFMA.FTZ R38, R77, R38, R40 ;  /* 0x000000264d267223 */ /* 0x000fc40000010028 */
[----:B------:R-:W-:Y:S02]  /*04b0*/  FFMA.FTZ R70, R78, R37, R41 ;  /* 0x000000254e467223 */ /* 0x000fe40000010029 */
[----:B------:R-:W3:Y:S01]  /*04c0*/  LDG.E.128 R40, desc[UR6][R92.64+0xb000] ;  /* 0x00b000065c287981 */ /* 0x000ee2000c1e1d00 */
[----:B------:R-:W-:Y:S02]  /*04d0*/  SHF.L.U32 R68, R39, 0x10, RZ ;  /* 0x0000001027447819 */ /* 0x000fe400000006ff */
[----:B------:R-:W-:Y:S02]  /*04e0*/  PRMT R3, R71, 0x7632, R3 ;  /* 0x0000763247037816 */ /* 0x000fe40000000003 */
[----:B------:R-:W-:Y:S01]  /*04f0*/  PRMT R39, R39, 0x7632, R39 ;  /* 0x0000763227277816 */ /* 0x000fe20000000027 */
[----:B------:R-:W-:Y:S01]  /*0500*/  FFMA.FTZ R37, R77, R68, R70 ;  /* 0x000000444d257223 */ /* 0x000fe20000010046 */
[----:B------:R-:W-:Y:S01]  /*0510*/  IMAD.U32 R36, R36, 0x10000, RZ ;  /* 0x0001000024247824 */ /* 0x000fe200078e00ff */
[----:B------:R-:W-:-:S02]  /*0520*/  SHF.L.U32 R3, R3, 0x10, RZ ;  /* 0x0000001003037819 */ /* 0x000fc400000006ff */
[----:B------:R-:W-:-:S03]  /*0530*/  SHF.L.U32 R76, R39, 0x10, RZ ;  /* 0x00000010274c7819 */ /* 0x000fc600000006ff */
[C---:B------:R-:W-:Y:S02]  /*0540*/  FFMA.FTZ R82, R3.reuse, R36, R38 ;  /* 0x0000002403527223 */ /* 0x040fe40000010026 */
[----:B------:R-:W-:Y:S02]  /*0550*/  FFMA.FTZ R76, R3, R76, R37 ;  /* 0x0000004c034c7223 */ /* 0x000fe40000010025 */
[----:B------:R-:W5:Y:S01]  /*0560*/  LDG.E.128 R36, desc[UR6][R92.64+0xe800] ;  /* 0x00e800065c247981 */ /* 0x000f62000c1e1d00 */
[C---:B----4-:R-:W-:Y:S02]  /*0570*/  PRMT R69, R16.reuse, 0x7632, R69 ;  /* 0x0000763210457816 */ /* 0x050fe40000000045 */
[----:B------:R-:W-:Y:S02]  /*0580*/  SHF.L.U32 R16, R16, 0x10, RZ ;  /* 0x0000001010107819 */ /* 0x000fe400000006ff */
[----:B------:R-:W-:-:S03]  /*0590*/  SHF.L.U32 R69, R69, 0x10, RZ ;  /* 0x0000001045457819 */ /* 0x000fc600000006ff */
[----:B------:R-:W-:Y:S01]  /*05a0*/  FFMA.FTZ R71, R85, R16, RZ ;  /* 0x0000001055477223 */ /* 0x000fe200000100ff */
[C---:B------:R-:W-:Y:S01]  /*05b0*/  IMAD.U32 R16, R17.reuse, 0x10000, RZ ;  /* 0x0001000011107824 */ /* 0x040fe200078e00ff */
[----:B------:R-:W-:Y:S02]  /*05c0*/  PRMT R17, R17, 0x7632, R17 ;  /* 0x0000763211117816 */ /* 0x000fe40000000011 */
[----:B------:R-:W-:Y:S01]  /*05d0*/  FFMA.FTZ R68, R84, R69, R71 ;  /* 0x0000004554447223 */ /* 0x000fe20000010047 */
[----:B------:R-:W-:-:S03]  /*05e0*/  SHF.L.U32 R70, R32, 0x10, RZ ;  /* 0x0000001020467819 */ /* 0x000fc600000006ff */
[----:B------:R-:W-:Y:S01]  /*05f0*/  FFMA.FTZ R68, R81, R16, R68 ;  /* 0x0000001051447223 */ /* 0x000fe20000010044 */
[----:B------:R-:W-:Y:S02]  /*0600*/  SHF.L.U32 R16, R17, 0x10, RZ ;  /* 0x0000001011107819 */ /* 0x000fe400000006ff */
[----:B------:R-:W-:Y:S02]  /*0610*/  PRMT R17, R32, 0x7632, R17 ;  /* 0x0000763220117816 */ /* 0x000fe40000000011 */
[C---:B------:R-:W-:Y:S01]  /*0620*/  SHF.L.U32 R32, R18.reuse, 0x10, RZ ;  /* 0x0000001012207819 */ /* 0x040fe200000006ff */
[----:B------:R-:W-:Y:S01]  /*0630*/  FFMA.FTZ R16, R83, R16, R68 ;  /* 0x0000001053107223 */ /* 0x000fe20000010044 */
[----:B------:R-:W-:Y:S01]  /*0640*/  PRMT R18, R18, 0x7632, R18 ;  /* 0x0000763212127816 */ /* 0x000fe20000000012 */
[----:B------:R-:W-:Y:S02]  /*0650*/  IMAD.U32 R71, R17, 0x10000, RZ ;  /* 0x0001000011477824 */ /* 0x000fe400078e00ff */
[----:B------:R-:W-:Y:S01]  /*0660*/  FFMA.FTZ R87, R85, R70, RZ ;  /* 0x0000004655577223 */ /* 0x000fe200000100ff */
[----:B------:R-:W-:Y:S01]  /*0670*/  FFMA.FTZ R69, R79, R32, R16 ;  /* 0x000000204f457223 */ /* 0x000fe20000010010 */
[----:B------:R-:W-:-:S02]  /*0680*/  SHF.L.U32 R17, R18, 0x10, RZ ;  /* 0x0000001012117819 */ /* 0x000fc400000006ff */
[----:B------:R-:W-:Y:S01]  /*0690*/  PRMT R70, R28, 0x7632, R70 ;  /* 0x000076321c467816 */ /* 0x000fe20000000046 */
[----:B------:R-:W-:Y:S01]  /*06a0*/  FFMA.FTZ R32, R84, R71, R87 ;  /* 0x0000004754207223 */ /* 0x000fe20000010057 */
[C---:B------:R-:W-:Y:S02]  /*06b0*/  SHF.L.U32 R16, R33.reuse, 0x10, RZ ;  /* 0x0000001021107819 */ /* 0x040fe400000006ff */
[----:B------:R-:W-:Y:S02]  /*06c0*/  SHF.L.U32 R28, R28, 0x10, RZ ;  /* 0x000000101c1c7819 */ /* 0x000fe400000006ff */
[----:B------:R-:W-:Y:S01]  /*06d0*/  PRMT R33, R33, 0x7632, R33 ;  /* 0x0000763221217816 */ /* 0x000fe20000000021 */
[----:B------:R-:W-:Y:S01]  /*06e0*/  FFMA.FTZ R18, R78, R17, R69 ;  /* 0x000000114e127223 */ /* 0x000fe20000010045 */
[----:B------:R-:W-:Y:S01]  /*06f0*/  FFMA.FTZ R68, R81, R16, R32 ;  /* 0x0000001051447223 */ /* 0x000fe20000010020 */
[----:B------:R-:W-:Y:S02]  /*0700*/  IMAD.U32 R17, R70, 0x10000, RZ ;  /* 0x0001000046117824 */ /* 0x000fe400078e00ff */
[----:B------:R-:W-:Y:S01]  /*0710*/  FFMA.FTZ R69, R85, R28, RZ ;  /* 0x0000001c55457223 */ /* 0x000fe200000100ff */
[----:B------:R-:W-:-:S02]  /*0720*/  SHF.L.U32 R32, R33, 0x10, RZ ;  /* 0x0000001021207819 */ /* 0x000fc400000006ff */
[C---:B------:R-:W-:Y:S01]  /*0730*/  SHF.L.U32 R70, R29.reuse, 0x10, RZ ;  /* 0x000000101d467819 */ /* 0x040fe200000006ff */
[----:B------:R-:W-:Y:S01]  /*0740*/  FFMA.FTZ R86, R84, R17, R69 ;  /* 0x0000001154567223 */ /* 0x000fe20000010045 */
[----:B------:R-:W-:Y:S01]  /*0750*/  PRMT R29, R29, 0x7632, R29 ;  /* 0x000076321d1d7816 */ /* 0x000fe2000000001d */
[----:B------:R-:W-:Y:S01]  /*0760*/  FFMA.FTZ R68, R83, R32, R68 ;  /* 0x0000002053447223 */ /* 0x000fe20000010044 */
[C---:B------:R-:W-:Y:S01]  /*0770*/  IMAD.U32 R32, R34.reuse, 0x10000, RZ ;  /* 0x0001000022207824 */ /* 0x040fe200078e00ff */
        /* <DEDUP_REMOVED lines=8> */
[----:B------:R-:W4:Y:S01]  /*0800*/  LDG.E.128 R16, desc[UR6][R92.64+0x12000] ;  /* 0x012000065c107981 */ /* 0x000f22000c1e1d00 */
[----:B------:R-:W-:-:S02]  /*0810*/  IMAD.U32 R34, R30, 0x10000, RZ ;  /* 0x000100001e227824 */ /* 0x000fc400078e00ff */
[----:B------:R-:W-:Y:S01]  /*0820*/  FFMA.FTZ R70, R83, R70, R86 ;  /* 0x0000004653467223 */ /* 0x000fe20000010056 */
[----:B------:R-:W-:Y:S01]  /*0830*/  PRMT R32, R30, 0x7632, R32 ;  /* 0x000076321e207816 */ /* 0x000fe20000000020 */
[----:B------:R-:W-:Y:S01]  /*0840*/  FFMA.FTZ R30, R78, R29, R33 ;  /* 0x0000001d4e1e7223 */ /* 0x000fe20000010021 */
[----:B------:R-:W-:Y:S01]  /*0850*/  SHF.L.U32 R28, R28, 0x10, RZ ;  /* 0x000000101c1c7819 */ /* 0x000fe200000006ff */
[----:B------:R-:W-:Y:S01]  /*0860*/  FFMA.FTZ R33, R79, R34, R70 ;  /* 0x000000224f217223 */ /* 0x000fe20000010046 */
[----:B------:R-:W-:Y:S02]  /*0870*/  SHF.L.U32 R29, R32, 0x10, RZ ;  /* 0x00000010201d7819 */ /* 0x000fe400000006ff */
[C---:B------:R-:W-:Y:S02]  /*0880*/  PRMT R32, R24.reuse, 0x7632, R32 ;  /* 0x0000763218207816 */ /* 0x040fe40000000020 */
[----:B------:R-:W-:Y:S01]  /*0890*/  SHF.L.U32 R34, R24, 0x10, RZ ;  /* 0x0000001018227819 */ /* 0x000fe200000006ff */
[----:B------:R-:W-:Y:S01]  /*08a0*/  FFMA.FTZ R80, R3, R28, R80 ;  /* 0x0000001c03507223 */ /* 0x000fe20000010050 */
[C---:B------:R-:W-:Y:S01]  /*08b0*/  SHF.L.U32 R28, R35.reuse, 0x10, RZ ;  /* 0x00000010231c7819 */ /* 0x040fe200000006ff */
[----:B------:R-:W-:Y:S01]  /*08c0*/  FFMA.FTZ R68, R78, R29, R33 ;  /* 0x0000001d4e447223 */ /* 0x000fe20000010021 */
[----:B------:R-:W-:Y:S01]  /*08d0*/  PRMT R24, R35, 0x7632, R24 ;  /* 0x0000763223187816 */ /* 0x000fe20000000018 */
[----:B------:R-:W-:-:S02]  /*08e0*/  IMAD.U32 R29, R32, 0x10000, RZ ;  /* 0x00010000201d7824 */ /* 0x000fc400078e00ff */
[----:B------:R-:W-:Y:S01]  /*08f0*/  FFMA.FTZ R71, R85, R34, RZ ;  /* 0x0000002255477223 */ /* 0x000fe200000100ff */
[----:B------:R-:W-:Y:S01]  /*0900*/  FFMA.FTZ R28, R77, R28, R30 ;  /* 0x0000001c4d1c7223 */ /* 0x000fe2000001001e */
[C---:B------:R-:W-:Y:S01]  /*0910*/  PRMT R69, R25.reuse, 0x7632, R69 ;  /* 0x0000763219457816 */ /* 0x040fe20000000045 */
[----:B------:R-:W4:Y:S01]  /*0920*/  LDG.E.128 R32, desc[UR6][R92.64+0x15800] ;  /* 0x015800065c207981 */ /* 0x000f22000c1e1d00 */
[----:B------:R-:W-:Y:S01]  /*0930*/  SHF.L.U32 R70, R25, 0x10, RZ ;  /* 0x0000001019467819 */ /* 0x000fe200000006ff */
[----:B------:R-:W-:Y:S01]  /*0940*/  FFMA.FTZ R88, R84, R29, R71 ;  /* 0x0000001d54587223 */ /* 0x000fe20000010047 */
[----:B------:R-:W-:Y:S02]  /*0950*/  SHF.L.U32 R24, R24, 0x10, RZ ;  /* 0x0000001018187819 */ /* 0x000fe400000006ff */
[C---:B------:R-:W-:Y:S02]  /*0960*/  SHF.L.U32 R30, R31.reuse, 0x10, RZ ;  /* 0x000000101f1e7819 */ /* 0x040fe400000006ff */
[----:B------:R-:W-:Y:S01]  /*0970*/  PRMT R31, R31, 0x7632, R31 ;  /* 0x000076321f1f7816 */ /* 0x000fe2000000001f */
[----:B------:R-:W-:-:S02]  /*0980*/  IMAD.U32 R86, R69, 0x10000, RZ ;  /* 0x0001000045567824 */ /* 0x000fc400078e00ff */
[----:B------:R-:W-:Y:S01]  /*0990*/  FFMA.FTZ R70, R81, R70, R88 ;  /* 0x0000004651467223 */ /* 0x000fe20000010058 */
[C---:B------:R-:W-:Y:S01]  /*09a0*/  PRMT R25, R20.reuse, 0x7632, R25 ;  /* 0x0000763214197816 */ /* 0x040fe20000000019 */
[----:B------:R-:W-:Y:S01]  /*09b0*/  FFMA.FTZ R114, R3, R24, R28 ;  /* 0x0000001803727223 */ /* 0x000fe2000001001c */
[----:B------:R-:W-:Y:S01]  /*09c0*/  SHF.L.U32 R20, R20, 0x10, RZ ;  /* 0x0000001014147819 */ /* 0x000fe200000006ff */
[----:B------:R-:W-:Y:S01]  /*09d0*/  FFMA.FTZ R68, R77, R30, R68 ;  /* 0x0000001e4d447223 */ /* 0x000fe20000010044 */
[----:B------:R-:W-:Y:S02]  /*09e0*/  SHF.L.U32 R112, R31, 0x10, RZ ;  /* 0x000000101f707819 */ /* 0x000fe400000006ff */
[C---:B------:R-:W-:Y:S01]  /*09f0*/  SHF.L.U32 R24, R26.reuse, 0x10, RZ ;  /* 0x000000101a187819 */ /* 0x040fe200000006ff */
[----:B------:R-:W4:Y:S01]  /*0a00*/  LDG.E.128 R28, desc[UR6][R92.64+0x19000] ;  /* 0x019000065c1c7981 */ /* 0x000f22000c1e1d00 */
[----:B------:R-:W-:Y:S01]  /*0a10*/  PRMT R26, R26, 0x7632, R26 ;  /* 0x000076321a1a7816 */ /* 0x000fe2000000001a */
[----:B------:R-:W-:Y:S01]  /*0a20*/  FFMA.FTZ R70, R83, R86, R70 ;  /* 0x0000005653467223 */ /* 0x000fe20000010046 */
[----:B------:R-:W-:-:S02]  /*0a30*/  IMAD.U32 R71, R25, 0x10000, RZ ;  /* 0x0001000019477824 */ /* 0x000fc400078e00ff */
[----:B------:R-:W-:Y:S01]  /*0a40*/  FFMA.FTZ R87, R85, R20, RZ ;  /* 0x0000001455577223 */ /* 0x000fe200000100ff */
[----:B------:R-:W-:Y:S01]  /*0a50*/  SHF.L.U32 R25, R26, 0x10, RZ ;  /* 0x000000101a197819 */ /* 0x000fe200000006ff */
[----:B------:R-:W-:Y:S01]  /*0a60*/  FFMA.FTZ R112, R3, R112, R68 ;  /* 0x0000007003707223 */ /* 0x000fe20000010044 */
[----:B------:R-:W-:Y:S01]  /*0a70*/  FFMA.FTZ R69, R79, R24, R70 ;  /* 0x000000184f457223 */ /* 0x000fe20000010046 */
[C---:B------:R-:W-:Y:S01]  /*0a80*/  PRMT R20, R21.reuse, 0x7632, R20 ;  /* 0x0000763215147816 */ /* 0x040fe20000000014 */
[----:B------:R-:W-:Y:S01]  /*0a90*/  FFMA.FTZ R86, R84, R71, R87 ;  /* 0x0000004754567223 */ /* 0x000fe20000010057 */
[----:B------:R-:W-:Y:S01]  /*0aa0*/  SHF.L.U32 R68, R21, 0x10, RZ ;  /* 0x0000001015447819 */ /* 0x000fe200000006ff */
[----:B------:R-:W-:Y:S01]  /*0ab0*/  FFMA.FTZ R26, R78, R25, R69 ;  /* 0x000000194e1a7223 */ /* 0x000fe20000010045 */
[----:B------:R-:W-:Y:S01]  /*0ac0*/  SHF.L.U32 R24, R27, 0x10, RZ ;  /* 0x000000101b187819 */ /* 0x000fe200000006ff */
[----:B------:R-:W-:Y:S02]  /*0ad0*/  IMAD.U32 R70, R20, 0x10000, RZ ;  /* 0x0001000014467824 */ /* 0x000fe400078e00ff */
[----:B------:R-:W-:-:S02]  /*0ae0*/  FFMA.FTZ R68, R81, R68, R86 ;  /* 0x0000004451447223 */ /* 0x000fc40000010056 */
        /* <DEDUP_REMOVED lines=8> */
[----:B------:R-:W-:Y:S01]  /*0b70*/  IMAD.U32 R71, R70, 0x10000, RZ ;  /* 0x0001000046477824 */ /* 0x000fe200078e00ff */
[----:B------:R-:W-:Y:S01]  /*0b80*/  PRMT R20, R27, 0x7632, R20 ;  /* 0x000076321b147816 */ /* 0x000fe20000000014 */
[----:B------:R-:W-:Y:S01]  /*0b90*/  FFMA.FTZ R87, R85, R8, RZ ;  /* 0x0000000855577223 */ /* 0x000fe200000100ff */
[----:B------:R-:W4:Y:S01]  /*0ba0*/  LDG.E.128 R24, desc[UR6][R92.64+0x1c800] ;  /* 0x01c800065c187981 */ /* 0x000f22000c1e1d00 */
[C---:B------:R-:W-:Y:S01]  /*0bb0*/  PRMT R8, R23.reuse, 0x7632, R8 ;  /* 0x0000763217087816 */ /* 0x040fe20000000008 */
[----:B------:R-:W-:Y:S01]  /*0bc0*/  FFMA.FTZ R68, R78, R21, R69 ;  /* 0x000000154e447223 */ /* 0x000fe20000010045 */
        /* <DEDUP_REMOVED lines=8> */
[----:B------:R-:W-:Y:S01]  /*0c50*/  FFMA.FTZ R106, R3, R8, R9 ;  /* 0x00000008036a7223 */ /* 0x000fe20000010009 */
[----:B------:R-:W-:Y:S02]  /*0c60*/  SHF.L.U32 R8, R10, 0x10, RZ ;  /* 0x000000100a087819 */ /* 0x000fe400000006ff */
[----:B------:R-:W-:Y:S01]  /*0c70*/  PRMT R68, R64, 0x7632, R68 ;  /* 0x0000763240447816 */ /* 0x000fe20000000044 */
[----:B------:R-:W-:Y:S01]  /*0c80*/  FFMA.FTZ R22, R83, R22, R70 ;  /* 0x0000001653167223 */ /* 0x000fe20000010046 */
[----:B------:R-:W-:-:S02]  /*0c90*/  PRMT R10, R10, 0x7632, R10 ;  /* 0x000076320a0a7816 */ /* 0x000fc4000000000a */
[----:B------:R-:W-:Y:S02]  /*0ca0*/  SHF.L.U32 R64, R64, 0x10, RZ ;  /* 0x0000001040407819 */ /* 0x000fe400000006ff */
[----:B------:R-:W-:Y:S01]  /*0cb0*/  SHF.L.U32 R20, R20, 0x10, RZ ;  /* 0x0000001014147819 */ /* 0x000fe200000006ff */
[----:B------:R-:W-:Y:S01]  /*0cc0*/  FFMA.FTZ R69, R79, R8, R22 ;  /* 0x000000084f457223 */ /* 0x000fe20000010016 */
[----:B------:R-:W-:Y:S01]  /*0cd0*/  SHF.L.U32 R71, R68, 0x10, RZ ;  /* 0x0000001044477819 */ /* 0x000fe200000006ff */
[----:B------:R-:W-:Y:S02]  /*0ce0*/  IMAD.U32 R9, R10, 0x10000, RZ ;  /* 0x000100000a097824 */ /* 0x000fe400078e00ff */
[----:B------:R-:W-:Y:S01]  /*0cf0*/  FFMA.FTZ R87, R85, R64, RZ ;  /* 0x0000004055577223 */ /* 0x000fe200000100ff */
[----:B------:R-:W-:Y:S01]  /*0d00*/  FFMA.FTZ R110, R3, R20, R110 ;  /* 0x00000014036e7223 */ /* 0x000fe2000001006e */
[----:B------:R-:W-:Y:S01]  /*0d10*/  SHF.L.U32 R90, R4, 0x10, RZ ;  /* 0x00000010045a7819 */ /* 0x000fe200000006ff */
[----:B------:R-:W4:Y:S01]  /*0d20*/  LDG.E.128 R20, desc[UR6][R92.64+0x20000] ;  /* 0x020000065c147981 */ /* 0x000f22000c1e1d00 */
[----:B------:R-:W-:Y:S01]  /*0d30*/  FFMA.FTZ R70, R78, R9, R69 ;  /* 0x000000094e467223 */ /* 0x000fe20000010045 */
[----:B------:R-:W-:Y:S01]  /*0d40*/  FFMA.FTZ R88, R84, R71, R87 ;  /* 0x0000004754587223 */ /* 0x000fe20000010057 */
[----:B------:R-:W-:-:S02]  /*0d50*/  PRMT R69, R65, 0x7632, R69 ;  /* 0x0000763241457816 */ /* 0x000fc40000000045 */
[----:B------:R-:W-:Y:S01]  /*0d60*/  PRMT R71, R4, 0x7632, R71 ;  /* 0x0000763204477816 */ /* 0x000fe20000000047 */
[----:B------:R-:W-:Y:S01]  /*0d70*/  IMAD.U32 R4, R65, 0x10000, RZ ;  /* 0x0001000041047824 */ /* 0x000fe200078e00ff */
[----:B------:R-:W-:Y:S01]  /*0d80*/  SHF.L.U32 R86, R69, 0x10, RZ ;  /* 0x0000001045567819 */ /* 0x000fe200000006ff */
[----:B------:R-:W-:Y:S01]  /*0d90*/  FFMA.FTZ R69, R85, R90, RZ ;  /* 0x0000005a55457223 */ /* 0x000fe200000100ff */
[----:B------:R-:W-:Y:S01]  /*0da0*/  SHF.L.U32 R71, R71, 0x10, RZ ;  /* 0x0000001047477819 */ /* 0x000fe200000006ff */
[----:B------:R-:W-:Y:S01]  /*0db0*/  FFMA.FTZ R4, R81, R4, R88 ;  /* 0x0000000451047223 */ /* 0x000fe20000010058 */
[C---:B------:R-:W-:Y:S02]  /*0dc0*/  PRMT R65, R5.reuse, 0x7632, R65 ;  /* 0x0000763205417816 */ /* 0x040fe40000000041 */
[----:B------:R-:W-:Y:S01]  /*0dd0*/  SHF.L.U32 R88, R5, 0x10, RZ ;  /* 0x0000001005587819 */ /* 0x000fe200000006ff */
[----:B------:R-:W-:Y:S01]  /*0de0*/  FFMA.FTZ R96, R84, R71, R69 ;  /* 0x0000004754607223 */ /* 0x000fe20000010045 */
[----:B------:R-:W-:Y:S01]  /*0df0*/  FFMA.FTZ R86, R83, R86, R4 ;  /* 0x0000005653567223 */ /* 0x000fe20000010004 */
[C---:B------:R-:W-:Y:S01]  /*0e00*/  PRMT R64, R11.reuse, 0x7632, R64 ;  /* 0x000076320b407816 */ /* 0x040fe20000000040 */
[----:B------:R-:W-:Y:S01]  /*0e10*/  IMAD.U32 R4, R66, 0x10000, RZ ;  /* 0x0001000042047824 */ /* 0x000fe200078e00ff */
[----:B------:R-:W-:-:S02]  /*0e20*/  SHF.L.U32 R68, R11, 0x10, RZ ;  /* 0x000000100b447819 */ /* 0x000fc400000006ff */
[----:B------:R-:W4:Y:S01]  /*0e30*/  LDG.E.128 R8, desc[UR6][R92.64+0x23800] ;  /* 0x023800065c087981 */ /* 0x000f22000c1e1d00 */
        /* <DEDUP_REMOVED lines=16> */
[--C-:B------:R-:W-:Y:S01]  /*0f40*/  FFMA.FTZ R66, R78, R69, R5.reuse ;  /* 0x000000454e427223 */ /* 0x100fe20000010005 */
[C---:B------:R-:W-:Y:S02]  /*0f50*/  PRMT R5, R12.reuse, 0x7632, R5 ;  /* 0x000076320c057816 */ /* 0x040fe40000000005 */
[----:B------:R-:W-:Y:S01]  /*0f60*/  SHF.L.U32 R68, R12, 0x10, RZ ;  /* 0x000000100c447819 */ /* 0x000fe200000006ff */
[----:B------:R-:W-:Y:S01]  /*0f70*/  IMAD.U32 R64, R7, 0x10000, RZ ;  /* 0x0001000007407824 */ /* 0x000fe200078e00ff */
[----:B------:R-:W-:Y:S02]  /*0f80*/  PRMT R4, R67, 0x7632, R4 ;  /* 0x0000763243047816 */ /* 0x000fe40000000004 */
[----:B------:R-:W-:Y:S01]  /*0f90*/  SHF.L.U32 R65, R5, 0x10, RZ ;  /* 0x0000001005417819 */ /* 0x000fe200000006ff */
[----:B------:R-:W-:Y:S01]  /*0fa0*/  FFMA.FTZ R67, R85, R68, RZ ;  /* 0x0000004455437223 */ /* 0x000fe200000100ff */
[----:B------:R-:W-:Y:S01]  /*0fb0*/  SHF.L.U32 R4, R4, 0x10, RZ ;  /* 0x0000001004047819 */ /* 0x000fe200000006ff */
[----:B------:R-:W-:Y:S01]  /*0fc0*/  FFMA.FTZ R102, R77, R64, R66 ;  /* 0x000000404d667223 */ /* 0x000fe20000010042 */
[C---:B------:R-:W-:Y:S01]  /*0fd0*/  PRMT R64, R13.reuse, 0x7632, R64 ;  /* 0x000076320d407816 */ /* 0x040fe20000000040 */
[----:B------:R-:W-:Y:S01]  /*0fe0*/  FFMA.FTZ R70, R84, R65, R67 ;  /* 0x0000004154467223 */ /* 0x000fe20000010043 */
[----:B------:R-:W-:Y:S01]  /*0ff0*/  SHF.L.U32 R66, R13, 0x10, RZ ;  /* 0x000000100d427819 */ /* 0x000fe200000006ff */
[----:B------:R-:W-:Y:S01]  /*1000*/  FFMA.FTZ R104, R3, R4, R6 ;  /* 0x0000000403687223 */ /* 0x000fe20000010006 */
[----:B------:R-:W-:-:S02]  /*1010*/  PRMT R12, R7, 0x7632, R12 ;  /* 0x00007632070c7816 */ /* 0x000fc4000000000c */
[----:B------:R-:W4:Y:S01]  /*1020*/  LDG.E.128 R4, desc[UR6][R92.64+0x27000] ;  /* 0x027000065c047981 */ /* 0x000f22000c1e1d00 */
[----:B------:R-:W-:Y:S01]  /*1030*/  SHF.L.U32 R68, R64, 0x10, RZ ;  /* 0x0000001040447819 */ /* 0x000fe200000006ff */
[----:B------:R-:W-:Y:S02]  /*1040*/  FFMA.FTZ R70, R81, R66, R70 ;  /* 0x0000004251467223 */ /* 0x000fe40000010046 */
[----:B------:R-:W4:Y:S01]  /*1050*/  LDG.E.128 R64, desc[UR6][R92.64+0x2a800] ;  /* 0x02a800065c407981 */ /* 0x000f22000c1e1d00 */
[C---:B------:R-:W-:Y:S01]  /*1060*/  PRMT R13, R72.reuse, 0x7632, R13 ;  /* 0x00007632480d7816 */ /* 0x040fe2000000000d */
[----:B------:R-:W-:-:S03]  /*1070*/  IMAD.U32 R72, R72, 0x10000, RZ ;  /* 0x0001000048487824 */ /* 0x000fc600078e00ff */
[----:B------:R-:W-:Y:S01]  /*1080*/  SHF.L.U32 R13, R13, 0x10, RZ ;  /* 0x000000100d0d7819 */ /* 0x000fe200000006ff */
[----:B------:R-:W-:Y:S01]  /*1090*/  FFMA.FTZ R71, R85, R72, RZ ;  /* 0x0000004855477223 */ /* 0x000fe200000100ff */
[----:B------:R-:W-:Y:S01]  /*10a0*/  FFMA.FTZ R70, R83, R68, R70 ;  /* 0x0000004453467223 */ /* 0x000fe20000010046 */
[C---:B------:R-:W-:Y:S02]  /*10b0*/  PRMT R69, R73.reuse, 0x7632, R69 ;  /* 0x0000763249457816 */ /* 0x040fe40000000045 */
[----:B------:R-:W-:Y:S01]  /*10c0*/  SHF.L.U32 R72, R73, 0x10, RZ ;  /* 0x0000001049487819 */ /* 0x000fe200000006ff */
[----:B------:R-:W-:Y:S01]  /*10d0*/  FFMA.FTZ R88, R84, R13, R71 ;  /* 0x0000000d54587223 */ /* 0x000fe20000010047 */
[C---:B------:R-:W-:Y:S02]  /*10e0*/  SHF.L.U32 R68, R14.reuse, 0x10, RZ ;  /* 0x000000100e447819 */ /* 0x040fe400000006ff */
[----:B------:R-:W-:Y:S01]  /*10f0*/  PRMT R14, R14, 0x7632, R14 ;  /* 0x000076320e0e7816 */ /* 0x000fe2000000000e */
[----:B------:R-:W-:Y:S01]  /*1100*/  IMAD.U32 R12, R12, 0x10000, RZ ;  /* 0x000100000c0c7824 */ /* 0x000fe200078e00ff */
[----:B------:R-:W-:Y:S01]  /*1110*/  SHF.L.U32 R86, R69, 0x10, RZ ;  /* 0x0000001045567819 */ /* 0x000fe200000006ff */
[----:B------:R-:W-:Y:S01]  /*1120*/  FFMA.FTZ R72, R81, R72, R88 ;  /* 0x0000004851487223 */ /* 0x000fe20000010058 */
[----:B------:R-:W-:Y:S01]  /*1130*/  SHF.L.U32 R13, R14, 0x10, RZ ;  /* 0x000000100e0d7819 */ /* 0x000fe200000006ff */
[----:B------:R-:W-:Y:S01]  /*1140*/  FFMA.FTZ R69, R79, R68, R70 ;  /* 0x000000444f457223 */ /* 0x000fe20000010046 */
[----:B------:R-:W-:Y:S01]  /*1150*/  FFMA.FTZ R102, R3, R12, R102 ;  /* 0x0000000c03667223 */ /* 0x000fe20000010066 */
[----:B------:R-:W-:Y:S01]  /*1160*/  FFMA.FTZ R86, R83, R86, R72 ;  /* 0x0000005653567223 */ /* 0x000fe20000010048 */
[----:B------:R-:W-:Y:S01]  /*1170*/  IMAD.U32 R12, R74, 0x10000, RZ ;  /* 0x000100004a0c7824 */ /* 0x000fe200078e00ff */
[----:B------:R-:W-:Y:S01]  /*1180*/  SHF.L.U32 R68, R15, 0x10, RZ ;  /* 0x000000100f447819 */ /* 0x000fe200000006ff */
[----:B------:R-:W-:Y:S01]  /*1190*/  FFMA.FTZ R70, R78, R13, R69 ;  /* 0x0000000d4e467223 */ /* 0x000fe20000010045 */
[----:B------:R-:W-:Y:S01]  /*11a0*/  PRMT R74, R74, 0x7632, R74 ;  /* 0x000076324a4a7816 */ /* 0x000fe2000000004a */
[----:B------:R-:W-:Y:S01]  /*11b0*/  FFMA.FTZ R87, R79, R12, R86 ;  /* 0x0000000c4f577223 */ /* 0x000fe20000010056 */
[----:B------:R-:W-:Y:S01]  /*11c0*/  PRMT R72, R15, 0x7632, R72 ;  /* 0x000076320f487816 */ /* 0x000fe20000000048 */
[----:B------:R-:W-:Y:S01]  /*11d0*/  FFMA.FTZ R100, R77, R68, R70 ;  /* 0x000000444d647223 */ /* 0x000fe20000010046 */
[----:B------:R-:W-:Y:S01]  /*11e0*/  SHF.L.U32 R73, R74, 0x10, RZ ;  /* 0x000000104a497819 */ /* 0x000fe200000006ff */
[----:B------:R-:W4:Y:S01]  /*11f0*/  LDG.E.128 R12, desc[UR6][R92.64+0x1000] ;  /* 0x001000065c0c7981 */ /* 0x000f22000c1e1d00 */
[----:B------:R-:W-:-:S02]  /*1200*/  PRMT R86, R60, 0x7632, R86 ;  /* 0x000076323c567816 */ /* 0x000fc40000000056 */
[----:B------:R-:W-:Y:S01]  /*1210*/  SHF.L.U32 R60, R60, 0x10, RZ ;  /* 0x000000103c3c7819 */ /* 0x000fe200000006ff */
[----:B------:R-:W4:Y:S01]  /*1220*/  LDG.E.128 R68, desc[UR6][R94.64+0x1000] ;  /* 0x001000065e447981 */ /* 0x000f22000c1e1d00 */
        /* <DEDUP_REMOVED lines=13> */
[C---:B------:R-:W-:Y:S01]  /*1300*/  SHF.L.U32 R74, R62.reuse, 0x10, RZ ;  /* 0x000000103e4a7819 */ /* 0x040fe200000006ff */
[----:B------:R-:W-:Y:S01]  /*1310*/  FFMA.FTZ R60, R83, R60, R84 ;  /* 0x0000003c533c7223 */ /* 0x000fe20000010054 */
[----:B------:R-:W-:Y:S01]  /*1320*/  PRMT R62, R62, 0x7632, R62 ;  /* 0x000076323e3e7816 */ /* 0x000fe2000000003e */
[C---:B------:R-:W-:Y:S01]  /*1330*/  FFMA.FTZ R100, R3.reuse, R72, R100 ;  /* 0x0000004803647223 */ /* 0x040fe20000010064 */
[----:B------:R-:W-:Y:S01]  /*1340*/  FFMA.FTZ R98, R3, R98, R61 ;  /* 0x0000006203627223 */ /* 0x000fe2000001003d */
[----:B------:R-:W-:Y:S01]  /*1350*/  FFMA.FTZ R79, R79, R74, R60 ;  /* 0x0000004a4f4f7223 */ /* 0x000fe2000001003c */
[----:B------:R-:W-:Y:S01]  /*1360*/  SHF.L.U32 R73, R62, 0x10, RZ ;  /* 0x000000103e497819 */ /* 0x000fe200000006ff */
[----:B------:R-:W-:Y:S01]  /*1370*/  IMAD.U32 R72, R52, 0x10000, RZ ;  /* 0x0001000034487824 */ /* 0x000fe200078e00ff */
[----:B------:R-:W-:-:S03]  /*1380*/  SHF.L.U32 R61, R56, 0x10, RZ ;  /* 0x00000010383d7819 */ /* 0x000fc600000006ff */
[----:B------:R-:W-:Y:S02]  /*1390*/  FFMA.FTZ R78, R78, R73, R79 ;  /* 0x000000494e4e7223 */ /* 0x000fe4000001004f */
[----:B------:R-:W-:Y:S02]  /*13a0*/  FFMA.FTZ R79, R61, R72, R82 ;  /* 0x000000483d4f7223 */ /* 0x000fe40000010052 */
[----:B------:R-:W4:Y:S01]  /*13b0*/  LDG.E.128 R72, desc[UR6][R92.64+0x4800] ;  /* 0x004800065c487981 */ /* 0x000f22000c1e1d00 */
[----:B------:R-:W-:Y:S02]  /*13c0*/  PRMT R52, R52, 0x7632, R52 ;  /* 0x0000763234347816 */ /* 0x000fe40000000034 */
[----:B------:R-:W-:Y:S02]  /*13d0*/  PRMT R60, R56, 0x7632, R60 ;  /* 0x00007632383c7816 */ /* 0x000fe4000000003c */
[C---:B------:R-:W-:Y:S02]  /*13e0*/  SHF.L.U32 R84, R63.reuse, 0x10, RZ ;  /* 0x000000103f547819 */ /* 0x040fe400000006ff */
[----:B------:R-:W-:Y:S01]  /*13f0*/  PRMT R62, R63, 0x7632, R62 ;  /* 0x000076323f3e7816 */ /* 0x000fe2000000003e */
[----:B------:R-:W-:Y:S01]  /*1400*/  IMAD.U32 R60, R60, 0x10000, RZ ;  /* 0x000100003c3c7824 */ /* 0x000fe200078e00ff */
[----:B------:R-:W-:Y:S01]  /*1410*/  SHF.L.U32 R63, R52, 0x10, RZ ;  /* 0x00000010343f7819 */ /* 0x000fe200000006ff */
[----:B------:R-:W-:Y:S01]  /*1420*/  FFMA.FTZ R78, R77, R84, R78 ;  /* 0x000000544d4e7223 */ /* 0x000fe2000001004e */
[----:B------:R-:W-:-:S02]  /*1430*/  SHF.L.U32 R77, R53, 0x10, RZ ;  /* 0x00000010354d7819 */ /* 0x000fc400000006ff */
        /* <DEDUP_REMOVED lines=11> */
[----:B------:R-:W-:Y:S02]  /*14f0*/  SHF.L.U32 R88, R58, 0x10, RZ ;  /* 0x000000103a587819 */ /* 0x000fe400000006ff */
[----:B------:R-:W-:Y:S01]  /*1500*/  SHF.L.U32 R53, R54, 0x10, RZ ;  /* 0x0000001036357819 */ /* 0x000fe200000006ff */
[----:B------:R-:W-:Y:S01]  /*1510*/  FFMA.FTZ R62, R3, R62, R78 ;  /* 0x0000003e033e7223 */ /* 0x000fe2000001004e */
[----:B------:R-:W-:Y:S02]  /*1520*/  PRMT R86, R58, 0x7632, R86 ;  /* 0x000076323a567816 */ /* 0x000fe40000000056 */
[----:B------:R-:W-:Y:S01]  /*1530*/  PRMT R54, R54, 0x7632, R54 ;  /* 0x0000763236367816 */ /* 0x000fe20000000036 */
[C---:B------:R-:W-:Y:S01]  /*1540*/  IMAD.U32 R84, R59.reuse, 0x10000, RZ ;  /* 0x000100003b547824 */ /* 0x040fe200078e00ff */
[----:B------:R-:W-:Y:S01]  /*1550*/  PRMT R3, R59, 0x7632, R3 ;  /* 0x000076323b037816 */ /* 0x000fe20000000003 */
[----:B------:R-:W-:Y:S01]  /*1560*/  FFMA.FTZ R59, R61, R52, R76 ;  /* 0x000000343d3b7223 */ /* 0x000fe2000001004c */
[----:B------:R-:W-:Y:S01]  /*1570*/  SHF.L.U32 R57, R48, 0x10, RZ ;  /* 0x0000001030397819 */ /* 0x000fe200000006ff */
[----:B------:R-:W-:Y:S01]  /*1580*/  FFMA.FTZ R63, R88, R53, R63 ;  /* 0x00000035583f7223 */ /* 0x000fe2000001003f */
[----:B------:R-:W-:Y:S01]  /*1590*/  SHF.L.U32 R86, R86, 0x10, RZ ;  /* 0x0000001056567819 */ /* 0x000fe200000006ff */
[----:B------:R-:W-:Y:S01]  /*15a0*/  IMAD.U32 R53, R54, 0x10000, RZ ;  /* 0x0001000036357824 */ /* 0x000fe200078e00ff */
[C---:B--2---:R-:W-:Y:S01]  /*15b0*/  PRMT R52, R44.reuse, 0x7632, R52 ;  /* 0x000076322c347816 */ /* 0x044fe20000000034 */
[----:B------:R-:W2:Y:S01]  /*15c0*/  LDG.E.128 R76, desc[UR6][R92.64+0x8000] ;  /* 0x008000065c4c7981 */ /* 0x000ea2000c1e1d00 */
[----:B------:R-:W-:Y:S01]  /*15d0*/  SHF.L.U32 R44, R44, 0x10, RZ ;  /* 0x000000102c2c7819 */ /* 0x000fe200000006ff */
[----:B------:R-:W-:Y:S01]  /*15e0*/  FFMA.FTZ R59, R60, R57, R59 ;  /* 0x000000393c3b7223 */ /* 0x000fe2000001003b */
[C---:B------:R-:W-:Y:S01]  /*15f0*/  SHF.L.U32 R57, R49.reuse, 0x10, RZ ;  /* 0x0000001031397819 */ /* 0x040fe200000006ff */
[----:B------:R-:W-:Y:S01]  /*1600*/  FFMA.FTZ R53, R86, R53, R63 ;  /* 0x0000003556357223 */ /* 0x000fe2000001003f */
[----:B------:R-:W-:Y:S01]  /*1610*/  PRMT R49, R49, 0x7632, R49 ;  /* 0x0000763231317816 */ /* 0x000fe20000000031 */
[----:B------:R-:W-:Y:S01]  /*1620*/  FFMA.FTZ R63, R61, R44, R80 ;  /* 0x0000002c3d3f7223 */ /* 0x000fe20000010050 */
[C---:B------:R-:W-:Y:S01]  /*1630*/  PRMT R48, R55.reuse, 0x7632, R48 ;  /* 0x0000763237307816 */ /* 0x040fe20000000030 */
[----:B------:R-:W2:Y:S01]  /*1640*/  LDG.E.128 R80, desc[UR6][R92.64+0xb800] ;  /* 0x00b800065c507981 */ /* 0x000ea2000c1e1d00 */
[----:B------:R-:W-:Y:S01]  /*1650*/  SHF.L.U32 R55, R55, 0x10, RZ ;  /* 0x0000001037377819 */ /* 0x000fe200000006ff */
[----:B------:R-:W-:Y:S01]  /*1660*/  FFMA.FTZ R57, R96, R57, R59 ;  /* 0x0000003960397223 */ /* 0x000fe2000001003b */
[----:B------:R-:W-:Y:S01]  /*1670*/  IMAD.U32 R49, R49, 0x10000, RZ ;  /* 0x0001000031317824 */ /* 0x000fe200078e00ff */
[----:B------:R-:W-:-:S02]  /*1680*/  SHF.L.U32 R59, R52, 0x10, RZ ;  /* 0x00000010343b7819 */ /* 0x000fc400000006ff */
[----:B------:R-:W-:Y:S01]  /*1690*/  FFMA.FTZ R44, R84, R55, R53 ;  /* 0x00000037542c7223 */ /* 0x000fe20000010035 */
[----:B------:R-:W-:Y:S01]  /*16a0*/  FFMA.FTZ R57, R90, R49, R57 ;  /* 0x000000315a397223 */ /* 0x000fe20000010039 */
[C---:B------:R-:W-:Y:S02]  /*16b0*/  PRMT R49, R50.reuse, 0x7632, R49 ;  /* 0x0000763232317816 */ /* 0x040fe40000000031 */
[----:B------:R-:W-:Y:S02]  /*16c0*/  SHF.L.U32 R53, R50, 0x10, RZ ;  /* 0x0000001032357819 */ /* 0x000fe400000006ff */
        /* <DEDUP_REMOVED lines=10> */
[----:B------:R-:W-:-:S02]  /*1770*/  IMAD.U32 R45, R51, 0x10000, RZ ;  /* 0x00010000332d7824 */ /* 0x000fc400078e00ff */
[----:B------:R-:W-:Y:S01]  /*1780*/  FFMA.FTZ R49, R86, R49, R53 ;  /* 0x0000003156317223 */ /* 0x000fe20000010035 */
[----:B---3--:R-:W-:Y:S02]  /*1790*/  SHF.L.U32 R48, R40, 0x10, RZ ;  /* 0x0000001028307819 */ /* 0x008fe400000006ff */
[----:B------:R-:W-:Y:S01]  /*17a0*/  PRMT R40, R51, 0x7632, R40 ;  /* 0x0000763233287816 */ /* 0x000fe20000000028 */
[----:B------:R-:W-:Y:S01]  /*17b0*/  FFMA.FTZ R55, R90, R55, R59 ;  /* 0x000000375a377223 */ /* 0x000fe2000001003b */
        /* <DEDUP_REMOVED lines=8> */
[----:B------:R-:W3:Y:S01]  /*1840*/  LDG.E.128 R48, desc[UR6][R92.64+0xf000] ;  /* 0x00f000065c307981 */ /* 0x000ee2000c1e1d00 */
[C---:B------:R-:W-:Y:S01]  /*1850*/  PRMT R46, R41.reuse, 0x7632, R46 ;  /* 0x00007632292e7816 */ /* 0x040fe2000000002e */
[----:B------:R-:W-:Y:S01]  /*1860*/  FFMA.FTZ R55, R60, R55, R57 ;  /* 0x000000373c377223 */ /* 0x000fe20000010039 */
[----:B------:R-:W-:Y:S01]  /*1870*/  SHF.L.U32 R41, R41, 0x10, RZ ;  /* 0x0000001029297819 */ /* 0x000fe200000006ff */
[----:B------:R-:W-:-:S04]  /*1880*/  FFMA.FTZ R45, R86, R45, R53 ;  /* 0x0000002d562d7223 */ /* 0x000fc80000010035 */
[----:B------:R-:W-:Y:S02]  /*1890*/  FFMA.FTZ R41, R96, R41, R55 ;  /* 0x0000002960297223 */ /* 0x000fe40000010037 */
[----:B------:R-:W3:Y:S01]  /*18a0*/  LDG.E.128 R52, desc[UR6][R92.64+0x12800] ;  /* 0x012800065c347981 */ /* 0x000ee2000c1e1d00 */
[----:B------:R-:W-:Y:S01]  /*18b0*/  SHF.L.U32 R57, R46, 0x10, RZ ;  /* 0x000000102e397819 */ /* 0x000fe200000006ff */
[----:B------:R-:W-:-:S04]  /*18c0*/  IMAD.U32 R40, R40, 0x10000, RZ ;  /* 0x0001000028287824 */ /* 0x000fc800078e00ff */
[----:B------:R-:W-:Y:S01]  /*18d0*/  FFMA.FTZ R91, R3, R40, R44 ;  /* 0x00000028035b7223 */ /* 0x000fe2000001002c */
[----:B------:R-:W-:Y:S01]  /*18e0*/  FFMA.FTZ R59, R90, R57, R41 ;  /* 0x000000395a3b7223 */ /* 0x000fe20000010029 */
[C---:B-----5:R-:W-:Y:S01]  /*18f0*/  PRMT R40, R36.reuse, 0x7632, R40 ;  /* 0x0000763224287816 */ /* 0x060fe20000000028 */
[----:B------:R-:W-:Y:S01]  /*1900*/  IMAD.U32 R36, R36, 0x10000, RZ ;  /* 0x0001000024247824 */ /* 0x000fe200078e00ff */
[C---:B------:R-:W-:Y:S02]  /*1910*/  SHF.L.U32 R41, R47.reuse, 0x10, RZ ;  /* 0x000000102f297819 */ /* 0x040fe400000006ff */
[----:B------:R-:W-:Y:S01]  /*1920*/  PRMT R47, R47, 0x7632, R47 ;  /* 0x000076322f2f7816 */ /* 0x000fe2000000002f */
[----:B------:R-:W-:Y:S01]  /*1930*/  FFMA.FTZ R85, R61, R36, R112 ;  /* 0x000000243d557223 */ /* 0x000fe20000010070 */
[----:B------:R-:W-:Y:S01]  /*1940*/  SHF.L.U32 R63, R40, 0x10, RZ ;  /* 0x00000010283f7819 */ /* 0x000fe200000006ff */
[----:B------:R-:W-:Y:S02]  /*1950*/  FFMA.FTZ R40, R84, R41, R45 ;  /* 0x0000002954287223 */ /* 0x000fe4000001002d */
[----:B------:R-:W-:-:S02]  /*1960*/  IMAD.U32 R36, R47, 0x10000, RZ ;  /* 0x000100002f247824 */ /* 0x000fc400078e00ff */
[----:B------:R-:W5:Y:S01]  /*1970*/  LDG.E.128 R44, desc[UR6][R92.64+0x16000] ;  /* 0x016000065c2c7981 */ /* 0x000f62000c1e1d00 */
[C---:B------:R-:W-:Y:S02]  /*1980*/  SHF.L.U32 R57, R42.reuse, 0x10, RZ ;  /* 0x000000102a397819 */ /* 0x040fe400000006ff */
        /* <DEDUP_REMOVED lines=10> */
[----:B------:R-:W-:Y:S01]  /*1a30*/  IMAD.U32 R37, R43, 0x10000, RZ ;  /* 0x000100002b257824 */ /* 0x000fe200078e00ff */
[----:B------:R-:W-:Y:S01]  /*1a40*/  PRMT R38, R38, 0x7632, R38 ;  /* 0x0000763226267816 */ /* 0x000fe20000000026 */
[----:B------:R-:W-:Y:S01]  /*1a50*/  FFMA.FTZ R41, R90, R41, R63 ;  /* 0x000000295a297223 */ /* 0x000fe2000001003f */
[----:B------:R-:W-:Y:S01]  /*1a60*/  FFMA.FTZ R107, R3, R36, R40 ;  /* 0x00000024036b7223 */ /* 0x000fe20000010028 */
[----:B------:R-:W-:Y:S01]  /*1a70*/  FFMA.FTZ R36, R84, R37, R57 ;  /* 0x0000002554247223 */ /* 0x000fe20000010039 */
[----:B------:R-:W-:Y:S01]  /*1a80*/  SHF.L.U32 R37, R38, 0x10, RZ ;  /* 0x0000001026257819 */ /* 0x000fe200000006ff */
[----:B------:R-:W-:Y:S01]  /*1a90*/  FFMA.FTZ R41, R88, R59, R41 ;  /* 0x0000003b58297223 */ /* 0x000fe20000010029 */
[----:B----4-:R-:W-:-:S02]  /*1aa0*/  SHF.L.U32 R40, R16, 0x10, RZ ;  /* 0x0000001010287819 */ /* 0x010fc400000006ff */
[----:B------:R-:W-:Y:S01]  /*1ab0*/  PRMT R16, R16, 0x7632, R16 ;  /* 0x0000763210107816 */ /* 0x000fe20000000010 */
[----:B------:R-:W-:Y:S01]  /*1ac0*/  FFMA.FTZ R37, R86, R37, R41 ;  /* 0x0000002556257223 */ /* 0x000fe20000010029 */
[C---:B------:R-:W-:Y:S01]  /*1ad0*/  PRMT R38, R39.reuse, 0x7632, R38 ;  /* 0x0000763227267816 */ /* 0x040fe20000000026 */
[----:B------:R-:W-:Y:S01]  /*1ae0*/  IMAD.U32 R39, R39, 0x10000, RZ ;  /* 0x0001000027277824 */ /* 0x000fe200078e00ff */
[----:B------:R-:W-:Y:S01]  /*1af0*/  PRMT R43, R43, 0x7632, R43 ;  /* 0x000076322b2b7816 */ /* 0x000fe2000000002b */
[----:B------:R-:W-:Y:S01]  /*1b00*/  FFMA.FTZ R57, R61, R40, R110 ;  /* 0x000000283d397223 */ /* 0x000fe2000001006e */
[----:B------:R-:W-:Y:S01]  /*1b10*/  SHF.L.U32 R41, R16, 0x10, RZ ;  /* 0x0000001010297819 */ /* 0x000fe200000006ff */
[----:B------:R-:W-:Y:S01]  /*1b20*/  FFMA.FTZ R37, R84, R39, R37 ;  /* 0x0000002754257223 */ /* 0x000fe20000010025 */
[----:B------:R-:W-:Y:S01]  /*1b30*/  SHF.L.U32 R16, R43, 0x10, RZ ;  /* 0x000000102b107819 */ /* 0x000fe200000006ff */
[C---:B------:R-:W-:Y:S01]  /*1b40*/  IMAD.U32 R39, R17.reuse, 0x10000, RZ ;  /* 0x0001000011277824 */ /* 0x040fe200078e00ff */
[----:B------:R-:W-:Y:S01]  /*1b50*/  SHF.L.U32 R38, R38, 0x10, RZ ;  /* 0x0000001026267819 */ /* 0x000fe200000006ff */
[----:B------:R-:W-:Y:S01]  /*1b60*/  FFMA.FTZ R41, R60, R41, R57 ;  /* 0x000000293c297223 */ /* 0x000fe20000010039 */
[----:B------:R-:W-:Y:S01]  /*1b70*/  PRMT R17, R17, 0x7632, R17 ;  /* 0x0000763211117816 */ /* 0x000fe20000000011 */
[C---:B------:R-:W-:Y:S01]  /*1b80*/  FFMA.FTZ R105, R3.reuse, R16, R36 ;  /* 0x0000001003697223 */ /* 0x040fe20000010024 */
[----:B------:R-:W-:Y:S01]  /*1b90*/  PRMT R16, R18, 0x7632, R16 ;  /* 0x0000763212107816 */ /* 0x000fe20000000010 */
[----:B------:R-:W-:Y:S01]  /*1ba0*/  FFMA.FTZ R103, R3, R38, R37 ;  /* 0x0000002603677223 */ /* 0x000fe20000010025 */
[----:B------:R-:W-:Y:S01]  /*1bb0*/  SHF.L.U32 R17, R17, 0x10, RZ ;  /* 0x0000001011117819 */ /* 0x000fe200000006ff */
[----:B------:R-:W-:Y:S01]  /*1bc0*/  FFMA.FTZ R41, R96, R39, R41 ;  /* 0x0000002760297223 */ /* 0x000fe20000010029 */
[----:B------:R-:W-:Y:S01]  /*1bd0*/  SHF.L.U32 R37, R18, 0x10, RZ ;  /* 0x0000001012257819 */ /* 0x000fe200000006ff */
[----:B------:R-:W4:Y:S01]  /*1be0*/  LDG.E.128 R56, desc[UR6][R92.64+0x19800] ;  /* 0x019800065c387981 */ /* 0x000f22000c1e1d00 */
[----:B------:R-:W-:-:S02]  /*1bf0*/  PRMT R18, R32, 0x7632, R18 ;  /* 0x0000763220127816 */ /* 0x000fc40000000012 */
[----:B------:R-:W-:Y:S01]  /*1c00*/  SHF.L.U32 R36, R32, 0x10, RZ ;  /* 0x0000001020247819 */ /* 0x000fe200000006ff */
[C---:B------:R-:W-:Y:S01]  /*1c10*/  IMAD.U32 R39, R19.reuse, 0x10000, RZ ;  /* 0x0001000013277824 */ /* 0x040fe200078e00ff */
[----:B------:R-:W-:Y:S01]  /*1c20*/  PRMT R32, R19, 0x7632, R32 ;  /* 0x0000763213207816 */ /* 0x000fe20000000020 */
        /* <DEDUP_REMOVED lines=13> */
[----:B------:R-:W-:Y:S01]  /*1d00*/  SHF.L.U32 R33, R33, 0x10, RZ ;  /* 0x0000001021217819 */ /* 0x000fe200000006ff */
[----:B------:R-:W-:Y:S01]  /*1d10*/  FFMA.FTZ R41, R96, R41, R19 ;  /* 0x0000002960297223 */ /* 0x000fe20000010013 */
[C---:B------:R-:W-:Y:S01]  /*1d20*/  PRMT R28, R29.reuse, 0x7632, R28 ;  /* 0x000076321d1c7816 */ /* 0x040fe2000000001c */
[----:B------:R-:W4:Y:S01]  /*1d30*/  LDG.E.128 R16, desc[UR6][R92.64+0x1d000] ;  /* 0x01d000065c107981 */ /* 0x000f22000c1e1d00 */
[----:B------:R-:W-:Y:S01]  /*1d40*/  SHF.L.U32 R63, R29, 0x10, RZ ;  /* 0x000000101d3f7819 */ /* 0x000fe200000006ff */
[----:B------:R-:W-:Y:S01]  /*1d50*/  FFMA.FTZ R43, R60, R43, R85 ;  /* 0x0000002b3c2b7223 */ /* 0x000fe20000010055 */
        /* <DEDUP_REMOVED lines=12> */
[----:B------:R-:W-:Y:S01]  /*1e20*/  FFMA.FTZ R34, R88, R37, R41 ;  /* 0x0000002558227223 */ /* 0x000fe20000010029 */
        /* <DEDUP_REMOVED lines=8> */
[----:B------:R-:W4:Y:S01]  /*1eb0*/  LDG.E.128 R36, desc[UR6][R92.64+0x20800] ;  /* 0x020800065c247981 */ /* 0x000f22000c1e1d00 */
[--C-:B------:R-:W-:Y:S01]  /*1ec0*/  FFMA.FTZ R33, R84, R33, R34.reuse ;  /* 0x0000002154217223 */ /* 0x100fe20000010022 */
[C---:B------:R-:W-:Y:S01]  /*1ed0*/  PRMT R34, R25.reuse, 0x7632, R34 ;  /* 0x0000763219227816 */ /* 0x040fe20000000022 */
[----:B------:R-:W-:Y:S01]  /*1ee0*/  FFMA.FTZ R41, R60, R41, R43 ;  /* 0x000000293c297223 */ /* 0x000fe2000001002b */
[----:B------:R-:W-:Y:S01]  /*1ef0*/  SHF.L.U32 R25, R25, 0x10, RZ ;  /* 0x0000001019197819 */ /* 0x000fe200000006ff */
[----:B------:R-:W-:Y:S01]  /*1f00*/  IMAD.U32 R24, R31, 0x10000, RZ ;  /* 0x000100001f187824 */ /* 0x000fe200078e00ff */
[----:B------:R-:W-:-:S02]  /*1f10*/  SHF.L.U32 R31, R34, 0x10, RZ ;  /* 0x00000010221f7819 */ /* 0x000fc400000006ff */
[C---:B------:R-:W-:Y:S01]  /*1f20*/  PRMT R30, R35.reuse, 0x7632, R30 ;  /* 0x00007632231e7816 */ /* 0x040fe2000000001e */
[----:B------:R-:W-:Y:S01]  /*1f30*/  FFMA.FTZ R25, R96, R25, R41 ;  /* 0x0000001960197223 */ /* 0x000fe20000010029 */
[----:B------:R-:W-:Y:S02]  /*1f40*/  IMAD.U32 R35, R35, 0x10000, RZ ;  /* 0x0001000023237824 */ /* 0x000fe400078e00ff */
[----:B------:R-:W-:Y:S01]  /*1f50*/  FFMA.FTZ R101, R3, R24, R33 ;  /* 0x0000001803657223 */ /* 0x000fe20000010021 */
[----:B------:R-:W-:Y:S01]  /*1f60*/  SHF.L.U32 R32, R32, 0x10, RZ ;  /* 0x0000001020207819 */ /* 0x000fe200000006ff */
[----:B------:R-:W-:Y:S01]  /*1f70*/  FFMA.FTZ R33, R90, R31, R25 ;  /* 0x0000001f5a217223 */ /* 0x000fe20000010019 */
[----:B------:R-:W-:Y:S01]  /*1f80*/  SHF.L.U32 R30, R30, 0x10, RZ ;  /* 0x000000101e1e7819 */ /* 0x000fe200000006ff */
[----:B------:R-:W-:Y:S01]  /*1f90*/  FFMA.FTZ R29, R84, R35, R29 ;  /* 0x00000023541d7223 */ /* 0x000fe2000001001d */
[C---:B------:R-:W-:Y:S02]  /*1fa0*/  PRMT R24, R26.reuse, 0x7632, R24 ;  /* 0x000076321a187816 */ /* 0x040fe40000000018 */
[----:B------:R-:W-:-:S02]  /*1fb0*/  SHF.L.U32 R25, R26, 0x10, RZ ;  /* 0x000000101a197819 */ /* 0x000fc400000006ff */
[C---:B------:R-:W-:Y:S01]  /*1fc0*/  PRMT R26, R20.reuse, 0x7632, R26 ;  /* 0x00007632141a7816 */ /* 0x040fe2000000001a */
[C---:B------:R-:W-:Y:S01]  /*1fd0*/  FFMA.FTZ R87, R3.reuse, R32, R28 ;  /* 0x0000002003577223 */ /* 0x040fe2000001001c */
[----:B------:R-:W-:Y:S01]  /*1fe0*/  FFMA.FTZ R85, R3, R30, R29 ;  /* 0x0000001e03557223 */ /* 0x000fe2000001001d */
[----:B------:R-:W-:Y:S01]  /*1ff0*/  SHF.L.U32 R28, R20, 0x10, RZ ;  /* 0x00000010141c7819 */ /* 0x000fe200000006ff */
[C---:B------:R-:W-:Y:S01]  /*2000*/  IMAD.U32 R31, R27.reuse, 0x10000, RZ ;  /* 0x000100001b1f7824 */ /* 0x040fe200078e00ff */
[----:B------:R-:W-:Y:S01]  /*2010*/  PRMT R20, R27, 0x7632, R20 ;  /* 0x000076321b147816 */ /* 0x000fe20000000014 */
[----:B------:R-:W-:Y:S01]  /*2020*/  FFMA.FTZ R33, R88, R25, R33 ;  /* 0x0000001958217223 */ /* 0x000fe20000010021 */
[----:B------:R-:W-:Y:S02]  /*2030*/  SHF.L.U32 R29, R24, 0x10, RZ ;  /* 0x00000010181d7819 */ /* 0x000fe400000006ff */
[----:B------:R-:W-:Y:S02]  /*2040*/  SHF.L.U32 R35, R26, 0x10, RZ ;  /* 0x000000101a237819 */ /* 0x000fe400000006ff */
[----:B------:R-:W4:Y:S01]  /*2050*/  LDG.E.128 R24, desc[UR6][R92.64+0x24000] ;  /* 0x024000065c187981 */ /* 0x000f22000c1e1d00 */
[----:B------:R-:W-:Y:S01]  /*2060*/  FFMA.FTZ R41, R61, R28, R102 ;  /* 0x0000001c3d297223 */ /* 0x000fe20000010066 */
[----:B------:R-:W-:Y:S01]  /*2070*/  SHF.L.U32 R30, R8, 0x10, RZ ;  /* 0x00000010081e7819 */ /* 0x000fe200000006ff */
[----:B------:R-:W-:Y:S01]  /*2080*/  FFMA.FTZ R29, R86, R29, R33 ;  /* 0x0000001d561d7223 */ /* 0x000fe20000010021 */
[----:B------:R-:W-:Y:S01]  /*2090*/  PRMT R28, R8, 0x7632, R28 ;  /* 0x00007632081c7816 */ /* 0x000fe2000000001c */
[----:B------:R-:W-:Y:S01]  /*20a0*/  FFMA.FTZ R43, R60, R35, R41 ;  /* 0x000000233c2b7223 */ /* 0x000fe20000010029 */
[C---:B------:R-:W-:Y:S01]  /*20b0*/  PRMT R8, R21.reuse, 0x7632, R8 ;  /* 0x0000763215087816 */ /* 0x040fe20000000008 */
[----:B------:R-:W-:Y:S01]  /*20c0*/  IMAD.U32 R21, R21, 0x10000, RZ ;  /* 0x0001000015157824 */ /* 0x000fe200078e00ff */
[----:B------:R-:W4:Y:S02]  /*20d0*/  LDG.E.128 R32, desc[UR6][R92.64+0x27800] ;  /* 0x027800065c207981 */ /* 0x000f24000c1e1d00 */
        /* <DEDUP_REMOVED lines=14> */
[----:B------:R-:W-:Y:S01]  /*21c0*/  FFMA.FTZ R8, R84, R31, R29 ;  /* 0x0000001f54087223 */ /* 0x000fe2000001001d */
[----:B------:R-:W-:-:S02]  /*21d0*/  PRMT R28, R10, 0x7632, R28 ;  /* 0x000076320a1c7816 */ /* 0x000fc4000000001c */
[----:B------:R-:W-:Y:S01]  /*21e0*/  SHF.L.U32 R29, R10, 0x10, RZ ;  /* 0x000000100a1d7819 */ /* 0x000fe200000006ff */
[----:B------:R-:W-:Y:S01]  /*21f0*/  IMAD.U32 R20, R20, 0x10000, RZ ;  /* 0x0001000014147824 */ /* 0x000fe200078e00ff */
        /* <DEDUP_REMOVED lines=8> */
[----:B------:R-:W-:Y:S01]  /*2280*/  FFMA.FTZ R8, R84, R23, R9 ;  /* 0x0000001754087223 */ /* 0x000fe20000010009 */
[----:B------:R-:W-:Y:S01]  /*2290*/  PRMT R20, R4, 0x7632, R20 ;  /* 0x0000763204147816 */ /* 0x000fe20000000014 */
[----:B------:R-:W-:-:S02]  /*22a0*/  IMAD.U32 R9, R11, 0x10000, RZ ;  /* 0x000100000b097824 */ /* 0x000fc400078e00ff */
[----:B------:R-:W-:Y:S01]  /*22b0*/  FFMA.FTZ R21, R86, R21, R29 ;  /* 0x0000001556157223 */ /* 0x000fe2000001001d */
[----:B------:R-:W-:Y:S01]  /*22c0*/  SHF.L.U32 R4, R4, 0x10, RZ ;  /* 0x0000001004047819 */ /* 0x000fe200000006ff */
[----:B------:R-:W-:Y:S01]  /*22d0*/  FFMA.FTZ R97, R3, R10, R8 ;  /* 0x0000000a03617223 */ /* 0x000fe20000010008 */
[----:B------:R-:W-:Y:S01]  /*22e0*/  PRMT R11, R11, 0x7632, R11 ;  /* 0x000076320b0b7816 */ /* 0x000fe2000000000b */
[----:B------:R-:W4:Y:S01]  /*22f0*/  LDG.E.128 R28, desc[UR6][R92.64+0x2b000] ;  /* 0x02b000065c1c7981 */ /* 0x000f22000c1e1d00 */
[C---:B------:R-:W-:Y:S02]  /*2300*/  PRMT R10, R64.reuse, 0x7632, R10 ;  /* 0x00007632400a7816 */ /* 0x040fe4000000000a */
[----:B------:R-:W-:Y:S01]  /*2310*/  SHF.L.U32 R64, R64, 0x10, RZ ;  /* 0x0000001040407819 */ /* 0x000fe200000006ff */
[----:B------:R-:W-:Y:S01]  /*2320*/  FFMA.FTZ R8, R84, R9, R21 ;  /* 0x0000000954087223 */ /* 0x000fe20000010015 */
[----:B------:R-:W-:Y:S01]  /*2330*/  FFMA.FTZ R21, R61, R4, R98 ;  /* 0x000000043d157223 */ /* 0x000fe20000010062 */
[----:B------:R-:W-:Y:S01]  /*2340*/  IMAD.U32 R4, R11, 0x10000, RZ ;  /* 0x000100000b047824 */ /* 0x000fe200078e00ff */
[----:B------:R-:W-:Y:S01]  /*2350*/  SHF.L.U32 R9, R20, 0x10, RZ ;  /* 0x0000001014097819 */ /* 0x000fe200000006ff */
[----:B------:R-:W-:Y:S01]  /*2360*/  FFMA.FTZ R61, R61, R64, R62 ;  /* 0x000000403d3d7223 */ /* 0x000fe2000001003e */
[----:B------:R-:W-:Y:S01]  /*2370*/  SHF.L.U32 R11, R10, 0x10, RZ ;  /* 0x000000100a0b7819 */ /* 0x000fe200000006ff */
[----:B------:R-:W4:Y:S02]  /*2380*/  LDG.E.128 R40, desc[UR6][R92.64+0x1800] ;  /* 0x001800065c287981 */ /* 0x000f24000c1e1d00 */
[----:B------:R-:W-:-:S02]  /*2390*/  FFMA.FTZ R21, R60, R9, R21 ;  /* 0x000000093c157223 */ /* 0x000fc40000010015 */
[----:B------:R-:W-:Y:S02]  /*23a0*/  FFMA.FTZ R23, R60, R11, R61 ;  /* 0x0000000b3c177223 */ /* 0x000fe4000001003d */
[----:B------:R-:W4:Y:S01]  /*23b0*/  LDG.E.128 R60, desc[UR6][R94.64+0x1800] ;  /* 0x001800065e3c7981 */ /* 0x000f22000c1e1d00 */
[C---:B------:R-:W-:Y:S02]  /*23c0*/  SHF.L.U32 R9, R5.reuse, 0x10, RZ ;  /* 0x0000001005097819 */ /* 0x040fe400000006ff */
[----:B------:R-:W-:-:S03]  /*23d0*/  PRMT R5, R5, 0x7632, R5 ;  /* 0x0000763205057816 */ /* 0x000fc60000000005 */
[----:B------:R-:W-:Y:S01]  /*23e0*/  FFMA.FTZ R9, R96, R9, R21 ;  /* 0x0000000960097223 */ /* 0x000fe20000010015 */
[----:B------:R-:W-:Y:S01]  /*23f0*/  SHF.L.U32 R5, R5, 0x10, RZ ;  /* 0x0000001005057819 */ /* 0x000fe200000006ff */
[C---:B------:R-:W-:Y:S01]  /*2400*/  IMAD.U32 R21, R65.reuse, 0x10000, RZ ;  /* 0x0001000041157824 */ /* 0x040fe200078e00ff */
[----:B------:R-:W-:-:S03]  /*2410*/  PRMT R65, R65, 0x7632, R65 ;  /* 0x0000763241417816 */ /* 0x000fc60000000041 */
[----:B------:R-:W-:Y:S01]  /*2420*/  FFMA.FTZ R11, R90, R5, R9 ;  /* 0x000000055a0b7223 */ /* 0x000fe20000010009 */
[----:B------:R-:W-:Y:S01]  /*2430*/  SHF.L.U32 R65, R65, 0x10, RZ ;  /* 0x0000001041417819 */ /* 0x000fe200000006ff */
[----:B------:R-:W-:Y:S01]  /*2440*/  FFMA.FTZ R21, R96, R21, R23 ;  /* 0x0000001560157223 */ /* 0x000fe20000010017 */
[----:B------:R-:W-:Y:S01]  /*2450*/  SHF.L.U32 R9, R6, 0x10, RZ ;  /* 0x0000001006097819 */ /* 0x000fe200000006ff */
[--C-:B------:R-:W-:Y:S01]  /*2460*/  FFMA.FTZ R89, R3, R4, R8.reuse ;  /* 0x0000000403597223 */ /* 0x100fe20000010008 */
[C---:B------:R-:W-:Y:S01]  /*2470*/  PRMT R8, R12.reuse, 0x7632, R8 ;  /* 0x000076320c087816 */ /* 0x040fe20000000008 */
[----:B------:R-:W-:Y:S02]  /*2480*/  IMAD.U32 R10, R12, 0x10000, RZ ;  /* 0x000100000c0a7824 */ /* 0x000fe400078e00ff */
[----:B------:R-:W-:Y:S01]  /*2490*/  FFMA.FTZ R23, R90, R65, R21 ;  /* 0x000000415a177223 */ /* 0x000fe20000010015 */
[----:B------:R-:W-:Y:S01]  /*24a0*/  SHF.L.U32 R12, R68, 0x10, RZ ;  /* 0x00000010440c7819 */ /* 0x000fe200000006ff */
[----:B------:R-:W-:Y:S01]  /*24b0*/  FFMA.FTZ R9, R88, R9, R11 ;  /* 0x0000000958097223 */ /* 0x000fe2000001000b */
[----:B------:R-:W-:-:S02]  /*24c0*/  PRMT R6, R6, 0x7632, R6 ;  /* 0x0000763206067816 */ /* 0x000fc40000000006 */
[----:B------:R-:W-:Y:S02]  /*24d0*/  SHF.L.U32 R21, R66, 0x10, RZ ;  /* 0x0000001042157819 */ /* 0x000fe400000006ff */
[----:B------:R-:W-:Y:S01]  /*24e0*/  PRMT R11, R68, 0x7632, R11 ;  /* 0x00007632440b7816 */ /* 0x000fe2000000000b */
[----:B------:R-:W-:Y:S01]  /*24f0*/  FFMA.FTZ R10, R12, R10, R109 ;  /* 0x0000000a0c0a7223 */ /* 0x000fe2000001006d */
[C---:B------:R-:W-:Y:S02]  /*2500*/  PRMT R4, R7.reuse, 0x7632, R4 ;  /* 0x0000763207047816 */ /* 0x040fe40000000004 */
[----:B------:R-:W-:Y:S01]  /*2510*/  SHF.L.U32 R5, R7, 0x10, RZ ;  /* 0x0000001007057819 */ /* 0x000fe200000006ff */
[----:B------:R-:W-:Y:S01]  /*2520*/  FFMA.FTZ R109, R88, R21, R23 ;  /* 0x00000015586d7223 */ /* 0x000fe20000010017 */
[----:B------:R-:W-:Y:S01]  /*2530*/  SHF.L.U32 R7, R6, 0x10, RZ ;  /* 0x0000001006077819 */ /* 0x000fe200000006ff */
[----:B------:R-:W-:Y:S01]  /*2540*/  IMAD.U32 R8, R8, 0x10000, RZ ;  /* 0x0001000008087824 */ /* 0x000fe200078e00ff */
[----:B------:R-:W-:Y:S01]  /*2550*/  SHF.L.U32 R11, R11, 0x10, RZ ;  /* 0x000000100b0b7819 */ /* 0x000fe200000006ff */
[----:B------:R-:W4:Y:S01]  /*2560*/  LDG.E.128 R20, desc[UR6][R92.64+0x5000] ;  /* 0x005000065c147981 */ /* 0x000f22000c1e1d00 */
        /* <DEDUP_REMOVED lines=9> */
[----:B------:R-:W-:Y:S01]  /*2600*/  SHF.L.U32 R69, R6, 0x10, RZ ;  /* 0x0000001006457819 */ /* 0x000fe200000006ff */
[----:B------:R-:W-:Y:S01]  /*2610*/  FFMA.FTZ R109, R9, R10, R64 ;  /* 0x0000000a096d7223 */ /* 0x000fe20000010040 */
[----:B------:R-:W-:Y:S01]  /*2620*/  SHF.L.U32 R8, R8, 0x10, RZ ;  /* 0x0000001008087819 */ /* 0x000fe200000006ff */
[----:B------:R-:W-:Y:S01]  /*2630*/  IMAD.U32 R6, R14, 0x10000, RZ ;  /* 0x000100000e067824 */ /* 0x000fe200078e00ff */
[----:B------:R-:W-:-:S03]  /*2640*/  SHF.L.U32 R7, R70, 0x10, RZ ;  /* 0x0000001046077819 */ /* 0x000fc600000006ff */
[----:B------:R-:W-:Y:S01]  /*2650*/  FFMA.FTZ R64, R8, R69, R109 ;  /* 0x0000004508407223 */ /* 0x000fe2000001006d */
[----:B------:R-:W-:Y:S01]  /*2660*/  FFMA.FTZ R10, R84, R5, R65 ;  /* 0x00000005540a7223 */ /* 0x000fe20000010041 */
[----:B------:R-:W-:Y:S02]  /*2670*/  PRMT R5, R14, 0x7632, R5 ;  /* 0x000076320e057816 */ /* 0x000fe40000000005 */
[--C-:B------:R-:W-:Y:S01]  /*2680*/  FFMA.FTZ R65, R7, R6, R64.reuse ;  /* 0x0000000607417223 */ /* 0x100fe20000010040 */
[C---:B------:R-:W-:Y:S02]  /*2690*/  PRMT R64, R72.reuse, 0x7632, R64 ;  /* 0x0000763248407816 */ /* 0x040fe40000000040 */
[----:B------:R-:W-:Y:S02]  /*26a0*/  SHF.L.U32 R72, R72, 0x10, RZ ;  /* 0x0000001048487819 */ /* 0x000fe400000006ff */
[----:B------:R-:W-:Y:S02]  /*26b0*/  PRMT R6, R70, 0x7632, R6 ;  /* 0x0000763246067816 */ /* 0x000fe40000000006 */
[----:B------:R-:W-:-:S02]  /*26c0*/  SHF.L.U32 R13, R67, 0x10, RZ ;  /* 0x00000010430d7819 */ /* 0x000fc400000006ff */
[----:B------:R-:W-:Y:S02]  /*26d0*/  PRMT R67, R67, 0x7632, R67 ;  /* 0x0000763243437816 */ /* 0x000fe40000000043 */
[----:B------:R-:W-:Y:S01]  /*26e0*/  SHF.L.U32 R4, R4, 0x10, RZ ;  /* 0x0000001004047819 */ /* 0x000fe200000006ff */
[----:B------:R-:W-:Y:S01]  /*26f0*/  FFMA.FTZ R72, R12, R72, R91 ;  /* 0x000000480c487223 */ /* 0x000fe2000001005b */
[----:B------:R-:W-:Y:S02]  /*2700*/  SHF.L.U32 R5, R5, 0x10, RZ ;  /* 0x0000001005057819 */ /* 0x000fe400000006ff */
[----:B------:R-:W-:Y:S02]  /*2710*/  SHF.L.U32 R6, R6, 0x10, RZ ;  /* 0x0000001006067819 */ /* 0x000fe400000006ff */
[----:B------:R-:W-:Y:S01]  /*2720*/  SHF.L.U32 R64, R64, 0x10, RZ ;  /* 0x0000001040407819 */ /* 0x000fe200000006ff */
[----:B------:R-:W-:Y:S01]  /*2730*/  FFMA.FTZ R13, R84, R13, R86 ;  /* 0x0000000d540d7223 */ /* 0x000fe20000010056 */
[----:B------:R-:W-:-:S02]  /*2740*/  IMAD.U32 R14, R67, 0x10000, RZ ;  /* 0x00010000430e7824 */ /* 0x000fc400078e00ff */
[----:B------:R-:W-:Y:S01]  /*2750*/  FFMA.FTZ R91, R3, R4, R10 ;  /* 0x00000004035b7223 */ /* 0x000fe2000001000a */
[----:B------:R-:W-:Y:S01]  /*2760*/  FFMA.FTZ R10, R6, R5, R65 ;  /* 0x00000005060a7223 */ /* 0x000fe20000010041 */
[----:B------:R-:W-:Y:S02]  /*2770*/  FFMA.FTZ R72, R11, R64, R72 ;  /* 0x000000400b487223 */ /* 0x000fe40000010048 */
[----:B------:R-:W4:Y:S01]  /*2780*/  LDG.E.128 R64, desc[UR6][R92.64+0x8800] ;  /* 0x008800065c407981 */ /* 0x000f22000c1e1d00 */
[----:B------:R-:W-:Y:S01]  /*2790*/  FFMA.FTZ R13, R3, R14, R13 ;  /* 0x0000000e030d7223 */ /* 0x000fe2000001000d */
[C---:B------:R-:W-:Y:S01]  /*27a0*/  PRMT R3, R73.reuse, 0x7632, R3 ;  /* 0x0000763249037816 */ /* 0x040fe20000000003 */
[----:B------:R-:W-:-:S03]  /*27b0*/  IMAD.U32 R14, R73, 0x10000, RZ ;  /* 0x00010000490e7824 */ /* 0x000fc600078e00ff */
[----:B------:R-:W-:Y:S01]  /*27c0*/  SHF.L.U32 R69, R3, 0x10, RZ ;  /* 0x0000001003457819 */ /* 0x000fe200000006ff */
[----:B------:R-:W-:Y:S01]  /*27d0*/  FFMA.FTZ R73, R9, R14, R72 ;  /* 0x0000000e09497223 */ /* 0x000fe20000010048 */
[----:B------:R-:W-:Y:S02]  /*27e0*/  SHF.L.U32 R4, R15, 0x10, RZ ;  /* 0x000000100f047819 */ /* 0x000fe400000006ff */
[C---:B------:R-:W-:Y:S01]  /*27f0*/  SHF.L.U32 R5, R71.reuse, 0x10, RZ ;  /* 0x0000001047057819 */ /* 0x040fe200000006ff */
[----:B------:R-:W-:Y:S01]  /*2800*/  FFMA.FTZ R72, R8, R69, R73 ;  /* 0x0000004508487223 */ /* 0x000fe20000010049 */
[----:B------:R-:W-:Y:S02]  /*2810*/  PRMT R3, R71, 0x7632, R3 ;  /* 0x0000763247037816 */ /* 0x000fe40000000003 */
[----:B------:R-:W-:Y:S01]  /*2820*/  PRMT R15, R15, 0x7632, R15 ;  /* 0x000076320f0f7816 */ /* 0x000fe2000000000f */
[----:B------:R-:W4:Y:S01]  /*2830*/  LDG.E.128 R68, desc[UR6][R92.64+0xc000] ;  /* 0x00c000065c447981 */ /* 0x000f22000c1e1d00 */
[C---:B------:R-:W-:Y:S01]  /*2840*/  PRMT R14, R74.reuse, 0x7632, R14 ;  /* 0x000076324a0e7816 */ /* 0x040fe2000000000e */
[----:B------:R-:W-:-:S02]  /*2850*/  IMAD.U32 R74, R74, 0x10000, RZ ;  /* 0x000100004a4a7824 */ /* 0x000fc400078e00ff */
[----:B------:R-:W-:Y:S01]  /*2860*/  FFMA.FTZ R4, R5, R4, R10 ;  /* 0x0000000405047223 */ /* 0x000fe2000001000a */
[----:B------:R-:W-:Y:S02]  /*2870*/  SHF.L.U32 R10, R15, 0x10, RZ ;  /* 0x000000100f0a7819 */ /* 0x000fe400000006ff */
[----:B--2---:R-:W-:Y:S01]  /*2880*/  PRMT R84, R76, 0x7632, R84 ;  /* 0x000076324c547816 */ /* 0x004fe20000000054 */
[----:B------:R-:W-:Y:S02]  /*2890*/  IMAD.U32 R15, R14, 0x10000, RZ ;  /* 0x000100000e0f7824 */ /* 0x000fe400078e00ff */
[----:B------:R-:W-:Y:S01]  /*28a0*/  FFMA.FTZ R73, R7, R74, R72 ;  /* 0x0000004a07497223 */ /* 0x000fe20000010048 */
[----:B------:R-:W-:Y:S02]  /*28b0*/  SHF.L.U32 R76, R76, 0x10, RZ ;  /* 0x000000104c4c7819 */ /* 0x000fe400000006ff */
        /* <DEDUP_REMOVED lines=14> */
[----:B------:R-:W-:Y:S01]  /*29a0*/  PRMT R4, R75, 0x7632, R4 ;  /* 0x000076324b047816 */ /* 0x000fe20000000004 */
[----:B------:R-:W-:Y:S01]  /*29b0*/  FFMA.FTZ R14, R5, R14, R72 ;  /* 0x0000000e050e7223 */ /* 0x000fe20000010048 */
[--C-:B------:R-:W-:Y:S01]  /*29c0*/  FFMA.FTZ R86, R11, R74, R80.reuse ;  /* 0x0000004a0b567223 */ /* 0x100fe20000010050 */
[----:B------:R-:W-:Y:S01]  /*29d0*/  SHF.L.U32 R77, R77, 0x10, RZ ;  /* 0x000000104d4d7819 */ /* 0x000fe200000006ff */
[----:B------:R-:W2:Y:S01]  /*29e0*/  LDG.E.128 R72, desc[UR6][R92.64+0xf800] ;  /* 0x00f800065c487981 */ /* 0x000ea2000c1e1d00 */
[----:B------:R-:W-:-:S03]  /*29f0*/  PRMT R80, R81, 0x7632, R80 ;  /* 0x0000763251507816 */ /* 0x000fc60000000050 */
[--C-:B------:R-:W-:Y:S01]  /*2a00*/  FFMA.FTZ R76, R8, R77, R15.reuse ;  /* 0x0000004d084c7223 */ /* 0x100fe2000001000f */
[C---:B------:R-:W-:Y:S02]  /*2a10*/  PRMT R15, R78.reuse, 0x7632, R15 ;  /* 0x000076324e0f7816 */ /* 0x040fe4000000000f */
[----:B------:R-:W-:Y:S02]  /*2a20*/  SHF.L.U32 R78, R78, 0x10, RZ ;  /* 0x000000104e4e7819 */ /* 0x000fe400000006ff */
[----:B------:R-:W-:Y:S02]  /*2a30*/  SHF.L.U32 R84, R81, 0x10, RZ ;  /* 0x0000001051547819 */ /* 0x000fe400000006ff */
[----:B------:R-:W-:Y:S01]  /*2a40*/  SHF.L.U32 R15, R15, 0x10, RZ ;  /* 0x000000100f0f7819 */ /* 0x000fe200000006ff */
[----:B------:R-:W-:Y:S01]  /*2a50*/  FFMA.FTZ R77, R7, R78, R76 ;  /* 0x0000004e074d7223 */ /* 0x000fe2000001004c */
        /* <DEDUP_REMOVED lines=8> */
[----:B------:R-:W-:Y:S02]  /*2ae0*/  IMAD.U32 R4, R4, 0x10000, RZ ;  /* 0x0001000004047824 */ /* 0x000fe400078e00ff */
[----:B------:R-:W-:Y:S01]  /*2af0*/  FFMA.FTZ R77, R7, R80, R86 ;  /* 0x00000050074d7223 */ /* 0x000fe20000010056 */
[----:B------:R-:W-:Y:S02]  /*2b00*/  SHF.L.U32 R15, R82, 0x10, RZ ;  /* 0x00000010520f7819 */ /* 0x000fe400000006ff */
[----:B---3--:R-:W-:-:S02]  /*2b10*/  SHF.L.U32 R78, R48, 0x10, RZ ;  /* 0x00000010304e7819 */ /* 0x008fc400000006ff */
[----:B------:R-:W-:Y:S01]  /*2b20*/  PRMT R76, R48, 0x7632, R76 ;  /* 0x00007632304c7816 */ /* 0x000fe2000000004c */
[----:B------:R-:W-:Y:S01]  /*2b30*/  FFMA.FTZ R4, R3, R4, R14 ;  /* 0x0000000403047223 */ /* 0x000fe2000001000e */
[C---:B------:R-:W-:Y:S01]  /*2b40*/  PRMT R48, R83.reuse, 0x7632, R48 ;  /* 0x0000763253307816 */ /* 0x040fe20000000030 */
[----:B------:R-:W-:Y:S01]  /*2b50*/  IMAD.U32 R80, R83, 0x10000, RZ ;  /* 0x0001000053507824 */ /* 0x000fe200078e00ff */
[----:B------:R-:W-:Y:S01]  /*2b60*/  SHF.L.U32 R86, R76, 0x10, RZ ;  /* 0x000000104c567819 */ /* 0x000fe200000006ff */
[----:B------:R-:W-:Y:S01]  /*2b70*/  FFMA.FTZ R82, R6, R15, R77 ;  /* 0x0000000f06527223 */ /* 0x000fe2000001004d */
[----:B------:R-:W-:Y:S01]  /*2b80*/  PRMT R14, R79, 0x7632, R14 ;  /* 0x000076324f0e7816 */ /* 0x000fe2000000000e */
[----:B------:R-:W-:Y:S01]  /*2b90*/  FFMA.FTZ R88, R12, R78, R103 ;  /* 0x0000004e0c587223 */ /* 0x000fe20000010067 */
[C---:B------:R-:W-:Y:S01]  /*2ba0*/  PRMT R81, R52.reuse, 0x7632, R81 ;  /* 0x0000763234517816 */ /* 0x040fe20000000051 */
[----:B------:R-:W3:Y:S01]  /*2bb0*/  LDG.E.128 R76, desc[UR6][R92.64+0x13000] ;  /* 0x013000065c4c7981 */ /* 0x000ee2000c1e1d00 */
[----:B------:R-:W-:Y:S01]  /*2bc0*/  SHF.L.U32 R83, R52, 0x10, RZ ;  /* 0x0000001034537819 */ /* 0x000fe200000006ff */
[----:B------:R-:W-:Y:S01]  /*2bd0*/  FFMA.FTZ R86, R11, R86, R88 ;  /* 0x000000560b567223 */ /* 0x000fe20000010058 */
[----:B------:R-:W-:Y:S01]  /*2be0*/  FFMA.FTZ R15, R5, R80, R82 ;  /* 0x00000050050f7223 */ /* 0x000fe20000010052 */
[----:B------:R-:W-:-:S02]  /*2bf0*/  IMAD.U32 R88, R81, 0x10000, RZ ;  /* 0x0001000051587824 */ /* 0x000fc400078e00ff */
[----:B------:R-:W-:Y:S02]  /*2c00*/  FFMA.FTZ R90, R12, R83, R87 ;  /* 0x000000530c5a7223 */ /* 0x000fe40000010057 */
[----:B------:R-:W3:Y:S01]  /*2c10*/  LDG.E.128 R80, desc[UR6][R92.64+0x16800] ;  /* 0x016800065c507981 */ /* 0x000ee2000c1e1d00 */
[C---:B------:R-:W-:Y:S02]  /*2c20*/  SHF.L.U32 R52, R49.reuse, 0x10, RZ ;  /* 0x0000001031347819 */ /* 0x040fe400000006ff */
[----:B------:R-:W-:Y:S02]  /*2c30*/  PRMT R49, R49, 0x7632, R49 ;  /* 0x0000763231317816 */ /* 0x000fe40000000031 */
[----:B------:R-:W-:Y:S01]  /*2c40*/  SHF.L.U32 R14, R14, 0x10, RZ ;  /* 0x000000100e0e7819 */ /* 0x000fe200000006ff */
[----:B------:R-:W-:Y:S01]  /*2c50*/  FFMA.FTZ R87, R9, R52, R86 ;  /* 0x0000003409577223 */ /* 0x000fe20000010056 */
[----:B------:R-:W-:Y:S02]  /*2c60*/  SHF.L.U32 R49, R49, 0x10, RZ ;  /* 0x0000001031317819 */ /* 0x000fe400000006ff */
[----:B-----5:R-:W-:Y:S01]  /*2c70*/  SHF.L.U32 R86, R44, 0x10, RZ ;  /* 0x000000102c567819 */ /* 0x020fe200000006ff */
[----:B------:R-:W-:Y:S01]  /*2c80*/  FFMA.FTZ R90, R11, R88, R90 ;  /* 0x000000580b5a7223 */ /* 0x000fe2000001005a */
[----:B------:R-:W-:Y:S01]  /*2c90*/  FFMA.FTZ R14, R3, R14, R84 ;  /* 0x0000000e030e7223 */ /* 0x000fe20000010054 */
[----:B------:R-:W-:-:S02]  /*2ca0*/  FFMA.FTZ R88, R8, R49, R87 ;  /* 0x0000003108587223 */ /* 0x000fc40000010057 */
[----:B------:R-:W-:Y:S02]  /*2cb0*/  FFMA.FTZ R96, R12, R86, R85 ;  /* 0x000000560c607223 */ /* 0x000fe40000010055 */
[----:B------:R-:W5:Y:S01]  /*2cc0*/  LDG.E.128 R84, desc[UR6][R92.64+0x1a000] ;  /* 0x01a000065c547981 */ /* 0x000f62000c1e1d00 */
[----:B------:R-:W-:Y:S01]  /*2cd0*/  SHF.L.U32 R48, R48, 0x10, RZ ;  /* 0x0000001030307819 */ /* 0x000fe200000006ff */
[C---:B------:R-:W-:Y:S01]  /*2ce0*/  IMAD.U32 R52, R53.reuse, 0x10000, RZ ;  /* 0x0001000035347824 */ /* 0x040fe200078e00ff */
[----:B------:R-:W-:-:S03]  /*2cf0*/  PRMT R53, R53, 0x7632, R53 ;  /* 0x0000763235357816 */ /* 0x000fc60000000035 */
[----:B------:R-:W-:Y:S01]  /*2d00*/  FFMA.FTZ R15, R3, R48, R15 ;  /* 0x00000030030f7223 */ /* 0x000fe2000001000f */
[----:B------:R-:W-:Y:S02]  /*2d10*/  PRMT R48, R44, 0x7632, R48 ;  /* 0x000076322c307816 */ /* 0x000fe40000000030 */
[C---:B------:R-:W-:Y:S02]  /*2d20*/  PRMT R44, R50.reuse, 0x7632, R44 ;  /* 0x00007632322c7816 */ /* 0x040fe4000000002c */
[----:B------:R-:W-:Y:S01]  /*2d30*/  SHF.L.U32 R50, R50, 0x10, RZ ;  /* 0x0000001032327819 */ /* 0x000fe200000006ff */
[----:B------:R-:W-:Y:S01]  /*2d40*/  FFMA.FTZ R49, R9, R52, R90 ;  /* 0x0000003409317223 */ /* 0x000fe2000001005a */
[----:B------:R-:W-:Y:S01]  /*2d50*/  SHF.L.U32 R53, R53, 0x10, RZ ;  /* 0x0000001035357819 */ /* 0x000fe200000006ff */
[----:B------:R-:W-:Y:S01]  /*2d60*/  IMAD.U32 R90, R48, 0x10000, RZ ;  /* 0x00010000305a7824 */ /* 0x000fe200078e00ff */
[C---:B------:R-:W-:Y:S02]  /*2d70*/  PRMT R48, R51.reuse, 0x7632, R48 ;  /* 0x0000763233307816 */ /* 0x040fe40000000030 */
        /* <DEDUP_REMOVED lines=10> */
[----:B------:R-:W-:-:S02]  /*2e20*/  SHF.L.U32 R45, R50, 0x10, RZ ;  /* 0x00000010322d7819 */ /* 0x000fc400000006ff */
[----:B------:R-:W-:Y:S01]  /*2e30*/  SHF.L.U32 R50, R55, 0x10, RZ ;  /* 0x0000001037327819 */ /* 0x000fe200000006ff */
[C---:B------:R-:W-:Y:S01]  /*2e40*/  FFMA.FTZ R44, R6.reuse, R49, R51 ;  /* 0x00000031062c7223 */ /* 0x040fe20000010033 */
[----:B------:R-:W-:Y:S01]  /*2e50*/  SHF.L.U32 R53, R53, 0x10, RZ ;  /* 0x0000001035357819 */ /* 0x000fe200000006ff */
[----:B------:R-:W-:Y:S01]  /*2e60*/  FFMA.FTZ R45, R6, R45, R54 ;  /* 0x0000002d062d7223 */ /* 0x000fe20000010036 */
[----:B------:R-:W-:Y:S01]  /*2e70*/  FFMA.FTZ R49, R9, R90, R96 ;  /* 0x0000005a09317223 */ /* 0x000fe20000010060 */
[C---:B------:R-:W-:Y:S02]  /*2e80*/  IMAD.U32 R54, R46.reuse, 0x10000, RZ ;  /* 0x000100002e367824 */ /* 0x040fe400078e00ff */
[C---:B------:R-:W-:Y:S01]  /*2e90*/  FFMA.FTZ R44, R5.reuse, R52, R44 ;  /* 0x00000034052c7223 */ /* 0x040fe2000001002c */
[----:B------:R-:W-:Y:S01]  /*2ea0*/  FFMA.FTZ R45, R5, R50, R45 ;  /* 0x00000032052d7223 */ /* 0x000fe2000001002d */
[----:B------:R-:W-:Y:S01]  /*2eb0*/  PRMT R46, R46, 0x7632, R46 ;  /* 0x000076322e2e7816 */ /* 0x000fe2000000002e */
[----:B------:R-:W-:Y:S01]  /*2ec0*/  FFMA.FTZ R88, R8, R53, R49 ;  /* 0x0000003508587223 */ /* 0x000fe20000010031 */
[----:B----4-:R-:W-:-:S02]  /*2ed0*/  PRMT R50, R56, 0x7632, R50 ;  /* 0x0000763238327816 */ /* 0x010fc40000000032 */
        /* <DEDUP_REMOVED lines=10> */
[----:B------:R-:W-:Y:S01]  /*2f80*/  FFMA.FTZ R54, R11, R50, R52 ;  /* 0x000000320b367223 */ /* 0x000fe20000010034 */
[----:B------:R-:W-:Y:S01]  /*2f90*/  SHF.L.U32 R44, R47, 0x10, RZ ;  /* 0x000000102f2c7819 */ /* 0x000fe200000006ff */
[--C-:B------:R-:W-:Y:S01]  /*2fa0*/  FFMA.FTZ R56, R3, R56, R45.reuse ;  /* 0x0000003803387223 */ /* 0x100fe2000001002d */
[----:B------:R-:W4:Y:S01]  /*2fb0*/  LDG.E.128 R48, desc[UR6][R92.64+0x1d800] ;  /* 0x01d800065c307981 */ /* 0x000f22000c1e1d00 */
[----:B------:R-:W-:Y:S01]  /*2fc0*/  SHF.L.U32 R52, R57, 0x10, RZ ;  /* 0x0000001039347819 */ /* 0x000fe200000006ff */
[C---:B------:R-:W-:Y:S01]  /*2fd0*/  IMAD.U32 R55, R16.reuse, 0x10000, RZ ;  /* 0x0001000010377824 */ /* 0x040fe200078e00ff */
[----:B------:R-:W-:-:S02]  /*2fe0*/  PRMT R45, R16, 0x7632, R45 ;  /* 0x00007632102d7816 */ /* 0x000fc4000000002d */
[----:B------:R-:W-:Y:S01]  /*2ff0*/  PRMT R57, R47, 0x7632, R57 ;  /* 0x000076322f397816 */ /* 0x000fe20000000039 */
[----:B------:R-:W-:Y:S01]  /*3000*/  FFMA.FTZ R16, R5, R44, R46 ;  /* 0x0000002c05107223 */ /* 0x000fe2000001002e */
        /* <DEDUP_REMOVED lines=9> */
[----:B------:R-:W4:Y:S01]  /*30a0*/  LDG.E.128 R44, desc[UR6][R92.64+0x21000] ;  /* 0x021000065c2c7981 */ /* 0x000f22000c1e1d00 */
[----:B------:R-:W-:Y:S01]  /*30b0*/  FFMA.FTZ R96, R9, R54, R90 ;  /* 0x0000003609607223 */ /* 0x000fe2000001005a */
[----:B------:R-:W-:Y:S01]  /*30c0*/  SHF.L.U32 R52, R58, 0x10, RZ ;  /* 0x000000103a347819 */ /* 0x000fe200000006ff */
[----:B------:R-:W-:Y:S01]  /*30d0*/  FFMA.FTZ R54, R8, R17, R53 ;  /* 0x0000001108367223 */ /* 0x000fe20000010035 */
[----:B------:R-:W-:Y:S01]  /*30e0*/  PRMT R58, R58, 0x7632, R58 ;  /* 0x000076323a3a7816 */ /* 0x000fe2000000003a */
[----:B------:R-:W-:Y:S01]  /*30f0*/  FFMA.FTZ R55, R8, R55, R96 ;  /* 0x0000003708377223 */ /* 0x000fe20000010060 */
[C---:B------:R-:W-:Y:S01]  /*3100*/  SHF.L.U32 R90, R18.reuse, 0x10, RZ ;  /* 0x00000010125a7819 */ /* 0x040fe200000006ff */
[----:B------:R-:W-:Y:S01]  /*3110*/  FFMA.FTZ R53, R7, R52, R54 ;  /* 0x0000003407357223 */ /* 0x000fe20000010036 */
[----:B------:R-:W-:-:S02]  /*3120*/  PRMT R52, R18, 0x7632, R52 ;  /* 0x0000763212347816 */ /* 0x000fc40000000034 */
[----:B------:R-:W-:Y:S01]  /*3130*/  SHF.L.U32 R17, R58, 0x10, RZ ;  /* 0x000000103a117819 */ /* 0x000fe200000006ff */
[----:B------:R-:W-:Y:S02]  /*3140*/  FFMA.FTZ R54, R7, R90, R55 ;  /* 0x0000005a07367223 */ /* 0x000fe40000010037 */
[----:B------:R-:W-:Y:S01]  /*3150*/  IMAD.U32 R55, R52, 0x10000, RZ ;  /* 0x0001000034377824 */ /* 0x000fe200078e00ff */
[----:B------:R-:W-:Y:S01]  /*3160*/  SHF.L.U32 R52, R36, 0x10, RZ ;  /* 0x0000001024347819 */ /* 0x000fe200000006ff */
[----:B------:R-:W-:Y:S01]  /*3170*/  FFMA.FTZ R90, R6, R17, R53 ;  /* 0x00000011065a7223 */ /* 0x000fe20000010035 */
[----:B------:R-:W-:Y:S02]  /*3180*/  PRMT R17, R36, 0x7632, R17 ;  /* 0x0000763224117816 */ /* 0x000fe40000000011 */
[C---:B------:R-:W-:Y:S02]  /*3190*/  SHF.L.U32 R58, R59.reuse, 0x10, RZ ;  /* 0x000000103b3a7819 */ /* 0x040fe400000006ff */
[----:B------:R-:W-:Y:S01]  /*31a0*/  PRMT R18, R59, 0x7632, R18 ;  /* 0x000076323b127816 */ /* 0x000fe20000000012 */
[----:B------:R-:W-:Y:S01]  /*31b0*/  FFMA.FTZ R59, R6, R55, R54 ;  /* 0x00000037063b7223 */ /* 0x000fe20000010036 */
[C---:B------:R-:W-:Y:S01]  /*31c0*/  SHF.L.U32 R36, R19.reuse, 0x10, RZ ;  /* 0x0000001013247819 */ /* 0x040fe200000006ff */
[----:B------:R-:W-:Y:S01]  /*31d0*/  FFMA.FTZ R98, R12, R52, R97 ;  /* 0x000000340c627223 */ /* 0x000fe20000010061 */
[----:B------:R-:W-:Y:S01]  /*31e0*/  PRMT R19, R19, 0x7632, R19 ;  /* 0x0000763213137816 */ /* 0x000fe20000000013 */
[----:B------:R-:W-:Y:S01]  /*31f0*/  IMAD.U32 R96, R17, 0x10000, RZ ;  /* 0x0001000011607824 */ /* 0x000fe200078e00ff */
[----:B------:R-:W4:Y:S01]  /*3200*/  LDG.E.128 R52, desc[UR6][R92.64+0x24800] ;  /* 0x024800065c347981 */ /* 0x000f22000c1e1d00 */
        /* <DEDUP_REMOVED lines=8> */
[----:B------:R-:W-:-:S02]  /*3290*/  FFMA.FTZ R59, R3, R57, R16 ;  /* 0x00000039033b7223 */ /* 0x000fc40000010010 */
[----:B------:R-:W-:Y:S01]  /*32a0*/  FFMA.FTZ R37, R9, R90, R96 ;  /* 0x0000005a09257223 */ /* 0x000fe20000010060 */
[--C-:B------:R-:W-:Y:S01]  /*32b0*/  FFMA.FTZ R57, R3, R36, R97.reuse ;  /* 0x0000002403397223 */ /* 0x100fe20000010061 */
[----:B------:R-:W-:Y:S02]  /*32c0*/  PRMT R36, R38, 0x7632, R36 ;  /* 0x0000763226247816 */ /* 0x000fe40000000024 */
        /* <DEDUP_REMOVED lines=8> */
[----:B------:R-:W-:-:S02]  /*3350*/  SHF.L.U32 R18, R18, 0x10, RZ ;  /* 0x0000001012127819 */ /* 0x000fc400000006ff */
[----:B------:R-:W-:Y:S01]  /*3360*/  PRMT R24, R39, 0x7632, R24 ;  /* 0x0000763227187816 */ /* 0x000fe20000000018 */
[----:B------:R-:W-:Y:S01]  /*3370*/  FFMA.FTZ R39, R7, R38, R96 ;  /* 0x0000002607277223 */ /* 0x000fe20000010060 */
[C---:B------:R-:W-:Y:S01]  /*3380*/  PRMT R38, R32.reuse, 0x7632, R38 ;  /* 0x0000763220267816 */ /* 0x040fe20000000026 */
[----:B------:R-:W-:Y:S01]  /*3390*/  FFMA.FTZ R98, R11, R36, R98 ;  /* 0x000000240b627223 */ /* 0x000fe20000010062 */
[----:B------:R-:W-:Y:S01]  /*33a0*/  SHF.L.U32 R89, R32, 0x10, RZ ;  /* 0x0000001020597819 */ /* 0x000fe200000006ff */
[----:B------:R-:W-:Y:S01]  /*33b0*/  FFMA.FTZ R58, R3, R18, R17 ;  /* 0x00000012033a7223 */ /* 0x000fe20000010011 */
[----:B------:R-:W-:Y:S01]  /*33c0*/  FFMA.FTZ R32, R6, R37, R39 ;  /* 0x0000002506207223 */ /* 0x000fe20000010027 */
[C---:B------:R-:W-:Y:S01]  /*33d0*/  IMAD.U32 R36, R25.reuse, 0x10000, RZ ;  /* 0x0001000019247824 */ /* 0x040fe200078e00ff */
[----:B------:R-:W4:Y:S01]  /*33e0*/  LDG.E.128 R16, desc[UR6][R92.64+0x28000] ;  /* 0x028000065c107981 */ /* 0x000f22000c1e1d00 */
        /* <DEDUP_REMOVED lines=10> */
[----:B------:R-:W-:Y:S01]  /*3490*/  FFMA.FTZ R89, R3, R24, R32 ;  /* 0x0000001803597223 */ /* 0x000fe20000010020 */
[----:B------:R-:W-:Y:S01]  /*34a0*/  FFMA.FTZ R32, R8, R25, R91 ;  /* 0x0000001908207223 */ /* 0x000fe2000001005b */
[----:B------:R-:W-:Y:S01]  /*34b0*/  SHF.L.U32 R33, R33, 0x10, RZ ;  /* 0x0000001021217819 */ /* 0x000fe200000006ff */
[----:B------:R-:W-:Y:S01]  /*34c0*/  FFMA.FTZ R25, R9, R90, R96 ;  /* 0x0000005a09197223 */ /* 0x000fe20000010060 */
[C---:B------:R-:W-:Y:S01]  /*34d0*/  PRMT R24, R26.reuse, 0x7632, R24 ;  /* 0x000076321a187816 */ /* 0x040fe20000000018 */
[----:B------:R-:W4:Y:S01]  /*34e0*/  LDG.E.128 R36, desc[UR6][R92.64+0x2b800] ;  /* 0x02b800065c247981 */ /* 0x000f22000c1e1d00 */
[----:B------:R-:W-:-:S02]  /*34f0*/  SHF.L.U32 R26, R26, 0x10, RZ ;  /* 0x000000101a1a7819 */ /* 0x000fc400000006ff */
[----:B------:R-:W-:Y:S01]  /*3500*/  PRMT R90, R34, 0x7632, R90 ;  /* 0x00007632225a7816 */ /* 0x000fe2000000005a */
[----:B------:R-:W-:Y:S01]  /*3510*/  FFMA.FTZ R97, R8, R33, R25 ;  /* 0x0000002108617223 */ /* 0x000fe20000010019 */
[----:B------:R-:W-:Y:S01]  /*3520*/  SHF.L.U32 R34, R34, 0x10, RZ ;  /* 0x0000001022227819 */ /* 0x000fe200000006ff */
[C---:B------:R-:W-:Y:S01]  /*3530*/  FFMA.FTZ R33, R7.reuse, R26, R32 ;  /* 0x0000001a07217223 */ /* 0x040fe20000010020 */
[----:B------:R-:W-:Y:S01]  /*3540*/  SHF.L.U32 R91, R90, 0x10, RZ ;  /* 0x000000105a5b7819 */ /* 0x000fe200000006ff */
[----:B------:R-:W-:Y:S02]  /*3550*/  IMAD.U32 R25, R24, 0x10000, RZ ;  /* 0x0001000018197824 */ /* 0x000fe400078e00ff */
[----:B------:R-:W-:Y:S01]  /*3560*/  FFMA.FTZ R32, R7, R34, R97 ;  /* 0x0000002207207223 */ /* 0x000fe20000010061 */
[C---:B------:R-:W-:Y:S01]  /*3570*/  SHF.L.U32 R24, R27.reuse, 0x10, RZ ;  /* 0x000000101b187819 */ /* 0x040fe200000006ff */
[C---:B------:R-:W-:Y:S02]  /*3580*/  FFMA.FTZ R26, R6.reuse, R25, R33 ;  /* 0x00000019061a7223 */ /* 0x040fe40000010021 */
[--C-:B------:R-:W-:Y:S01]  /*3590*/  FFMA.FTZ R91, R6, R91, R32.reuse ;  /* 0x0000005b065b7223 */ /* 0x100fe20000010020 */
[----:B------:R-:W-:Y:S01]  /*35a0*/  PRMT R32, R27, 0x7632, R32 ;  /* 0x000076321b207816 */ /* 0x000fe20000000020 */
[----:B------:R-:W-:Y:S01]  /*35b0*/  IMAD.U32 R98, R28, 0x10000, RZ ;  /* 0x000100001c627824 */ /* 0x000fe200078e00ff */
[----:B------:R-:W-:-:S02]  /*35c0*/  SHF.L.U32 R34, R35, 0x10, RZ ;  /* 0x0000001023227819 */ /* 0x000fc400000006ff */
[----:B------:R-:W-:Y:S02]  /*35d0*/  PRMT R35, R35, 0x7632, R35 ;  /* 0x0000763223237816 */ /* 0x000fe40000000023 */
[----:B------:R-:W-:Y:S01]  /*35e0*/  PRMT R97, R28, 0x7632, R97 ;  /* 0x000076321c617816 */ /* 0x000fe20000000061 */
[C---:B------:R-:W-:Y:S01]  /*35f0*/  FFMA.FTZ R90, R5.reuse, R24, R26 ;  /* 0x00000018055a7223 */ /* 0x040fe2000001001a */
[----:B------:R-:W-:Y:S01]  /*3600*/  SHF.L.U32 R28, R32, 0x10, RZ ;  /* 0x00000010201c7819 */ /* 0x000fe200000006ff */
[----:B------:R-:W-:Y:S01]  /*3610*/  FFMA.FTZ R91, R5, R34, R91 ;  /* 0x00000022055b7223 */ /* 0x000fe2000001005b */
[----:B------:R-:W-:Y:S01]  /*3620*/  SHF.L.U32 R96, R35, 0x10, RZ ;  /* 0x0000001023607819 */ /* 0x000fe200000006ff */
[----:B------:R-:W-:Y:S01]  /*3630*/  FFMA.FTZ R98, R12, R98, R13 ;  /* 0x000000620c627223 */ /* 0x000fe2000001000d */
[----:B------:R-:W-:Y:S01]  /*3640*/  SHF.L.U32 R100, R97, 0x10, RZ ;  /* 0x0000001061647819 */ /* 0x000fe200000006ff */
[----:B------:R-:W-:Y:S01]  /*3650*/  FFMA.FTZ R13, R3, R28, R90 ;  /* 0x0000001c030d7223 */ /* 0x000fe2000001005a */
[C---:B------:R-:W-:Y:S01]  /*3660*/  IMAD.U32 R28, R29.reuse, 0x10000, RZ ;  /* 0x000100001d1c7824 */ /* 0x040fe200078e00ff */
[----:B------:R-:W-:Y:S01]  /*3670*/  PRMT R29, R29, 0x7632, R29 ;  /* 0x000076321d1d7816 */ /* 0x000fe2000000001d */
[----:B------:R-:W-:Y:S01]  /*3680*/  FFMA.FTZ R12, R3, R96, R91 ;  /* 0x00000060030c7223 */ /* 0x000fe2000001005b */
[----:B------:R-:W-:Y:S01]  /*3690*/  FFMA.FTZ R98, R11, R100, R98 ;  /* 0x000000640b627223 */ /* 0x000fe20000010062 */
[----:B------:R-:W-:Y:S01]  /*36a0*/  SHF.L.U32 R90, R40, 0x10, RZ ;  /* 0x00000010285a7819 */ /* 0x000fe200000006ff */
[----:B------:R-:W4:Y:S01]  /*36b0*/  LDG.E.128 R24, desc[UR6][R92.64+0x2000] ;  /* 0x002000065c187981 */ /* 0x000f22000c1e1d00 */
[----:B------:R-:W-:Y:S01]  /*36c0*/  SHF.L.U32 R91, R60, 0x10, RZ ;  /* 0x000000103c5b7819 */ /* 0x000fe200000006ff */
[----:B------:R-:W-:Y:S01]  /*36d0*/  FFMA.FTZ R9, R9, R28, R98 ;  /* 0x0000001c09097223 */ /* 0x000fe20000010062 */
        /* <DEDUP_REMOVED lines=9> */
[----:B------:R-:W-:Y:S01]  /*3770*/  SHF.L.U32 R9, R41, 0x10, RZ ;  /* 0x0000001029097819 */ /* 0x000fe200000006ff */
        /* <DEDUP_REMOVED lines=9> */
[----:B------:R-:W4:Y:S01]  /*3810*/  LDG.E.128 R8, desc[UR6][R92.64+0x5800] ;  /* 0x005800065c087981 */ /* 0x000f22000c1e1d00 */
[----:B------:R-:W-:Y:S01]  /*3820*/  SHF.L.U32 R61, R62, 0x10, RZ ;  /* 0x000000103e3d7819 */ /* 0x000fe200000006ff */
[----:B------:R-:W-:Y:S01]  /*3830*/  FFMA.FTZ R28, R41, R28, R90 ;  /* 0x0000001c291c7223 */ /* 0x000fe2000001005a */
[----:B------:R-:W-:-:S03]  /*3840*/  PRMT R30, R30, 0x7632, R30 ;  /* 0x000076321e1e7816 */ /* 0x000fc6000000001e */
[----:B------:R-:W-:Y:S01]  /*3850*/  FFMA.FTZ R97, R61, R98, R28 ;  /* 0x000000623d617223 */ /* 0x000fe2000001001c */
[C---:B------:R-:W-:Y:S02]  /*3860*/  SHF.L.U32 R98, R20.reuse, 0x10, RZ ;  /* 0x0000001014627819 */ /* 0x040fe400000006ff */
[----:B------:R-:W-:Y:S01]  /*3870*/  PRMT R20, R20, 0x7632, R20 ;  /* 0x0000763214147816 */ /* 0x000fe20000000014 */
[----:B------:R-:W-:Y:S02]  /*3880*/  IMAD.U32 R7, R30, 0x10000, RZ ;  /* 0x000100001e077824 */ /* 0x000fe400078e00ff */
[----:B------:R-:W-:Y:S02]  /*3890*/  FFMA.FTZ R101, R91, R98, R4 ;  /* 0x000000625b657223 */ /* 0x000fe40000010004 */
[----:B------:R-:W-:Y:S02]  /*38a0*/  IMAD.U32 R99, R20, 0x10000, RZ ;  /* 0x0001000014637824 */ /* 0x000fe400078e00ff */
[----:B------:R-:W-:Y:S01]  /*38b0*/  FFMA.FTZ R6, R6, R7, R29 ;  /* 0x0000000706067223 */ /* 0x000fe2000001001d */
[----:B------:R-:W-:-:S02]  /*38c0*/  PRMT R7, R42, 0x7632, R7 ;  /* 0x000076322a077816 */ /* 0x000fc40000000007 */
[----:B------:R-:W-:Y:S01]  /*38d0*/  PRMT R4, R21, 0x7632, R4 ;  /* 0x0000763215047816 */ /* 0x000fe20000000004 */
[----:B------:R-:W-:Y:S01]  /*38e0*/  FFMA.FTZ R99, R40, R99, R101 ;  /* 0x0000006328637223 */ /* 0x000fe20000010065 */
[C---:B------:R-:W-:Y:S02]  /*38f0*/  PRMT R90, R31.reuse, 0x7632, R90 ;  /* 0x000076321f5a7816 */ /* 0x040fe4000000005a */
[----:B------:R-:W-:Y:S02]  /*3900*/  SHF.L.U32 R96, R31, 0x10, RZ ;  /* 0x000000101f607819 */ /* 0x000fe400000006ff */
[----:B------:R-:W-:Y:S01]  /*3910*/  PRMT R42, R62, 0x7632, R42 ;  /* 0x000076323e2a7816 */ /* 0x000fe2000000002a */
[----:B------:R-:W4:Y:S01]  /*3920*/  LDG.E.128 R28, desc[UR6][R92.64+0x9000] ;  /* 0x009000065c1c7981 */ /* 0x000f22000c1e1d00 */
[----:B------:R-:W-:Y:S01]  /*3930*/  SHF.L.U32 R21, R21, 0x10, RZ ;  /* 0x0000001015157819 */ /* 0x000fe200000006ff */
[----:B------:R-:W-:Y:S01]  /*3940*/  IMAD.U32 R4, R4, 0x10000, RZ ;  /* 0x0001000004047824 */ /* 0x000fe200078e00ff */
[----:B------:R-:W-:-:S02]  /*3950*/  SHF.L.U32 R7, R7, 0x10, RZ ;  /* 0x0000001007077819 */ /* 0x000fc400000006ff */
[----:B------:R-:W-:Y:S01]  /*3960*/  SHF.L.U32 R42, R42, 0x10, RZ ;  /* 0x000000102a2a7819 */ /* 0x000fe200000006ff */
[----:B------:R-:W-:Y:S01]  /*3970*/  FFMA.FTZ R20, R60, R21, R99 ;  /* 0x000000153c147223 */ /* 0x000fe20000010063 */
[----:B------:R-:W-:Y:S01]  /*3980*/  FFMA.FTZ R96, R5, R96, R6 ;  /* 0x0000006005607223 */ /* 0x000fe20000010006 */
[----:B------:R-:W-:Y:S02]  /*3990*/  SHF.L.U32 R5, R43, 0x10, RZ ;  /* 0x000000102b057819 */ /* 0x000fe400000006ff */
[----:B------:R-:W-:Y:S01]  /*39a0*/  FFMA.FTZ R7, R42, R7, R97 ;  /* 0x000000072a077223 */ /* 0x000fe20000010061 */
[----:B------:R-:W-:Y:S01]  /*39b0*/  SHF.L.U32 R62, R63, 0x10, RZ ;  /* 0x000000103f3e7819 */ /* 0x000fe200000006ff */
[----:B------:R-:W-:Y:S01]  /*39c0*/  FFMA.FTZ R4, R41, R4, R20 ;  /* 0x0000000429047223 */ /* 0x000fe20000010014 */
[----:B------:R-:W-:Y:S02]  /*39d0*/  SHF.L.U32 R6, R22, 0x10, RZ ;  /* 0x0000001016067819 */ /* 0x000fe400000006ff */
[----:B------:R-:W-:Y:S01]  /*39e0*/  PRMT R43, R63, 0x7632, R43 ;  /* 0x000076323f2b7816 */ /* 0x000fe2000000002b */
[----:B------:R-:W-:-:S02]  /*39f0*/  FFMA.FTZ R98, R62, R5, R7 ;  /* 0x000000053e627223 */ /* 0x000fc40000010007 */
[----:B------:R-:W-:Y:S01]  /*3a00*/  FFMA.FTZ R63, R61, R6, R4 ;  /* 0x000000063d3f7223 */ /* 0x000fe20000010004 */
[----:B------:R-:W-:Y:S01]  /*3a10*/  PRMT R22, R22, 0x7632, R22 ;  /* 0x0000763216167816 */ /* 0x000fe20000000016 */
[----:B------:R-:W4:Y:S03]  /*3a20*/  LDG.E.128 R4, desc[UR6][R92.64+0xc800] ;  /* 0x00c800065c047981 */ /* 0x000f26000c1e1d00 */
[----:B------:R-:W-:Y:S02]  /*3a30*/  SHF.L.U32 R21, R22, 0x10, RZ ;  /* 0x0000001016157819 */ /* 0x000fe400000006ff */
[C---:B------:R-:W-:Y:S01]  /*3a40*/  PRMT R22, R64.reuse, 0x7632, R22 ;  /* 0x0000763240167816 */ /* 0x040fe20000000016 */
[----:B------:R-:W-:Y:S01]  /*3a50*/  IMAD.U32 R64, R64, 0x10000, RZ ;  /* 0x0001000040407824 */ /* 0x000fe200078e00ff */
[----:B------:R-:W-:Y:S02]  /*3a60*/  PRMT R20, R43, 0x7632, R20 ;  /* 0x000076322b147816 */ /* 0x000fe40000000014 */
[----:B------:R-:W-:Y:S01]  /*3a70*/  SHF.L.U32 R97, R22, 0x10, RZ ;  /* 0x0000001016617819 */ /* 0x000fe200000006ff */
[----:B------:R-:W-:Y:S01]  /*3a80*/  FFMA.FTZ R99, R91, R64, R14 ;  /* 0x000000405b637223 */ /* 0x000fe2000001000e */
[----:B------:R-:W-:Y:S01]  /*3a90*/  IMAD.U32 R90, R90, 0x10000, RZ ;  /* 0x000100005a5a7824 */ /* 0x000fe200078e00ff */
[----:B------:R-:W-:Y:S01]  /*3aa0*/  SHF.L.U32 R20, R20, 0x10, RZ ;  /* 0x0000001014147819 */ /* 0x000fe200000006ff */
[----:B------:R-:W-:Y:S01]  /*3ab0*/  FFMA.FTZ R63, R42, R21, R63 ;  /* 0x000000152a3f7223 */ /* 0x000fe2000001003f */
[----:B------:R-:W-:-:S02]  /*3ac0*/  SHF.L.U32 R43, R43, 0x10, RZ ;  /* 0x000000102b2b7819 */ /* 0x000fc400000006ff */
[----:B------:R-:W-:Y:S02]  /*3ad0*/  SHF.L.U32 R21, R23, 0x10, RZ ;  /* 0x0000001017157819 */ /* 0x000fe400000006ff */
[C---:B------:R-:W-:Y:S01]  /*3ae0*/  PRMT R14, R65.reuse, 0x7632, R14 ;  /* 0x00007632410e7816 */ /* 0x040fe2000000000e */
[----:B------:R-:W-:Y:S01]  /*3af0*/  FFMA.FTZ R97, R40, R97, R99 ;  /* 0x0000006128617223 */ /* 0x000fe20000010063 */
[----:B------:R-:W-:Y:S01]  /*3b00*/  SHF.L.U32 R65, R65, 0x10, RZ ;  /* 0x0000001041417819 */ /* 0x000fe200000006ff */
[----:B------:R-:W-:Y:S01]  /*3b10*/  FFMA.FTZ R90, R3, R90, R96 ;  /* 0x0000005a035a7223 */ /* 0x000fe20000010060 */
[----:B------:R-:W-:Y:S01]  /*3b20*/  FFMA.FTZ R3, R43, R20, R98 ;  /* 0x000000142b037223 */ /* 0x000fe20000010062 */
[----:B------:R-:W-:Y:S01]  /*3b30*/  FFMA.FTZ R20, R62, R21, R63 ;  /* 0x000000153e147223 */ /* 0x000fe2000001003f */
[----:B------:R-:W-:Y:S02]  /*3b40*/  IMAD.U32 R22, R14, 0x10000, RZ ;  /* 0x000100000e167824 */ /* 0x000fe400078e00ff */
[----:B------:R-:W-:Y:S01]  /*3b50*/  FFMA.FTZ R64, R60, R65, R97 ;  /* 0x000000413c407223 */ /* 0x000fe20000010061 */
[----:B------:R-:W-:-:S02]  /*3b60*/  PRMT R21, R68, 0x7632, R21 ;  /* 0x0000763244157816 */ /* 0x000fc40000000015 */
[----:B------:R-:W-:Y:S02]  /*3b70*/  PRMT R23, R23, 0x7632, R23 ;  /* 0x0000763217177816 */ /* 0x000fe40000000017 */
[----:B------:R-:W-:Y:S01]  /*3b80*/  SHF.L.U32 R68, R68, 0x10, RZ ;  /* 0x0000001044447819 */ /* 0x000fe200000006ff */
[----:B------:R-:W-:Y:S01]  /*3b90*/  FFMA.FTZ R64, R41, R22, R64 ;  /* 0x0000001629407223 */ /* 0x000fe20000010040 */
[----:B------:R-:W-:Y:S01]  /*3ba0*/  SHF.L.U32 R14, R23, 0x10, RZ ;  /* 0x00000010170e7819 */ /* 0x000fe200000006ff */
[----:B------:R-:W-:Y:S01]  /*3bb0*/  IMAD.U32 R21, R21, 0x10000, RZ ;  /* 0x0001000015157824 */ /* 0x000fe200078e00ff */
[C---:B------:R-:W-:Y:S01]  /*3bc0*/  SHF.L.U32 R22, R66.reuse, 0x10, RZ ;  /* 0x0000001042167819 */ /* 0x040fe200000006ff */
[----:B------:R-:W-:Y:S01]  /*3bd0*/  FFMA.FTZ R15, R91, R68, R15 ;  /* 0x000000445b0f7223 */ /* 0x000fe2000001000f */
[----:B------:R-:W-:Y:S01]  /*3be0*/  PRMT R66, R66, 0x7632, R66 ;  /* 0x0000763242427816 */ /* 0x000fe20000000042 */
[----:B------:R-:W-:Y:S02]  /*3bf0*/  FFMA.FTZ R63, R43, R14, R20 ;  /* 0x0000000e2b3f7223 */ /* 0x000fe40000010014 */
[----:B------:R-:W-:Y:S01]  /*3c00*/  FFMA.FTZ R65, R61, R22, R64 ;  /* 0x000000163d417223 */ /* 0x000fe20000010040 */
[----:B------:R-:W-:-:S02]  /*3c10*/  FFMA.FTZ R97, R40, R21, R15 ;  /* 0x0000001528617223 */ /* 0x000fc4000001000f */
[----:B------:R-:W4:Y:S01]  /*3c20*/  LDG.E.128 R20, desc[UR6][R92.64+0x10000] ;  /* 0x010000065c147981 */ /* 0x000f22000c1e1d00 */
[C---:B------:R-:W-:Y:S02]  /*3c30*/  PRMT R64, R69.reuse, 0x7632, R64 ;  /* 0x0000763245407816 */ /* 0x040fe40000000040 */
[----:B------:R-:W-:Y:S02]  /*3c40*/  SHF.L.U32 R15, R66, 0x10, RZ ;  /* 0x00000010420f7819 */ /* 0x000fe400000006ff */
[----:B------:R-:W-:Y:S02]  /*3c50*/  SHF.L.U32 R69, R69, 0x10, RZ ;  /* 0x0000001045457819 */ /* 0x000fe400000006ff */
[C---:B------:R-:W-:Y:S01]  /*3c60*/  PRMT R14, R67.reuse, 0x7632, R14 ;  /* 0x00007632430e7816 */ /* 0x040fe2000000000e */
[----:B------:R-:W-:Y:S01]  /*3c70*/  FFMA.FTZ R15, R42, R15, R65 ;  /* 0x0000000f2a0f7223 */ /* 0x000fe20000010041 */
[----:B------:R-:W-:Y:S01]  /*3c80*/  SHF.L.U32 R67, R67, 0x10, RZ ;  /* 0x0000001043437819 */ /* 0x000fe200000006ff */
[----:B------:R-:W-:Y:S01]  /*3c90*/  FFMA.FTZ R66, R60, R69, R97 ;  /* 0x000000453c427223 */ /* 0x000fe20000010061 */
[----:B--2---:R-:W-:-:S02]  /*3ca0*/  PRMT R65, R72, 0x7632, R65 ;  /* 0x0000763248417816 */ /* 0x004fc40000000041 */
        /* <DEDUP_REMOVED lines=8> */
[C---:B------:R-:W-:Y:S01]  /*3d30*/  SHF.L.U32 R99, R73.reuse, 0x10, RZ ;  /* 0x0000001049637819 */ /* 0x040fe200000006ff */
[----:B------:R-:W2:Y:S01]  /*3d40*/  LDG.E.128 R64, desc[UR6][R92.64+0x13800] ;  /* 0x013800065c407981 */ /* 0x000ea2000c1e1d00 */
[----:B------:R-:W-:Y:S01]  /*3d50*/  PRMT R73, R73, 0x7632, R73 ;  /* 0x0000763249497816 */ /* 0x000fe20000000049 */
[----:B------:R-:W-:Y:S01]  /*3d60*/  FFMA.FTZ R101, R40, R15, R69 ;  /* 0x0000000f28657223 */ /* 0x000fe20000010045 */
[----:B------:R-:W-:-:S02]  /*3d70*/  IMAD.U32 R15, R70, 0x10000, RZ ;  /* 0x00010000460f7824 */ /* 0x000fc400078e00ff */
        /* <DEDUP_REMOVED lines=13> */
[----:B------:R-:W-:-:S02]  /*3e50*/  FFMA.FTZ R73, R61, R72, R70 ;  /* 0x000000483d497223 */ /* 0x000fc40000010046 */
[----:B------:R-:W2:Y:S01]  /*3e60*/  LDG.E.128 R68, desc[UR6][R92.64+0x17000] ;  /* 0x017000065c447981 */ /* 0x000ea2000c1e1d00 */
[----:B------:R-:W-:Y:S01]  /*3e70*/  FFMA.FTZ R96, R43, R96, R15 ;  /* 0x000000602b607223 */ /* 0x000fe2000001000f */
[----:B------:R-:W-:Y:S01]  /*3e80*/  SHF.L.U32 R15, R74, 0x10, RZ ;  /* 0x000000104a0f7819 */ /* 0x000fe200000006ff */
[C---:B---3--:R-:W-:Y:S01]  /*3e90*/  IMAD.U32 R72, R76.reuse, 0x10000, RZ ;  /* 0x000100004c487824 */ /* 0x048fe200078e00ff */
[----:B------:R-:W-:Y:S02]  /*3ea0*/  PRMT R76, R76, 0x7632, R76 ;  /* 0x000076324c4c7816 */ /* 0x000fe4000000004c */
[C---:B------:R-:W-:Y:S01]  /*3eb0*/  PRMT R14, R75.reuse, 0x7632, R14 ;  /* 0x000076324b0e7816 */ /* 0x040fe2000000000e */
[----:B------:R-:W-:Y:S01]  /*3ec0*/  FFMA.FTZ R15, R42, R15, R73 ;  /* 0x0000000f2a0f7223 */ /* 0x000fe20000010049 */
[----:B------:R-:W-:Y:S01]  /*3ed0*/  SHF.L.U32 R75, R75, 0x10, RZ ;  /* 0x000000104b4b7819 */ /* 0x000fe200000006ff */
[----:B------:R-:W-:Y:S01]  /*3ee0*/  FFMA.FTZ R97, R91, R72, R56 ;  /* 0x000000485b617223 */ /* 0x000fe20000010038 */
[----:B------:R-:W-:-:S02]  /*3ef0*/  SHF.L.U32 R73, R76, 0x10, RZ ;  /* 0x000000104c497819 */ /* 0x000fc400000006ff */
[C---:B------:R-:W-:Y:S02]  /*3f00*/  PRMT R72, R80.reuse, 0x7632, R72 ;  /* 0x0000763250487816 */ /* 0x040fe40000000048 */
[----:B------:R-:W-:Y:S01]  /*3f10*/  SHF.L.U32 R80, R80, 0x10, RZ ;  /* 0x0000001050507819 */ /* 0x000fe200000006ff */
[----:B------:R-:W-:Y:S01]  /*3f20*/  FFMA.FTZ R56, R62, R75, R15 ;  /* 0x0000004b3e387223 */ /* 0x000fe2000001000f */
[----:B------:R-:W-:Y:S01]  /*3f30*/  FFMA.FTZ R73, R40, R73, R97 ;  /* 0x0000004928497223 */ /* 0x000fe20000010061 */
[----:B------:R-:W-:Y:S01]  /*3f40*/  SHF.L.U32 R75, R72, 0x10, RZ ;  /* 0x00000010484b7819 */ /* 0x000fe200000006ff */
[----:B------:R-:W-:Y:S02]  /*3f50*/  IMAD.U32 R15, R77, 0x10000, RZ ;  /* 0x000100004d0f7824 */ /* 0x000fe400078e00ff */
[----:B------:R-:W-:Y:S01]  /*3f60*/  FFMA.FTZ R59, R91, R80, R59 ;  /* 0x000000505b3b7223 */ /* 0x000fe2000001003b */
[----:B------:R-:W-:Y:S01]  /*3f70*/  PRMT R77, R77, 0x7632, R77 ;  /* 0x000076324d4d7816 */ /* 0x000fe2000000004d */
[----:B------:R-:W-:-:S02]  /*3f80*/  FFMA.FTZ R80, R60, R15, R73 ;  /* 0x0000000f3c507223 */ /* 0x000fc40000010049 */
[----:B------:R-:W-:Y:S02]  /*3f90*/  FFMA.FTZ R59, R40, R75, R59 ;  /* 0x0000004b283b7223 */ /* 0x000fe4000001003b */
[----:B------:R-:W3:Y:S01]  /*3fa0*/  LDG.E.128 R72, desc[UR6][R92.64+0x1a800] ;  /* 0x01a800065c487981 */ /* 0x000ee2000c1e1d00 */
[----:B------:R-:W-:Y:S02]  /*3fb0*/  SHF.L.U32 R14, R14, 0x10, RZ ;  /* 0x000000100e0e7819 */ /* 0x000fe400000006ff */
[----:B------:R-:W-:Y:S01]  /*3fc0*/  SHF.L.U32 R76, R77, 0x10, RZ ;  /* 0x000000104d4c7819 */ /* 0x000fe200000006ff */
[----:B------:R-:W-:Y:S01]  /*3fd0*/  IMAD.U32 R15, R81, 0x10000, RZ ;  /* 0x00010000510f7824 */ /* 0x000fe200078e00ff */
[C---:B-----5:R-:W-:Y:S02]  /*3fe0*/  SHF.L.U32 R77, R84.reuse, 0x10, RZ ;  /* 0x00000010544d7819 */ /* 0x060fe400000006ff */
[----:B------:R-:W-:Y:S01]  /*3ff0*/  PRMT R84, R84, 0x7632, R84 ;  /* 0x0000763254547816 */ /* 0x000fe20000000054 */
[----:B------:R-:W-:Y:S01]  /*4000*/  FFMA.FTZ R97, R43, R14, R56 ;  /* 0x0000000e2b617223 */ /* 0x000fe20000010038 */
[----:B------:R-:W-:Y:S01]  /*4010*/  FFMA.FTZ R76, R41, R76, R80 ;  /* 0x0000004c294c7223 */ /* 0x000fe20000010050 */
[----:B------:R-:W-:Y:S01]  /*4020*/  PRMT R14, R78, 0x7632, R14 ;  /* 0x000076324e0e7816 */ /* 0x000fe2000000000e */
[----:B------:R-:W-:Y:S01]  /*4030*/  FFMA.FTZ R80, R60, R15, R59 ;  /* 0x0000000f3c507223 */ /* 0x000fe2000001003b */
[----:B------:R-:W-:Y:S01]  /*4040*/  FFMA.FTZ R77, R91, R77, R58 ;  /* 0x0000004d5b4d7223 */ /* 0x000fe2000001003a */
[----:B------:R-:W-:Y:S01]  /*4050*/  PRMT R81, R81, 0x7632, R81 ;  /* 0x0000763251517816 */ /* 0x000fe20000000051 */
[----:B------:R-:W-:Y:S01]  /*4060*/  IMAD.U32 R15, R84, 0x10000, RZ ;  /* 0x00010000540f7824 */ /* 0x000fe200078e00ff */
[----:B------:R-:W-:-:S02]  /*4070*/  SHF.L.U32 R78, R78, 0x10, RZ ;  /* 0x000000104e4e7819 */ /* 0x000fc400000006ff */
[----:B------:R-:W-:Y:S01]  /*4080*/  SHF.L.U32 R58, R81, 0x10, RZ ;  /* 0x00000010513a7819 */ /* 0x000fe200000006ff */
[----:B------:R-:W-:Y:S01]  /*4090*/  FFMA.FTZ R101, R40, R15, R77 ;  /* 0x0000000f28657223 */ /* 0x000fe2000001004d */
[----:B------:R-:W-:Y:S01]  /*40a0*/  PRMT R56, R79, 0x7632, R56 ;  /* 0x000076324f387816 */ /* 0x000fe20000000038 */
[----:B------:R-:W-:Y:S01]  /*40b0*/  FFMA.FTZ R81, R61, R78, R76 ;  /* 0x0000004e3d517223 */ /* 0x000fe2000001004c */
[----:B------:R-:W-:Y:S02]  /*40c0*/  SHF.L.U32 R59, R79, 0x10, RZ ;  /* 0x000000104f3b7819 */ /* 0x000fe400000006ff */
[----:B------:R-:W5:Y:S01]  /*40d0*/  LDG.E.128 R76, desc[UR6][R92.64+0x1e000] ;  /* 0x01e000065c4c7981 */ /* 0x000f62000c1e1d00 */
[----:B------:R-:W-:Y:S01]  /*40e0*/  FFMA.FTZ R80, R41, R58, R80 ;  /* 0x0000003a29507223 */ /* 0x000fe20000010050 */
[C---:B------:R-:W-:Y:S02]  /*40f0*/  PRMT R58, R82.reuse, 0x7632, R58 ;  /* 0x00007632523a7816 */ /* 0x040fe4000000003a */
[----:B------:R-:W-:-:S02]  /*4100*/  SHF.L.U32 R82, R82, 0x10, RZ ;  /* 0x0000001052527819 */ /* 0x000fc400000006ff */
[----:B------:R-:W-:Y:S01]  /*4110*/  SHF.L.U32 R15, R14, 0x10, RZ ;  /* 0x000000100e0f7819 */ /* 0x000fe200000006ff */
[C---:B------:R-:W-:Y:S01]  /*4120*/  IMAD.U32 R99, R85.reuse, 0x10000, RZ ;  /* 0x0001000055637824 */ /* 0x040fe200078e00ff */
[----:B------:R-:W-:Y:S01]  /*4130*/  PRMT R14, R85, 0x7632, R14 ;  /* 0x00007632550e7816 */ /* 0x000fe2000000000e */
[----:B------:R-:W-:Y:S01]  /*4140*/  FFMA.FTZ R80, R61, R82, R80 ;  /* 0x000000523d507223 */ /* 0x000fe20000010050 */
[----:B------:R-:W-:Y:S01]  /*4150*/  SHF.L.U32 R85, R58, 0x10, RZ ;  /* 0x000000103a557819 */ /* 0x000fe200000006ff */
[----:B------:R-:W-:Y:S01]  /*4160*/  FFMA.FTZ R82, R60, R99, R101 ;  /* 0x000000633c527223 */ /* 0x000fe20000010065 */
[----:B------:R-:W-:Y:S01]  /*4170*/  SHF.L.U32 R14, R14, 0x10, RZ ;  /* 0x000000100e0e7819 */ /* 0x000fe200000006ff */
[C---:B------:R-:W-:Y:S01]  /*4180*/  FFMA.FTZ R15, R42.reuse, R15, R81 ;  /* 0x0000000f2a0f7223 */ /* 0x040fe20000010051 */
[----:B------:R-:W-:Y:S01]  /*4190*/  SHF.L.U32 R81, R83, 0x10, RZ ;  /* 0x0000001053517819 */ /* 0x000fe200000006ff */
[----:B------:R-:W-:Y:S01]  /*41a0*/  FFMA.FTZ R80, R42, R85, R80 ;  /* 0x000000552a507223 */ /* 0x000fe20000010050 */
[----:B------:R-:W-:-:S02]  /*41b0*/  IMAD.U32 R58, R86, 0x10000, RZ ;  /* 0x00010000563a7824 */ /* 0x000fc400078e00ff */
[----:B------:R-:W-:Y:S01]  /*41c0*/  FFMA.FTZ R82, R41, R14, R82 ;  /* 0x0000000e29527223 */ /* 0x000fe20000010052 */
[C-C-:B------:R-:W-:Y:S01]  /*41d0*/  FFMA.FTZ R14, R62.reuse, R59, R15.reuse ;  /* 0x0000003b3e0e7223 */ /* 0x140fe2000001000f */
[----:B------:R-:W-:Y:S01]  /*41e0*/  PRMT R15, R83, 0x7632, R15 ;  /* 0x00007632530f7816 */ /* 0x000fe2000000000f */
[----:B------:R-:W-:Y:S01]  /*41f0*/  FFMA.FTZ R59, R62, R81, R80 ;  /* 0x000000513e3b7223 */ /* 0x000fe20000010050 */
[----:B------:R-:W-:Y:S02]  /*4200*/  FFMA.FTZ R99, R61, R58, R82 ;  /* 0x0000003a3d637223 */ /* 0x000fe40000010052 */
[----:B------:R-:W5:Y:S01]  /*4210*/  LDG.E.128 R80, desc[UR6][R92.64+0x21800] ;  /* 0x021800065c507981 */ /* 0x000f62000c1e1d00 */
[----:B------:R-:W-:Y:S02]  /*4220*/  PRMT R86, R86, 0x7632, R86 ;  /* 0x0000763256567816 */ /* 0x000fe40000000056 */
[----:B------:R-:W-:Y:S02]  /*4230*/  SHF.L.U32 R84, R15, 0x10, RZ ;  /* 0x000000100f547819 */ /* 0x000fe400000006ff */
        /* <DEDUP_REMOVED lines=13> */
[----:B------:R-:W-:Y:S02]  /*4310*/  IMAD.U32 R48, R48, 0x10000, RZ ;  /* 0x0001000030307824 */ /* 0x000fe400078e00ff */
[----:B------:R-:W-:Y:S01]  /*4320*/  FFMA.FTZ R14, R62, R15, R99 ;  /* 0x0000000f3e0e7223 */ /* 0x000fe20000010063 */
[----:B------:R-:W-:Y:S01]  /*4330*/  SHF.L.U32 R58, R44, 0x10, RZ ;  /* 0x000000102c3a7819 */ /* 0x000fe200000006ff */
[----:B------:R-:W-:Y:S01]  /*4340*/  FFMA.FTZ R56, R60, R49, R57 ;  /* 0x000000313c387223 */ /* 0x000fe20000010039 */
[----:B------:R-:W-:Y:S02]  /*4350*/  PRMT R15, R44, 0x7632, R15 ;  /* 0x000076322c0f7816 */ /* 0x000fe4000000000f */
[C---:B------:R-:W-:Y:S01]  /*4360*/  SHF.L.U32 R44, R50.reuse, 0x10, RZ ;  /* 0x00000010322c7819 */ /* 0x040fe200000006ff */
[----:B------:R-:W-:Y:S01]  /*4370*/  FFMA.FTZ R48, R41, R48, R56 ;  /* 0x0000003029307223 */ /* 0x000fe20000010038 */
[----:B------:R-:W-:Y:S01]  /*4380*/  PRMT R50, R50, 0x7632, R50 ;  /* 0x0000763232327816 */ /* 0x000fe20000000032 */
[----:B------:R-:W-:Y:S01]  /*4390*/  FFMA.FTZ R89, R91, R58, R89 ;  /* 0x0000003a5b597223 */ /* 0x000fe20000010059 */
[----:B------:R-:W-:Y:S01]  /*43a0*/  SHF.L.U32 R99, R15, 0x10, RZ ;  /* 0x000000100f637819 */ /* 0x000fe200000006ff */
[----:B------:R-:W4:Y:S01]  /*43b0*/  LDG.E.128 R56, desc[UR6][R92.64+0x25000] ;  /* 0x025000065c387981 */ /* 0x000f22000c1e1d00 */
[----:B------:R-:W-:Y:S01]  /*43c0*/  FFMA.FTZ R49, R61, R44, R48 ;  /* 0x0000002c3d317223 */ /* 0x000fe20000010030 */
[----:B------:R-:W-:Y:S01]  /*43d0*/  IMAD.U32 R15, R50, 0x10000, RZ ;  /* 0x00010000320f7824 */ /* 0x000fe200078e00ff */
[----:B------:R-:W-:-:S03]  /*43e0*/  PRMT R44, R45, 0x7632, R44 ;  /* 0x000076322d2c7816 */ /* 0x000fc6000000002c */
[----:B------:R-:W-:Y:S01]  /*43f0*/  FFMA.FTZ R49, R42, R15, R49 ;  /* 0x0000000f2a317223 */ /* 0x000fe20000010031 */
[----:B------:R-:W-:Y:S01]  /*4400*/  SHF.L.U32 R15, R51, 0x10, RZ ;  /* 0x00000010330f7819 */ /* 0x000fe200000006ff */
[----:B------:R-:W-:Y:S01]  /*4410*/  FFMA.FTZ R89, R40, R99, R89 ;  /* 0x0000006328597223 */ /* 0x000fe20000010059 */
[----:B------:R-:W-:Y:S02]  /*4420*/  PRMT R87, R87, 0x7632, R87 ;  /* 0x0000763257577816 */ /* 0x000fe40000000057 */
[----:B------:R-:W-:Y:S02]  /*4430*/  SHF.L.U32 R45, R45, 0x10, RZ ;  /* 0x000000102d2d7819 */ /* 0x000fe400000006ff */
        /* <DEDUP_REMOVED lines=14> */
[----:B------:R-:W4:Y:S01]  /*4520*/  LDG.E.128 R48, desc[UR6][R92.64+0x28800] ;  /* 0x028800065c307981 */ /* 0x000f22000c1e1d00 */
[----:B------:R-:W-:Y:S01]  /*4530*/  SHF.L.U32 R13, R46, 0x10, RZ ;  /* 0x000000102e0d7819 */ /* 0x000fe200000006ff */
[----:B------:R-:W-:Y:S01]  /*4540*/  FFMA.FTZ R45, R61, R52, R98 ;  /* 0x000000343d2d7223 */ /* 0x000fe20000010062 */
[----:B------:R-:W-:-:S02]  /*4550*/  SHF.L.U32 R14, R14, 0x10, RZ ;  /* 0x000000100e0e7819 */ /* 0x000fc400000006ff */
[----:B------:R-:W-:Y:S01]  /*4560*/  SHF.L.U32 R15, R47, 0x10, RZ ;  /* 0x000000102f0f7819 */ /* 0x000fe200000006ff */
[----:B------:R-:W-:Y:S01]  /*4570*/  FFMA.FTZ R13, R42, R13, R45 ;  /* 0x0000000d2a0d7223 */ /* 0x000fe2000001002d */
[----:B------:R-:W-:Y:S02]  /*4580*/  IMAD.U32 R89, R53, 0x10000, RZ ;  /* 0x0001000035597824 */ /* 0x000fe400078e00ff */
[----:B------:R-:W-:Y:S01]  /*4590*/  FFMA.FTZ R87, R43, R14, R44 ;  /* 0x0000000e2b577223 */ /* 0x000fe2000001002c */
[----:B------:R-:W-:Y:S01]  /*45a0*/  PRMT R14, R47, 0x7632, R14 ;  /* 0x000076322f0e7816 */ /* 0x000fe2000000000e */
[----:B------:R-:W-:Y:S01]  /*45b0*/  FFMA.FTZ R52, R62, R15, R13 ;  /* 0x0000000f3e347223 */ /* 0x000fe2000001000d */
[----:B------:R-:W-:Y:S01]  /*45c0*/  PRMT R53, R53, 0x7632, R53 ;  /* 0x0000763235357816 */ /* 0x000fe20000000035 */
[----:B------:R-:W4:Y:S01]  /*45d0*/  LDG.E.128 R44, desc[UR6][R92.64+0x2c000] ;  /* 0x02c000065c2c7981 */ /* 0x000f22000c1e1d00 */
[C---:B------:R-:W-:Y:S02]  /*45e0*/  PRMT R13, R16.reuse, 0x7632, R13 ;  /* 0x00007632100d7816 */ /* 0x040fe4000000000d */
[----:B------:R-:W-:Y:S01]  /*45f0*/  SHF.L.U32 R15, R16, 0x10, RZ ;  /* 0x00000010100f7819 */ /* 0x000fe200000006ff */
[----:B------:R-:W-:Y:S01]  /*4600*/  FFMA.FTZ R100, R60, R89, R99 ;  /* 0x000000593c647223 */ /* 0x000fe20000010063 */
[----:B------:R-:W-:-:S02]  /*4610*/  SHF.L.U32 R98, R53, 0x10, RZ ;  /* 0x0000001035627819 */ /* 0x000fc400000006ff */
[----:B------:R-:W-:Y:S01]  /*4620*/  SHF.L.U32 R13, R13, 0x10, RZ ;  /* 0x000000100d0d7819 */ /* 0x000fe200000006ff */
[----:B------:R-:W-:Y:S01]  /*4630*/  FFMA.FTZ R53, R91, R15, R12 ;  /* 0x0000000f5b357223 */ /* 0x000fe2000001000c */
[C---:B------:R-:W-:Y:S01]  /*4640*/  IMAD.U32 R16, R54.reuse, 0x10000, RZ ;  /* 0x0001000036107824 */ /* 0x040fe200078e00ff */
[----:B------:R-:W-:Y:S01]  /*4650*/  PRMT R54, R54, 0x7632, R54 ;  /* 0x0000763236367816 */ /* 0x000fe20000000036 */
[----:B------:R-:W-:Y:S01]  /*4660*/  FFMA.FTZ R98, R41, R98, R100 ;  /* 0x0000006229627223 */ /* 0x000fe20000010064 */
        /* <DEDUP_REMOVED lines=18> */
[----:B------:R-:W4:Y:S01]  /*4790*/  LDG.E.128 R52, desc[UR6][R94.64+0x2800] ;  /* 0x002800065e347981 */ /* 0x000f22000c1e1d00 */
[----:B------:R-:W-:Y:S01]  /*47a0*/  PRMT R16, R18, 0x7632, R16 ;  /* 0x0000763212107816 */ /* 0x000fe20000000010 */
[----:B------:R-:W-:Y:S01]  /*47b0*/  FFMA.FTZ R101, R40, R101, R17 ;  /* 0x0000006528657223 */ /* 0x000fe20000010011 */
[----:B------:R-:W-:Y:S01]  /*47c0*/  SHF.L.U32 R18, R18, 0x10, RZ ;  /* 0x0000001012127819 */ /* 0x000fe200000006ff */
[----:B------:R-:W4:Y:S01]  /*47d0*/  LDG.E.128 R12, desc[UR6][R92.64+0x2800] ;  /* 0x002800065c0c7981 */ /* 0x000f22000c1e1d00 */
[----:B------:R-:W-:-:S02]  /*47e0*/  PRMT R90, R37, 0x7632, R90 ;  /* 0x00007632255a7816 */ /* 0x000fc4000000005a */
[----:B------:R-:W-:Y:S01]  /*47f0*/  SHF.L.U32 R91, R37, 0x10, RZ ;  /* 0x00000010255b7819 */ /* 0x000fe200000006ff */
[----:B------:R-:W-:Y:S01]  /*4800*/  IMAD.U32 R17, R16, 0x10000, RZ ;  /* 0x0001000010117824 */ /* 0x000fe200078e00ff */
[----:B------:R-:W-:Y:S01]  /*4810*/  SHF.L.U32 R90, R90, 0x10, RZ ;  /* 0x000000105a5a7819 */ /* 0x000fe200000006ff */
[----:B------:R-:W-:Y:S02]  /*4820*/  FFMA.FTZ R37, R61, R18, R100 ;  /* 0x000000123d257223 */ /* 0x000fe40000010064 */
[----:B------:R-:W-:Y:S01]  /*4830*/  FFMA.FTZ R60, R60, R91, R101 ;  /* 0x0000005b3c3c7223 */ /* 0x000fe20000010065 */
[----:B------:R-:W-:Y:S01]  /*4840*/  SHF.L.U32 R91, R19, 0x10, RZ ;  /* 0x00000010135b7819 */ /* 0x000fe200000006ff */
[----:B------:R-:W-:Y:S01]  /*4850*/  FFMA.FTZ R17, R42, R17, R37 ;  /* 0x000000112a117223 */ /* 0x000fe20000010025 */
[C---:B------:R-:W-:Y:S01]  /*4860*/  SHF.L.U32 R16, R38.reuse, 0x10, RZ ;  /* 0x0000001026107819 */ /* 0x040fe200000006ff */
[----:B------:R-:W-:Y:S01]  /*4870*/  FFMA.FTZ R60, R41, R90, R60 ;  /* 0x0000005a293c7223 */ /* 0x000fe2000001003c */
[----:B------:R-:W-:Y:S01]  /*4880*/  PRMT R38, R38, 0x7632, R38 ;  /* 0x0000763226267816 */ /* 0x000fe20000000026 */
[----:B------:R-:W-:-:S02]  /*4890*/  FFMA.FTZ R91, R62, R91, R17 ;  /* 0x0000005b3e5b7223 */ /* 0x000fc40000010011 */
[----:B------:R-:W-:Y:S01]  /*48a0*/  FFMA.FTZ R61, R61, R16, R60 ;  /* 0x000000103d3d7223 */ /* 0x000fe2000001003c */
[----:B------:R-:W-:Y:S01]  /*48b0*/  PRMT R16, R24, 0x7632, R16 ;  /* 0x0000763218107816 */ /* 0x000fe20000000010 */
[----:B------:R-:W-:Y:S01]  /*48c0*/  IMAD.U32 R17, R38, 0x10000, RZ ;  /* 0x0001000026117824 */ /* 0x000fe200078e00ff */
[C---:B------:R-:W-:Y:S02]  /*48d0*/  PRMT R41, R32.reuse, 0x7632, R41 ;  /* 0x0000763220297816 */ /* 0x040fe40000000029 */
[----:B------:R-:W-:Y:S01]  /*48e0*/  SHF.L.U32 R40, R32, 0x10, RZ ;  /* 0x0000001020287819 */ /* 0x000fe200000006ff */
[----:B------:R-:W-:Y:S01]  /*48f0*/  FFMA.FTZ R61, R42, R17, R61 ;  /* 0x000000112a3d7223 */ /* 0x000fe2000001003d */
[----:B------:R-:W-:Y:S02]  /*4900*/  PRMT R37, R19, 0x7632, R37 ;  /* 0x0000763213257816 */ /* 0x000fe40000000025 */
[----:B------:R-:W-:Y:S02]  /*4910*/  SHF.L.U32 R24, R24, 0x10, RZ ;  /* 0x0000001018187819 */ /* 0x000fe400000006ff */
[----:B------:R-:W-:-:S02]  /*4920*/  SHF.L.U32 R32, R16, 0x10, RZ ;  /* 0x0000001010207819 */ /* 0x000fc400000006ff */
[----:B------:R-:W4:Y:S01]  /*4930*/  LDG.E.128 R16, desc[UR6][R92.64+0x6000] ;  /* 0x006000065c107981 */ /* 0x000f22000c1e1d00 */
[----:B------:R-:W-:Y:S01]  /*4940*/  SHF.L.U32 R41, R41, 0x10, RZ ;  /* 0x0000001029297819 */ /* 0x000fe200000006ff */
[----:B------:R-:W-:Y:S01]  /*4950*/  FFMA.FTZ R42, R40, R24, R3 ;  /* 0x00000018282a7223 */ /* 0x000fe20000010003 */
[----:B------:R-:W-:Y:S01]  /*4960*/  PRMT R38, R39, 0x7632, R38 ;  /* 0x0000763227267816 */ /* 0x000fe20000000026 */
[----:B------:R-:W-:Y:S01]  /*4970*/  IMAD.U32 R24, R25, 0x10000, RZ ;  /* 0x0001000019187824 */ /* 0x000fe200078e00ff */
[----:B------:R-:W-:Y:S01]  /*4980*/  SHF.L.U32 R39, R39, 0x10, RZ ;  /* 0x0000001027277819 */ /* 0x000fe200000006ff */
[----:B------:R-:W-:Y:S01]  /*4990*/  FFMA.FTZ R32, R41, R32, R42 ;  /* 0x0000002029207223 */ /* 0x000fe2000001002a */
        /* <DEDUP_REMOVED lines=12> */
[----:B------:R-:W-:-:S02]  /*4a60*/  SHF.L.U32 R42, R34, 0x10, RZ ;  /* 0x00000010222a7819 */ /* 0x000fc400000006ff */
[----:B------:R-:W-:Y:S02]  /*4a70*/  PRMT R26, R26, 0x7632, R26 ;  /* 0x000076321a1a7816 */ /* 0x000fe4000000001a */
[----:B------:R-:W-:Y:S01]  /*4a80*/  PRMT R98, R34, 0x7632, R98 ;  /* 0x0000763222627816 */ /* 0x000fe20000000062 */
[----:B------:R-:W-:Y:S01]  /*4a90*/  FFMA.FTZ R91, R43, R24, R91 ;  /* 0x000000182b5b7223 */ /* 0x000fe2000001005b */
[----:B------:R-:W-:Y:S01]  /*4aa0*/  PRMT R24, R8, 0x7632, R24 ;  /* 0x0000763208187816 */ /* 0x000fe20000000018 */
[----:B------:R-:W-:Y:S01]  /*4ab0*/  FFMA.FTZ R33, R42, R33, R25 ;  /* 0x000000212a217223 */ /* 0x000fe20000010019 */
[----:B------:R-:W-:Y:S01]  /*4ac0*/  SHF.L.U32 R32, R8, 0x10, RZ ;  /* 0x0000001008207819 */ /* 0x000fe200000006ff */
[----:B------:R-:W-:Y:S01]  /*4ad0*/  IMAD.U32 R25, R26, 0x10000, RZ ;  /* 0x000100001a197824 */ /* 0x000fe200078e00ff */
[----:B------:R-:W-:Y:S02]  /*4ae0*/  SHF.L.U32 R98, R98, 0x10, RZ ;  /* 0x0000001062627819 */ /* 0x000fe400000006ff */
[----:B------:R-:W-:Y:S01]  /*4af0*/  SHF.L.U32 R24, R24, 0x10, RZ ;  /* 0x0000001018187819 */ /* 0x000fe200000006ff */
[----:B------:R-:W-:Y:S01]  /*4b00*/  FFMA.FTZ R36, R40, R32, R63 ;  /* 0x0000002028247223 */ /* 0x000fe2000001003f */
[C---:B------:R-:W-:Y:S01]  /*4b10*/  PRMT R8, R35.reuse, 0x7632, R8 ;  /* 0x0000763223087816 */ /* 0x040fe20000000008 */
[----:B------:R-:W-:Y:S01]  /*4b20*/  FFMA.FTZ R37, R98, R25, R33 ;  /* 0x0000001962257223 */ /* 0x000fe20000010021 */
[----:B------:R-:W-:-:S02]  /*4b30*/  SHF.L.U32 R100, R35, 0x10, RZ ;  /* 0x0000001023647819 */ /* 0x000fc400000006ff */
[----:B------:R-:W4:Y:S01]  /*4b40*/  LDG.E.128 R32, desc[UR6][R92.64+0x9800] ;  /* 0x009800065c207981 */ /* 0x000f22000c1e1d00 */
[----:B------:R-:W-:Y:S01]  /*4b50*/  SHF.L.U32 R38, R38, 0x10, RZ ;  /* 0x0000001026267819 */ /* 0x000fe200000006ff */
[--C-:B------:R-:W-:Y:S01]  /*4b60*/  FFMA.FTZ R24, R41, R24, R36.reuse ;  /* 0x0000001829187223 */ /* 0x100fe20000010024 */
[C---:B------:R-:W-:Y:S01]  /*4b70*/  SHF.L.U32 R26, R9.reuse, 0x10, RZ ;  /* 0x00000010091a7819 */ /* 0x040fe200000006ff */
[C---:B------:R-:W-:Y:S01]  /*4b80*/  IMAD.U32 R63, R28.reuse, 0x10000, RZ ;  /* 0x000100001c3f7824 */ /* 0x040fe200078e00ff */
[----:B------:R-:W-:Y:S02]  /*4b90*/  PRMT R9, R9, 0x7632, R9 ;  /* 0x0000763209097816 */ /* 0x000fe40000000009 */
[----:B------:R-:W-:Y:S01]  /*4ba0*/  PRMT R36, R28, 0x7632, R36 ;  /* 0x000076321c247816 */ /* 0x000fe20000000024 */
        /* <DEDUP_REMOVED lines=8> */
[----:B------:R-:W-:Y:S01]  /*4c30*/  FFMA.FTZ R36, R41, R36, R88 ;  /* 0x0000002429247223 */ /* 0x000fe20000010058 */
[----:B------:R-:W-:Y:S01]  /*4c40*/  PRMT R28, R10, 0x7632, R28 ;  /* 0x000076320a1c7816 */ /* 0x000fe2000000001c */
[----:B------:R-:W-:Y:S01]  /*4c50*/  FFMA.FTZ R37, R100, R25, R37 ;  /* 0x0000001964257223 */ /* 0x000fe20000010025 */
[----:B------:R-:W-:Y:S01]  /*4c60*/  SHF.L.U32 R39, R10, 0x10, RZ ;  /* 0x000000100a277819 */ /* 0x000fe200000006ff */
[----:B------:R-:W-:Y:S01]  /*4c70*/  IMAD.U32 R9, R9, 0x10000, RZ ;  /* 0x0001000009097824 */ /* 0x000fe200078e00ff */
[----:B------:R-:W-:Y:S01]  /*4c80*/  SHF.L.U32 R88, R8, 0x10, RZ ;  /* 0x0000001008587819 */ /* 0x000fe200000006ff */
[----:B------:R-:W4:Y:S01]  /*4c90*/  LDG.E.128 R24, desc[UR6][R92.64+0xd000] ;  /* 0x00d000065c187981 */ /* 0x000f22000c1e1d00 */
[C---:B------:R-:W-:Y:S02]  /*4ca0*/  PRMT R8, R29.reuse, 0x7632, R8 ;  /* 0x000076321d087816 */ /* 0x040fe40000000008 */
[----:B------:R-:W-:Y:S01]  /*4cb0*/  SHF.L.U32 R10, R29, 0x10, RZ ;  /* 0x000000101d0a7819 */ /* 0x000fe200000006ff */
        /* <DEDUP_REMOVED lines=12> */
[----:B------:R-:W-:Y:S01]  /*4d80*/  PRMT R30, R30, 0x7632, R30 ;  /* 0x000076321e1e7816 */ /* 0x000fe2000000001e */
[----:B------:R-:W-:Y:S01]  /*4d90*/  FFMA.FTZ R37, R100, R9, R29 ;  /* 0x0000000964257223 */ /* 0x000fe2000001001d */
[----:B------:R-:W-:Y:S01]  /*4da0*/  SHF.L.U32 R28, R28, 0x10, RZ ;  /* 0x000000101c1c7819 */ /* 0x000fe200000006ff */
[----:B------:R-:W-:Y:S01]  /*4db0*/  FFMA.FTZ R96, R40, R63, R96 ;  /* 0x0000003f28607223 */ /* 0x000fe20000010060 */
[----:B------:R-:W-:Y:S01]  /*4dc0*/  FFMA.FTZ R61, R42, R39, R61 ;  /* 0x000000272a3d7223 */ /* 0x000fe2000001003d */
[----:B------:R-:W-:Y:S01]  /*4dd0*/  SHF.L.U32 R29, R4, 0x10, RZ ;  /* 0x00000010041d7819 */ /* 0x000fe200000006ff */
[----:B------:R-:W-:Y:S01]  /*4de0*/  IMAD.U32 R39, R30, 0x10000, RZ ;  /* 0x000100001e277824 */ /* 0x000fe200078e00ff */
[----:B------:R-:W-:Y:S01]  /*4df0*/  PRMT R4, R5, 0x7632, R4 ;  /* 0x0000763205047816 */ /* 0x000fe20000000004 */
[----:B------:R-:W-:Y:S01]  /*4e00*/  FFMA.FTZ R28, R41, R28, R96 ;  /* 0x0000001c291c7223 */ /* 0x000fe20000010060 */
[----:B------:R-:W-:Y:S01]  /*4e10*/  SHF.L.U32 R30, R5, 0x10, RZ ;  /* 0x00000010051e7819 */ /* 0x000fe200000006ff */
[----:B------:R-:W-:Y:S01]  /*4e20*/  FFMA.FTZ R96, R88, R29, R37 ;  /* 0x0000001d58607223 */ /* 0x000fe20000010025 */
[----:B------:R-:W4:Y:S01]  /*4e30*/  LDG.E.128 R8, desc[UR6][R92.64+0x10800] ;  /* 0x010800065c087981 */ /* 0x000f22000c1e1d00 */
[----:B------:R-:W-:Y:S01]  /*4e40*/  FFMA.FTZ R39, R98, R39, R61 ;  /* 0x0000002762277223 */ /* 0x000fe2000001003d */
[----:B------:R-:W-:Y:S01]  /*4e50*/  SHF.L.U32 R29, R4, 0x10, RZ ;  /* 0x00000010041d7819 */ /* 0x000fe200000006ff */
[----:B------:R-:W-:Y:S01]  /*4e60*/  FFMA.FTZ R61, R3, R30, R28 ;  /* 0x0000001e033d7223 */ /* 0x000fe2000001001c */
[----:B------:R-:W-:-:S02]  /*4e70*/  SHF.L.U32 R5, R31, 0x10, RZ ;  /* 0x000000101f057819 */ /* 0x000fc400000006ff */
[----:B------:R-:W-:Y:S01]  /*4e80*/  PRMT R4, R6, 0x7632, R4 ;  /* 0x0000763206047816 */ /* 0x000fe20000000004 */
[----:B------:R-:W-:Y:S01]  /*4e90*/  FFMA.FTZ R29, R90, R29, R61 ;  /* 0x0000001d5a1d7223 */ /* 0x000fe2000001003d */
        /* <DEDUP_REMOVED lines=8> */
[----:B------:R-:W-:Y:S01]  /*4f20*/  PRMT R20, R7, 0x7632, R20 ;  /* 0x0000763207147816 */ /* 0x000fe20000000014 */
[----:B------:R-:W-:Y:S01]  /*4f30*/  FFMA.FTZ R38, R40, R6, R97 ;  /* 0x0000000628267223 */ /* 0x000fe20000010061 */
[----:B------:R-:W-:Y:S01]  /*4f40*/  SHF.L.U32 R30, R4, 0x10, RZ ;  /* 0x00000010041e7819 */ /* 0x000fe200000006ff */
[----:B------:R-:W-:Y:S02]  /*4f50*/  FFMA.FTZ R28, R100, R29, R5 ;  /* 0x0000001d641c7223 */ /* 0x000fe40000010005 */
[----:B------:R-:W4:Y:S01]  /*4f60*/  LDG.E.128 R4, desc[UR6][R92.64+0x14000] ;  /* 0x014000065c047981 */ /* 0x000f22000c1e1d00 */
[----:B------:R-:W-:Y:S01]  /*4f70*/  PRMT R31, R31, 0x7632, R31 ;  /* 0x000076321f1f7816 */ /* 0x000fe2000000001f */
[----:B------:R-:W-:Y:S01]  /*4f80*/  FFMA.FTZ R30, R41, R30, R38 ;  /* 0x0000001e291e7223 */ /* 0x000fe20000010026 */
[C---:B------:R-:W-:Y:S02]  /*4f90*/  SHF.L.U32 R36, R21.reuse, 0x10, RZ ;  /* 0x0000001015247819 */ /* 0x040fe400000006ff */
[----:B------:R-:W-:Y:S01]  /*4fa0*/  PRMT R21, R21, 0x7632, R21 ;  /* 0x0000763215157816 */ /* 0x000fe20000000015 */
[----:B------:R-:W-:Y:S01]  /*4fb0*/  IMAD.U32 R31, R31, 0x10000, RZ ;  /* 0x000100001f1f7824 */ /* 0x000fe200078e00ff */
[----:B------:R-:W-:Y:S01]  /*4fc0*/  SHF.L.U32 R97, R20, 0x10, RZ ;  /* 0x0000001014617819 */ /* 0x000fe200000006ff */
[----:B------:R-:W-:Y:S01]  /*4fd0*/  FFMA.FTZ R29, R3, R36, R30 ;  /* 0x00000024031d7223 */ /* 0x000fe2000001001e */
[----:B------:R-:W-:-:S02]  /*4fe0*/  SHF.L.U32 R21, R21, 0x10, RZ ;  /* 0x0000001015157819 */ /* 0x000fc400000006ff */
[C---:B--2---:R-:W-:Y:S02]  /*4ff0*/  SHF.L.U32 R20, R64.reuse, 0x10, RZ ;  /* 0x0000001040147819 */ /* 0x044fe400000006ff */
[----:B------:R-:W-:Y:S01]  /*5000*/  PRMT R64, R64, 0x7632, R64 ;  /* 0x0000763240407816 */ /* 0x000fe20000000040 */
[C---:B------:R-:W-:Y:S01]  /*5010*/  FFMA.FTZ R102, R88.reuse, R31, R39 ;  /* 0x0000001f58667223 */ /* 0x040fe20000010027 */
[----:B------:R-:W-:Y:S01]  /*5020*/  FFMA.FTZ R97, R88, R97, R28 ;  /* 0x0000006158617223 */ /* 0x000fe2000001001c */
[----:B------:R-:W-:Y:S01]  /*5030*/  FFMA.FTZ R37, R90, R21, R29 ;  /* 0x000000155a257223 */ /* 0x000fe2000001001d */
[----:B------:R-:W-:Y:S01]  /*5040*/  SHF.L.U32 R64, R64, 0x10, RZ ;  /* 0x0000001040407819 */ /* 0x000fe200000006ff */
[----:B------:R-:W-:Y:S01]  /*5050*/  FFMA.FTZ R38, R40, R20, R85 ;  /* 0x0000001428267223 */ /* 0x000fe20000010055 */
[----:B------:R-:W2:Y:S01]  /*5060*/  LDG.E.128 R28, desc[UR6][R92.64+0x17800] ;  /* 0x017800065c1c7981 */ /* 0x000ea2000c1e1d00 */
[C---:B------:R-:W-:Y:S01]  /*5070*/  IMAD.U32 R21, R22.reuse, 0x10000, RZ ;  /* 0x0001000016157824 */ /* 0x040fe200078e00ff */
[----:B------:R-:W-:Y:S01]  /*5080*/  PRMT R22, R22, 0x7632, R22 ;  /* 0x0000763216167816 */ /* 0x000fe20000000016 */
[----:B------:R-:W-:Y:S01]  /*5090*/  FFMA.FTZ R38, R41, R64, R38 ;  /* 0x0000004029267223 */ /* 0x000fe20000010026 */
[C---:B------:R-:W-:Y:S01]  /*50a0*/  SHF.L.U32 R36, R65.reuse, 0x10, RZ ;  /* 0x0000001041247819 */ /* 0x040fe200000006ff */
[----:B------:R-:W-:Y:S01]  /*50b0*/  FFMA.FTZ R39, R42, R21, R37 ;  /* 0x000000152a277223 */ /* 0x000fe20000010025 */
[----:B------:R-:W-:-:S02]  /*50c0*/  PRMT R20, R65, 0x7632, R20 ;  /* 0x0000763241147816 */ /* 0x000fc40000000014 */
[----:B------:R-:W-:Y:S01]  /*50d0*/  SHF.L.U32 R21, R22, 0x10, RZ ;  /* 0x0000001016157819 */ /* 0x000fe200000006ff */
[--C-:B------:R-:W-:Y:S01]  /*50e0*/  FFMA.FTZ R63, R3, R36, R38.reuse ;  /* 0x00000024033f7223 */ /* 0x100fe20000010026 */
[----:B------:R-:W-:Y:S01]  /*50f0*/  SHF.L.U32 R61, R20, 0x10, RZ ;  /* 0x00000010143d7819 */ /* 0x000fe200000006ff */
[C---:B------:R-:W-:Y:S01]  /*5100*/  IMAD.U32 R65, R68.reuse, 0x10000, RZ ;  /* 0x0001000044417824 */ /* 0x040fe200078e00ff */
[----:B------:R-:W-:Y:S01]  /*5110*/  PRMT R38, R68, 0x7632, R38 ;  /* 0x0000763244267816 */ /* 0x000fe20000000026 */
[----:B------:R-:W-:Y:S01]  /*5120*/  FFMA.FTZ R39, R98, R21, R39 ;  /* 0x0000001562277223 */ /* 0x000fe20000010027 */
[C---:B------:R-:W-:Y:S02]  /*5130*/  PRMT R36, R23.reuse, 0x7632, R36 ;  /* 0x0000763217247816 */ /* 0x040fe40000000024 */
[----:B------:R-:W-:Y:S01]  /*5140*/  SHF.L.U32 R37, R23, 0x10, RZ ;  /* 0x0000001017257819 */ /* 0x000fe200000006ff */
[----:B------:R-:W-:Y:S01]  /*5150*/  FFMA.FTZ R63, R90, R61, R63 ;  /* 0x0000003d5a3f7223 */ /* 0x000fe2000001003f */
[----:B------:R-:W2:Y:S01]  /*5160*/  LDG.E.128 R20, desc[UR6][R92.64+0x1b000] ;  /* 0x01b000065c147981 */ /* 0x000ea2000c1e1d00 */
[----:B------:R-:W-:Y:S01]  /*5170*/  SHF.L.U32 R38, R38, 0x10, RZ ;  /* 0x0000001026267819 */ /* 0x000fe200000006ff */
[----:B------:R-:W-:Y:S01]  /*5180*/  FFMA.FTZ R84, R40, R65, R84 ;  /* 0x0000004128547223 */ /* 0x000fe20000010054 */
[----:B------:R-:W-:-:S02]  /*5190*/  SHF.L.U32 R61, R66, 0x10, RZ ;  /* 0x00000010423d7819 */ /* 0x000fc400000006ff */
[----:B------:R-:W-:Y:S01]  /*51a0*/  PRMT R66, R66, 0x7632, R66 ;  /* 0x0000763242427816 */ /* 0x000fe20000000042 */
[----:B------:R-:W-:Y:S01]  /*51b0*/  FFMA.FTZ R84, R41, R38, R84 ;  /* 0x0000002629547223 */ /* 0x000fe20000010054 */
[----:B------:R-:W-:Y:S01]  /*51c0*/  FFMA.FTZ R39, R100, R37, R39 ;  /* 0x0000002564277223 */ /* 0x000fe20000010027 */
[C---:B------:R-:W-:Y:S01]  /*51d0*/  PRMT R38, R69.reuse, 0x7632, R38 ;  /* 0x0000763245267816 */ /* 0x040fe20000000026 */
[----:B------:R-:W-:Y:S01]  /*51e0*/  FFMA.FTZ R63, R42, R61, R63 ;  /* 0x0000003d2a3f7223 */ /* 0x000fe2000001003f */
[----:B------:R-:W-:Y:S01]  /*51f0*/  SHF.L.U32 R60, R69, 0x10, RZ ;  /* 0x00000010453c7819 */ /* 0x000fe200000006ff */
[----:B------:R-:W-:Y:S01]  /*5200*/  IMAD.U32 R37, R36, 0x10000, RZ ;  /* 0x0001000024257824 */ /* 0x000fe200078e00ff */
[----:B------:R-:W-:Y:S02]  /*5210*/  SHF.L.U32 R61, R66, 0x10, RZ ;  /* 0x00000010423d7819 */ /* 0x000fe400000006ff */
[----:B------:R-:W-:Y:S01]  /*5220*/  SHF.L.U32 R65, R38, 0x10, RZ ;  /* 0x0000001026417819 */ /* 0x000fe200000006ff */
[----:B------:R-:W-:Y:S01]  /*5230*/  FFMA.FTZ R69, R3, R60, R84 ;  /* 0x0000003c03457223 */ /* 0x000fe20000010054 */
[----:B------:R-:W-:Y:S01]  /*5240*/  FFMA.FTZ R84, R88, R37, R39 ;  /* 0x0000002558547223 */ /* 0x000fe20000010027 */
[----:B------:R-:W-:Y:S01]  /*5250*/  FFMA.FTZ R63, R98, R61, R63 ;  /* 0x0000003d623f7223 */ /* 0x000fe2000001003f */
[----:B------:R-:W2:Y:S01]  /*5260*/  LDG.E.128 R36, desc[UR6][R92.64+0x1e800] ;  /* 0x01e800065c247981 */ /* 0x000ea2000c1e1d00 */
[C---:B------:R-:W-:Y:S01]  /*5270*/  SHF.L.U32 R61, R67.reuse, 0x10, RZ ;  /* 0x00000010433d7819 */ /* 0x040fe200000006ff */
[----:B------:R-:W-:Y:S01]  /*5280*/  FFMA.FTZ R65, R90, R65, R69 ;  /* 0x000000415a417223 */ /* 0x000fe20000010045 */
[----:B------:R-:W-:-:S02]  /*5290*/  PRMT R67, R67, 0x7632, R67 ;  /* 0x0000763243437816 */ /* 0x000fc40000000043 */
[C---:B---3--:R-:W-:Y:S02]  /*52a0*/  PRMT R60, R72.reuse, 0x7632, R60 ;  /* 0x00007632483c7816 */ /* 0x048fe4000000003c */
        /* <DEDUP_REMOVED lines=10> */
[----:B------:R-:W-:-:S02]  /*5350*/  SHF.L.U32 R61, R70, 0x10, RZ ;  /* 0x00000010463d7819 */ /* 0x000fc400000006ff */
[C---:B------:R-:W-:Y:S02]  /*5360*/  PRMT R60, R73.reuse, 0x7632, R60 ;  /* 0x00007632493c7816 */ /* 0x040fe4000000003c */
[----:B------:R-:W-:Y:S01]  /*5370*/  SHF.L.U32 R62, R73, 0x10, RZ ;  /* 0x00000010493e7819 */ /* 0x000fe200000006ff */
[----:B------:R-:W-:Y:S01]  /*5380*/  FFMA.FTZ R61, R98, R61, R65 ;  /* 0x0000003d623d7223 */ /* 0x000fe20000010041 */
[----:B------:R-:W-:Y:S01]  /*5390*/  SHF.L.U32 R63, R71, 0x10, RZ ;  /* 0x00000010473f7819 */ /* 0x000fe200000006ff */
[----:B------:R-:W-:Y:S01]  /*53a0*/  IMAD.U32 R65, R60, 0x10000, RZ ;  /* 0x000100003c417824 */ /* 0x000fe200078e00ff */
[C---:B-----5:R-:W-:Y:S01]  /*53b0*/  PRMT R60, R76.reuse, 0x7632, R60 ;  /* 0x000076324c3c7816 */ /* 0x060fe2000000003c */
        /* <DEDUP_REMOVED lines=8> */
[----:B------:R-:W-:Y:S01]  /*5440*/  SHF.L.U32 R60, R60, 0x10, RZ ;  /* 0x000000103c3c7819 */ /* 0x000fe200000006ff */
[----:B------:R-:W-:-:S02]  /*5450*/  FFMA.FTZ R86, R88, R71, R61 ;  /* 0x0000004758567223 */ /* 0x000fc4000001003d */
[----:B------:R-:W-:Y:S02]  /*5460*/  FFMA.FTZ R69, R42, R63, R65 ;  /* 0x0000003f2a457223 */ /* 0x000fe40000010041 */
[----:B------:R-:W-:Y:S02]  /*5470*/  FFMA.FTZ R76, R41, R60, R76 ;  /* 0x0000003c294c7223 */ /* 0x000fe4000001004c */
[----:B------:R-:W3:Y:S01]  /*5480*/  LDG.E.128 R60, desc[UR6][R92.64+0x22000] ;  /* 0x022000065c3c7981 */ /* 0x000ee2000c1e1d00 */
[----:B------:R-:W-:Y:S02]  /*5490*/  PRMT R74, R74, 0x7632, R74 ;  /* 0x000076324a4a7816 */ /* 0x000fe4000000004a */
[----:B------:R-:W-:-:S03]  /*54a0*/  PRMT R64, R77, 0x7632, R64 ;  /* 0x000076324d407816 */ /* 0x000fc60000000040 */
[----:B------:R-:W-:Y:S01]  /*54b0*/  IMAD.U32 R65, R74, 0x10000, RZ ;  /* 0x000100004a417824 */ /* 0x000fe200078e00ff */
[----:B------:R-:W-:Y:S02]  /*54c0*/  SHF.L.U32 R71, R64, 0x10, RZ ;  /* 0x0000001040477819 */ /* 0x000fe400000006ff */
[----:B------:R-:W-:Y:S01]  /*54d0*/  SHF.L.U32 R66, R77, 0x10, RZ ;  /* 0x000000104d427819 */ /* 0x000fe200000006ff */
[----:B------:R-:W-:Y:S01]  /*54e0*/  FFMA.FTZ R65, R98, R65, R69 ;  /* 0x0000004162417223 */ /* 0x000fe20000010045 */
[----:B------:R-:W-:Y:S02]  /*54f0*/  SHF.L.U32 R67, R75, 0x10, RZ ;  /* 0x000000104b437819 */ /* 0x000fe400000006ff */
[----:B------:R-:W-:Y:S01]  /*5500*/  PRMT R64, R80, 0x7632, R64 ;  /* 0x0000763250407816 */ /* 0x000fe20000000040 */
[----:B------:R-:W-:Y:S02]  /*5510*/  FFMA.FTZ R73, R3, R66, R76 ;  /* 0x0000004203497223 */ /* 0x000fe4000001004c */
[----:B------:R-:W-:Y:S01]  /*5520*/  FFMA.FTZ R69, R100, R67, R65 ;  /* 0x0000004364457223 */ /* 0x000fe20000010041 */
[----:B------:R-:W-:-:S02]  /*5530*/  SHF.L.U32 R68, R64, 0x10, RZ ;  /* 0x0000001040447819 */ /* 0x000fc400000006ff */
[----:B------:R-:W5:Y:S01]  /*5540*/  LDG.E.128 R64, desc[UR6][R92.64+0x25800] ;  /* 0x025800065c407981 */ /* 0x000f62000c1e1d00 */
[----:B------:R-:W-:Y:S01]  /*5550*/  FFMA.FTZ R73, R90, R71, R73 ;  /* 0x000000475a497223 */ /* 0x000fe20000010049 */
[----:B------:R-:W-:Y:S01]  /*5560*/  IMAD.U32 R71, R78, 0x10000, RZ ;  /* 0x000100004e477824 */ /* 0x000fe200078e00ff */
[----:B------:R-:W-:Y:S02]  /*5570*/  SHF.L.U32 R80, R80, 0x10, RZ ;  /* 0x0000001050507819 */ /* 0x000fe400000006ff */
[----:B------:R-:W-:Y:S01]  /*5580*/  PRMT R78, R78, 0x7632, R78 ;  /* 0x000076324e4e7816 */ /* 0x000fe2000000004e */
[----:B------:R-:W-:Y:S01]  /*5590*/  FFMA.FTZ R73, R42, R71, R73 ;  /* 0x000000472a497223 */ /* 0x000fe20000010049 */
[----:B------:R-:W-:Y:S01]  /*55a0*/  PRMT R75, R75, 0x7632, R75 ;  /* 0x000076324b4b7816 */ /* 0x000fe2000000004b */
[----:B------:R-:W-:Y:S01]  /*55b0*/  FFMA.FTZ R80, R40, R80, R89 ;  /* 0x0000005028507223 */ /* 0x000fe20000010059 */
[----:B------:R-:W-:Y:S02]  /*55c0*/  SHF.L.U32 R71, R78, 0x10, RZ ;  /* 0x000000104e477819 */ /* 0x000fe400000006ff */
[----:B------:R-:W-:Y:S01]  /*55d0*/  SHF.L.U32 R70, R81, 0x10, RZ ;  /* 0x0000001051467819 */ /* 0x000fe200000006ff */
[----:B------:R-:W-:Y:S01]  /*55e0*/  FFMA.FTZ R80, R41, R68, R80 ;  /* 0x0000004429507223 */ /* 0x000fe20000010050 */
[----:B------:R-:W-:Y:S01]  /*55f0*/  PRMT R68, R81, 0x7632, R68 ;  /* 0x0000763251447816 */ /* 0x000fe20000000044 */
[----:B------:R-:W-:Y:S01]  /*5600*/  FFMA.FTZ R73, R98, R71, R73 ;  /* 0x0000004762497223 */ /* 0x000fe20000010049 */
[----:B------:R-:W-:Y:S01]  /*5610*/  SHF.L.U32 R75, R75, 0x10, RZ ;  /* 0x000000104b4b7819 */ /* 0x000fe200000006ff */
[----:B------:R-:W-:Y:S01]  /*5620*/  IMAD.U32 R71, R79, 0x10000, RZ ;  /* 0x000100004f477824 */ /* 0x000fe200078e00ff */
[C---:B----4-:R-:W-:Y:S01]  /*5630*/  PRMT R72, R56.reuse, 0x7632, R72 ;  /* 0x0000763238487816 */ /* 0x050fe20000000048 */
[----:B------:R-:W-:Y:S01]  /*5640*/  FFMA.FTZ R81, R3, R70, R80 ;  /* 0x0000004603517223 */ /* 0x000fe20000010050 */
[----:B------:R-:W-:Y:S01]  /*5650*/  SHF.L.U32 R56, R56, 0x10, RZ ;  /* 0x0000001038387819 */ /* 0x000fe200000006ff */
[----:B------:R-:W-:Y:S01]  /*5660*/  FFMA.FTZ R80, R88, R75, R69 ;  /* 0x0000004b58507223 */ /* 0x000fe20000010045 */
[----:B------:R-:W-:Y:S01]  /*5670*/  SHF.L.U32 R77, R68, 0x10, RZ ;  /* 0x00000010444d7819 */ /* 0x000fe200000006ff */
[----:B------:R-:W-:Y:S01]  /*5680*/  FFMA.FTZ R73, R100, R71, R73 ;  /* 0x0000004764497223 */ /* 0x000fe20000010049 */
[----:B------:R-:W-:Y:S01]  /*5690*/  PRMT R79, R79, 0x7632, R79 ;  /* 0x000076324f4f7816 */ /* 0x000fe2000000004f */
[----:B------:R-:W4:Y:S01]  /*56a0*/  LDG.E.128 R68, desc[UR6][R92.64+0x29000] ;  /* 0x029000065c447981 */ /* 0x000f22000c1e1d00 */
[----:B------:R-:W-:-:S02]  /*56b0*/  IMAD.U32 R72, R72, 0x10000, RZ ;  /* 0x0001000048487824 */ /* 0x000fc400078e00ff */
[----:B------:R-:W-:Y:S01]  /*56c0*/  FFMA.FTZ R56, R40, R56, R99 ;  /* 0x0000003828387223 */ /* 0x000fe20000010063 */
[----:B------:R-:W-:Y:S01]  /*56d0*/  SHF.L.U32 R79, R79, 0x10, RZ ;  /* 0x000000104f4f7819 */ /* 0x000fe200000006ff */
[----:B------:R-:W-:Y:S01]  /*56e0*/  FFMA.FTZ R77, R90, R77, R81 ;  /* 0x0000004d5a4d7223 */ /* 0x000fe20000010051 */
[C---:B------:R-:W-:Y:S01]  /*56f0*/  SHF.L.U32 R75, R82.reuse, 0x10, RZ ;  /* 0x00000010524b7819 */ /* 0x040fe200000006ff */
[----:B------:R-:W-:Y:S01]  /*5700*/  FFMA.FTZ R76, R41, R72, R56 ;  /* 0x00000048294c7223 */ /* 0x000fe20000010038 */
[----:B------:R-:W-:Y:S02]  /*5710*/  PRMT R82, R82, 0x7632, R82 ;  /* 0x0000763252527816 */ /* 0x000fe40000000052 */
[C---:B------:R-:W-:Y:S02]  /*5720*/  PRMT R72, R57.reuse, 0x7632, R72 ;  /* 0x0000763239487816 */ /* 0x040fe40000000048 */
[----:B------:R-:W-:Y:S01]  /*5730*/  SHF.L.U32 R74, R57, 0x10, RZ ;  /* 0x00000010394a7819 */ /* 0x000fe200000006ff */
[----:B------:R-:W-:Y:S01]  /*5740*/  FFMA.FTZ R81, R88, R79, R73 ;  /* 0x0000004f58517223 */ /* 0x000fe20000010049 */
[----:B------:R-:W-:Y:S01]  /*5750*/  FFMA.FTZ R75, R42, R75, R77 ;  /* 0x0000004b2a4b7223 */ /* 0x000fe2000001004d */
[----:B------:R-:W-:-:S02]  /*5760*/  SHF.L.U32 R57, R82, 0x10, RZ ;  /* 0x0000001052397819 */ /* 0x000fc400000006ff */
[----:B------:R-:W-:Y:S01]  /*5770*/  SHF.L.U32 R73, R72, 0x10, RZ ;  /* 0x0000001048497819 */ /* 0x000fe200000006ff */
[----:B------:R-:W-:Y:S02]  /*5780*/  FFMA.FTZ R77, R3, R74, R76 ;  /* 0x0000004a034d7223 */ /* 0x000fe4000001004c */
[----:B------:R-:W-:Y:S02]  /*5790*/  FFMA.FTZ R57, R98, R57, R75 ;  /* 0x0000003962397223 */ /* 0x000fe4000001004b */
[----:B------:R-:W-:Y:S02]  /*57a0*/  FFMA.FTZ R79, R90, R73, R77 ;  /* 0x000000495a4f7223 */ /* 0x000fe4000001004d */
[----:B------:R-:W4:Y:S01]  /*57b0*/  LDG.E.128 R72, desc[UR6][R92.64+0x2c800] ;  /* 0x02c800065c487981 */ /* 0x000f22000c1e1d00 */
[C---:B------:R-:W-:Y:S02]  /*57c0*/  PRMT R56, R83.reuse, 0x7632, R56 ;  /* 0x0000763253387816 */ /* 0x040fe40000000038 */
[C---:B------:R-:W-:Y:S01]  /*57d0*/  PRMT R76, R48.reuse, 0x7632, R76 ;  /* 0x00007632304c7816 */ /* 0x040fe2000000004c */
[----:B------:R-:W-:Y:S01]  /*57e0*/  IMAD.U32 R48, R48, 0x10000, RZ ;  /* 0x0001000030307824 */ /* 0x000fe200078e00ff */
[----:B------:R-:W-:-:S02]  /*57f0*/  SHF.L.U32 R83, R83, 0x10, RZ ;  /* 0x0000001053537819 */ /* 0x000fc400000006ff */
[----:B------:R-:W-:Y:S01]  /*5800*/  SHF.L.U32 R76, R76, 0x10, RZ ;  /* 0x000000104c4c7819 */ /* 0x000fe200000006ff */
[----:B------:R-:W-:Y:S02]  /*5810*/  FFMA.FTZ R48, R40, R48, R91 ;  /* 0x0000003028307223 */ /* 0x000fe4000001005b */
        /* <DEDUP_REMOVED lines=8> */
[----:B------:R-:W-:Y:S01]  /*58a0*/  FFMA.FTZ R48, R88, R57, R83 ;  /* 0x0000003958307223 */ /* 0x000fe20000010053 */
[----:B------:R-:W-:Y:S01]  /*58b0*/  FFMA.FTZ R79, R42, R77, R79 ;  /* 0x0000004d2a4f7223 */ /* 0x000fe2000001004f */
[----:B------:R-:W-:Y:S01]  /*58c0*/  FFMA.FTZ R57, R3, R56, R76 ;  /* 0x0000003803397223 */ /* 0x000fe2000001004c */
[----:B------:R-:W-:Y:S01]  /*58d0*/  SHF.L.U32 R77, R58, 0x10, RZ ;  /* 0x000000103a4d7819 */ /* 0x000fe200000006ff */
[----:B------:R-:W-:Y:S01]  /*58e0*/  FFMA.FTZ R58, R40, R44, R43 ;  /* 0x0000002c283a7223 */ /* 0x000fe2000001002b */
[C---:B------:R-:W-:Y:S02]  /*58f0*/  SHF.L.U32 R56, R49.reuse, 0x10, RZ ;  /* 0x0000001031387819 */ /* 0x040fe400000006ff */
[----:B------:R-:W-:Y:S02]  /*5900*/  PRMT R49, R49, 0x7632, R49 ;  /* 0x0000763231317816 */ /* 0x000fe40000000031 */
        /* <DEDUP_REMOVED lines=11> */
[----:B------:R-:W4:Y:S01]  /*59c0*/  LDG.E.128 R56, desc[UR6][R92.64+0x3000] ;  /* 0x003000065c387981 */ /* 0x000f22000c1e1d00 */
[----:B------:R-:W-:Y:S01]  /*59d0*/  FFMA.FTZ R44, R90, R45, R44 ;  /* 0x0000002d5a2c7223 */ /* 0x000fe2000001002c */
[----:B------:R-:W-:-:S02]  /*59e0*/  SHF.L.U32 R41, R3, 0x10, RZ ;  /* 0x0000001003297819 */ /* 0x000fc400000006ff */
[----:B------:R0:W4:Y:S01]  /*59f0*/  LDG.E.128 R76, desc[UR6][R94.64+0x3000] ;  /* 0x003000065e4c7981 */ /* 0x000122000c1e1d00 */
[----:B------:R-:W-:Y:S02]  /*5a00*/  SHF.L.U32 R45, R50, 0x10, RZ ;  /* 0x00000010322d7819 */ /* 0x000fe400000006ff */
[----:B------:R-:W-:Y:S01]  /*5a10*/  SHF.L.U32 R83, R46, 0x10, RZ ;  /* 0x000000102e537819 */ /* 0x000fe200000006ff */
[----:B------:R-:W-:Y:S01]  /*5a20*/  FFMA.FTZ R82, R88, R41, R43 ;  /* 0x0000002958527223 */ /* 0x000fe2000001002b */
[----:B------:R-:W-:Y:S01]  /*5a30*/  SHF.L.U32 R3, R52, 0x10, RZ ;  /* 0x0000001034037819 */ /* 0x000fe200000006ff */
[----:B------:R-:W-:Y:S02]  /*5a40*/  IMAD.U32 R40, R12, 0x10000, RZ ;  /* 0x000100000c287824 */ /* 0x000fe400078e00ff */
[----:B------:R-:W-:Y:S01]  /*5a50*/  FFMA.FTZ R43, R42, R45, R49 ;  /* 0x0000002d2a2b7223 */ /* 0x000fe20000010031 */
[----:B------:R-:W-:Y:S02]  /*5a60*/  PRMT R50, R50, 0x7632, R50 ;  /* 0x0000763232327816 */ /* 0x000fe40000000032 */
[----:B------:R-:W-:-:S02]  /*5a70*/  PRMT R12, R12, 0x7632, R12 ;  /* 0x000076320c0c7816 */ /* 0x000fc4000000000c */
[----:B------:R-:W-:Y:S01]  /*5a80*/  PRMT R49, R52, 0x7632, R49 ;  /* 0x0000763234317816 */ /* 0x000fe20000000031 */
[----:B------:R-:W-:Y:S01]  /*5a90*/  FFMA.FTZ R44, R42, R83, R44 ;  /* 0x000000532a2c7223 */ /* 0x000fe2000001002c */
[----:B------:R-:W-:Y:S01]  /*5aa0*/  FFMA.FTZ R42, R3, R40, R101 ;  /* 0x00000028032a7223 */ /* 0x000fe20000010065 */
[----:B------:R-:W-:Y:S02]  /*5ab0*/  PRMT R46, R46, 0x7632, R46 ;  /* 0x000076322e2e7816 */ /* 0x000fe4000000002e */
[----:B------:R-:W-:Y:S01]  /*5ac0*/  SHF.L.U32 R41, R50, 0x10, RZ ;  /* 0x0000001032297819 */ /* 0x000fe200000006ff */
[----:B------:R-:W-:Y:S01]  /*5ad0*/  IMAD.U32 R49, R49, 0x10000, RZ ;  /* 0x0001000031317824 */ /* 0x000fe200078e00ff */
[----:B------:R-:W-:Y:S02]  /*5ae0*/  SHF.L.U32 R40, R12, 0x10, RZ ;  /* 0x000000100c287819 */ /* 0x000fe400000006ff */
[----:B------:R-:W-:Y:S01]  /*5af0*/  SHF.L.U32 R87, R46, 0x10, RZ ;  /* 0x000000102e577819 */ /* 0x000fe200000006ff */
[----:B------:R-:W-:Y:S01]  /*5b00*/  FFMA.FTZ R83, R98, R41, R43 ;  /* 0x0000002962537223 */ /* 0x000fe2000001002b */
[----:B------:R-:W-:Y:S01]  /*5b10*/  PRMT R12, R51, 0x7632, R12 ;  /* 0x00007632330c7816 */ /* 0x000fe2000000000c */
[----:B------:R-:W-:Y:S01]  /*5b20*/  FFMA.FTZ R90, R49, R40, R42 ;  /* 0x00000028315a7223 */ /* 0x000fe2000001002a */
[----:B------:R-:W-:Y:S01]  /*5b30*/  SHF.L.U32 R45, R51, 0x10, RZ ;  /* 0x00000010332d7819 */ /* 0x000fe200000006ff */
[----:B------:R-:W4:Y:S01]  /*5b40*/  LDG.E.128 R40, desc[UR6][R92.64+0x6800] ;  /* 0x006800065c287981 */ /* 0x000f22000c1e1d00 */
[----:B------:R-:W-:-:S02]  /*5b50*/  PRMT R46, R13, 0x7632, R46 ;  /* 0x000076320d2e7816 */ /* 0x000fc4000000002e */
        /* <DEDUP_REMOVED lines=11> */
[--C-:B0-----:R-:W-:Y:S01]  /*5c10*/  FFMA.FTZ R94, R50, R87, R89.reuse ;  /* 0x00000057325e7223 */ /* 0x101fe20000010059 */
[----:B------:R-:W-:Y:S01]  /*5c20*/  FFMA.FTZ R100, R100, R13, R44 ;  /* 0x0000000d64647223 */ /* 0x000fe2000001002c */
[----:B------:R-:W-:Y:S01]  /*5c30*/  PRMT R89, R16, 0x7632, R89 ;  /* 0x0000763210597816 */ /* 0x000fe20000000059 */
[----:B------:R-:W-:Y:S01]  /*5c40*/  IMAD.U32 R87, R52, 0x10000, RZ ;  /* 0x0001000034577824 */ /* 0x000fe200078e00ff */
[----:B------:R-:W-:Y:S01]  /*5c50*/  SHF.L.U32 R13, R12, 0x10, RZ ;  /* 0x000000100c0d7819 */ /* 0x000fe200000006ff */
[----:B------:R-:W4:Y:S01]  /*5c60*/  LDG.E.128 R44, desc[UR6][R92.64+0xa000] ;  /* 0x00a000065c2c7981 */ /* 0x000f22000c1e1d00 */
[----:B------:R-:W-:Y:S01]  /*5c70*/  SHF.L.U32 R12, R89, 0x10, RZ ;  /* 0x00000010590c7819 */ /* 0x000fe200000006ff */
[----:B------:R-:W-:Y:S01]  /*5c80*/  FFMA.FTZ R96, R3, R90, R96 ;  /* 0x0000005a03607223 */ /* 0x000fe20000010060 */
[----:B------:R-:W-:Y:S01]  /*5c90*/  SHF.L.U32 R16, R14, 0x10, RZ ;  /* 0x000000100e107819 */ /* 0x000fe200000006ff */
[C---:B------:R-:W-:Y:S01]  /*5ca0*/  FFMA.FTZ R90, R88.reuse, R13, R53 ;  /* 0x0000000d585a7223 */ /* 0x040fe20000010035 */
[----:B------:R-:W-:Y:S01]  /*5cb0*/  FFMA.FTZ R88, R88, R87, R100 ;  /* 0x0000005758587223 */ /* 0x000fe20000010064 */
[----:B------:R-:W-:Y:S01]  /*5cc0*/  SHF.L.U32 R83, R54, 0x10, RZ ;  /* 0x0000001036537819 */ /* 0x000fe200000006ff */
[----:B------:R-:W-:Y:S01]  /*5cd0*/  FFMA.FTZ R96, R49, R12, R96 ;  /* 0x0000000c31607223 */ /* 0x000fe20000010060 */
[----:B------:R-:W-:-:S02]  /*5ce0*/  PRMT R14, R14, 0x7632, R14 ;  /* 0x000076320e0e7816 */ /* 0x000fc4000000000e */
[----:B------:R-:W-:Y:S02]  /*5cf0*/  PRMT R87, R54, 0x7632, R87 ;  /* 0x0000763236577816 */ /* 0x000fe40000000057 */
        /* <DEDUP_REMOVED lines=16> */
[----:B------:R-:W4:Y:S01]  /*5e00*/  LDG.E.128 R12, desc[UR6][R92.64+0xd800] ;  /* 0x00d800065c0c7981 */ /* 0x000f22000c1e1d00 */
[----:B------:R-:W-:Y:S01]  /*5e10*/  IMAD.U32 R18, R18, 0x10000, RZ ;  /* 0x0001000012127824 */ /* 0x000fe200078e00ff */
[----:B------:R-:W-:Y:S02]  /*5e20*/  PRMT R91, R55, 0x7632, R91 ;  /* 0x00007632375b7816 */ /* 0x000fe4000000005b */
[C---:B------:R-:W-:Y:S01]  /*5e30*/  PRMT R17, R32.reuse, 0x7632, R17 ;  /* 0x0000763220117816 */ /* 0x040fe20000000011 */
[----:B------:R-:W-:Y:S01]  /*5e40*/  FFMA.FTZ R52, R87, R18, R52 ;  /* 0x0000001257347223 */ /* 0x000fe20000010034 */
[----:B------:R-:W-:-:S02]  /*5e50*/  SHF.L.U32 R32, R32, 0x10, RZ ;  /* 0x0000001020207819 */ /* 0x000fc400000006ff */
[----:B------:R-:W-:Y:S02]  /*5e60*/  SHF.L.U32 R16, R16, 0x10, RZ ;  /* 0x0000001010107819 */ /* 0x000fe400000006ff */
[----:B------:R-:W-:Y:S02]  /*5e70*/  SHF.L.U32 R91, R91, 0x10, RZ ;  /* 0x000000105b5b7819 */ /* 0x000fe400000006ff */
[----:B------:R-:W-:Y:S01]  /*5e80*/  SHF.L.U32 R18, R19, 0x10, RZ ;  /* 0x0000001013127819 */ /* 0x000fe200000006ff */
[----:B------:R-:W-:Y:S01]  /*5e90*/  FFMA.FTZ R102, R3, R32, R102 ;  /* 0x0000002003667223 */ /* 0x000fe20000010066 */
[----:B------:R-:W-:Y:S02]  /*5ea0*/  IMAD.U32 R54, R17, 0x10000, RZ ;  /* 0x0001000011367824 */ /* 0x000fe400078e00ff */
[----:B------:R-:W-:Y:S01]  /*5eb0*/  FFMA.FTZ R96, R91, R16, R96 ;  /* 0x000000105b607223 */ /* 0x000fe20000010060 */
[----:B------:R-:W-:Y:S01]  /*5ec0*/  PRMT R32, R19, 0x7632, R32 ;  /* 0x0000763213207816 */ /* 0x000fe20000000020 */
[----:B------:R-:W-:-:S02]  /*5ed0*/  FFMA.FTZ R52, R89, R18, R52 ;  /* 0x0000001259347223 */ /* 0x000fc40000010034 */
[----:B------:R-:W4:Y:S01]  /*5ee0*/  LDG.E.128 R16, desc[UR6][R92.64+0x11000] ;  /* 0x011000065c107981 */ /* 0x000f22000c1e1d00 */
[----:B------:R-:W-:Y:S01]  /*5ef0*/  FFMA.FTZ R102, R49, R54, R102 ;  /* 0x0000003631667223 */ /* 0x000fe20000010066 */
[----:B------:R-:W-:Y:S02]  /*5f00*/  SHF.L.U32 R32, R32, 0x10, RZ ;  /* 0x0000001020207819 */ /* 0x000fe400000006ff */
[C---:B------:R-:W-:Y:S02]  /*5f10*/  PRMT R55, R24.reuse, 0x7632, R55 ;  /* 0x0000763218377816 */ /* 0x040fe40000000037 */
[C---:B------:R-:W-:Y:S02]  /*5f20*/  PRMT R53, R33.reuse, 0x7632, R53 ;  /* 0x0000763221357816 */ /* 0x040fe40000000035 */
        /* <DEDUP_REMOVED lines=9> */
[C---:B------:R-:W-:Y:S01]  /*5fc0*/  SHF.L.U32 R24, R34.reuse, 0x10, RZ ;  /* 0x0000001022187819 */ /* 0x040fe200000006ff */
[----:B------:R-:W-:Y:S01]  /*5fd0*/  FFMA.FTZ R52, R49, R52, R94 ;  /* 0x0000003431347223 */ /* 0x000fe2000001005e */
[----:B------:R-:W-:Y:S02]  /*5fe0*/  PRMT R25, R25, 0x7632, R25 ;  /* 0x0000763219197816 */ /* 0x000fe40000000019 */
        /* <DEDUP_REMOVED lines=9> */
[----:B------:R-:W-:Y:S01]  /*6080*/  FFMA.FTZ R54, R87, R34, R32 ;  /* 0x0000002257367223 */ /* 0x000fe20000010020 */
[C---:B------:R-:W-:Y:S01]  /*6090*/  PRMT R25, R8.reuse, 0x7632, R25 ;  /* 0x0000763208197816 */ /* 0x040fe20000000019 */
[----:B------:R-:W4:Y:S01]  /*60a0*/  LDG.E.128 R32, desc[UR6][R92.64+0x14800] ;  /* 0x014800065c207981 */ /* 0x000f22000c1e1d00 */
[----:B------:R-:W-:Y:S01]  /*60b0*/  SHF.L.U32 R8, R8, 0x10, RZ ;  /* 0x0000001008087819 */ /* 0x000fe200000006ff */
[----:B------:R-:W-:Y:S01]  /*60c0*/  FFMA.FTZ R94, R83, R94, R100 ;  /* 0x0000005e535e7223 */ /* 0x000fe20000010064 */
[----:B------:R-:W-:-:S02]  /*60d0*/  SHF.L.U32 R100, R25, 0x10, RZ ;  /* 0x0000001019647819 */ /* 0x000fc400000006ff */
[----:B------:R-:W-:Y:S01]  /*60e0*/  PRMT R26, R26, 0x7632, R26 ;  /* 0x000076321a1a7816 */ /* 0x000fe2000000001a */
[----:B------:R-:W-:Y:S01]  /*60f0*/  FFMA.FTZ R8, R3, R8, R84 ;  /* 0x0000000803087223 */ /* 0x000fe20000010054 */
[C---:B------:R-:W-:Y:S01]  /*6100*/  PRMT R25, R9.reuse, 0x7632, R25 ;  /* 0x0000763209197816 */ /* 0x040fe20000000019 */
[----:B------:R-:W-:Y:S01]  /*6110*/  IMAD.U32 R84, R9, 0x10000, RZ ;  /* 0x0001000009547824 */ /* 0x000fe200078e00ff */
[----:B------:R-:W-:Y:S01]  /*6120*/  SHF.L.U32 R26, R26, 0x10, RZ ;  /* 0x000000101a1a7819 */ /* 0x000fe200000006ff */
[----:B------:R-:W-:Y:S01]  /*6130*/  FFMA.FTZ R100, R49, R100, R8 ;  /* 0x0000006431647223 */ /* 0x000fe20000010008 */
[----:B------:R-:W-:Y:S01]  /*6140*/  FFMA.FTZ R8, R89, R52, R54 ;  /* 0x0000003459087223 */ /* 0x000fe20000010036 */
[----:B------:R-:W-:Y:S01]  /*6150*/  SHF.L.U32 R25, R25, 0x10, RZ ;  /* 0x0000001019197819 */ /* 0x000fe200000006ff */
[----:B------:R-:W4:Y:S01]  /*6160*/  LDG.E.128 R52, desc[UR6][R92.64+0x18000] ;  /* 0x018000065c347981 */ /* 0x000f22000c1e1d00 */
[----:B------:R-:W-:Y:S01]  /*6170*/  FFMA.FTZ R9, R51, R84, R100 ;  /* 0x0000005433097223 */ /* 0x000fe20000010064 */
[----:B------:R-:W-:Y:S01]  /*6180*/  FFMA.FTZ R94, R87, R26, R94 ;  /* 0x0000001a575e7223 */ /* 0x000fe2000001005e */
[----:B------:R-:W-:-:S02]  /*6190*/  SHF.L.U32 R26, R27, 0x10, RZ ;  /* 0x000000101b1a7819 */ /* 0x000fc400000006ff */
[----:B------:R-:W-:Y:S01]  /*61a0*/  SHF.L.U32 R84, R10, 0x10, RZ ;  /* 0x000000100a547819 */ /* 0x000fe200000006ff */
[----:B------:R-:W-:Y:S01]  /*61b0*/  FFMA.FTZ R100, R50, R25, R9 ;  /* 0x0000001932647223 */ /* 0x000fe20000010009 */
[----:B------:R-:W-:Y:S02]  /*61c0*/  PRMT R27, R27, 0x7632, R27 ;  /* 0x000076321b1b7816 */ /* 0x000fe4000000001b */
[----:B------:R-:W-:Y:S02]  /*61d0*/  SHF.L.U32 R24, R24, 0x10, RZ ;  /* 0x0000001018187819 */ /* 0x000fe400000006ff */
[C---:B------:R-:W-:Y:S02]  /*61e0*/  PRMT R25, R4.reuse, 0x7632, R25 ;  /* 0x0000763204197816 */ /* 0x040fe40000000019 */
        /* <DEDUP_REMOVED lines=19> */
[----:B--2---:R-:W-:Y:S01]  /*6320*/  PRMT R11, R28, 0x7632, R11 ;  /* 0x000076321c0b7816 */ /* 0x004fe2000000000b */
[----:B------:R-:W-:Y:S01]  /*6330*/  FFMA.FTZ R10, R50, R9, R5 ;  /* 0x00000009320a7223 */ /* 0x000fe20000010005 */
[----:B------:R-:W-:-:S02]  /*6340*/  SHF.L.U32 R8, R6, 0x10, RZ ;  /* 0x0000001006087819 */ /* 0x000fc400000006ff */
[----:B------:R-:W-:Y:S02]  /*6350*/  SHF.L.U32 R28, R28, 0x10, RZ ;  /* 0x000000101c1c7819 */ /* 0x000fe400000006ff */
[----:B------:R-:W-:Y:S01]  /*6360*/  SHF.L.U32 R94, R11, 0x10, RZ ;  /* 0x000000100b5e7819 */ /* 0x000fe200000006ff */
[----:B------:R-:W-:Y:S01]  /*6370*/  FFMA.FTZ R26, R83, R8, R10 ;  /* 0x00000008531a7223 */ /* 0x000fe2000001000a */
[----:B------:R-:W-:Y:S01]  /*6380*/  PRMT R6, R6, 0x7632, R6 ;  /* 0x0000763206067816 */ /* 0x000fe20000000006 */
[----:B------:R-:W2:Y:S01]  /*6390*/  LDG.E.128 R8, desc[UR6][R92.64+0x1b800] ;  /* 0x01b800065c087981 */ /* 0x000ea2000c1e1d00 */
[----:B------:R-:W-:Y:S01]  /*63a0*/  FFMA.FTZ R86, R3, R28, R86 ;  /* 0x0000001c03567223 */ /* 0x000fe20000010056 */
[C---:B------:R-:W-:Y:S02]  /*63b0*/  SHF.L.U32 R28, R29.reuse, 0x10, RZ ;  /* 0x000000101d1c7819 */ /* 0x040fe400000006ff */
[----:B------:R-:W-:Y:S01]  /*63c0*/  IMAD.U32 R6, R6, 0x10000, RZ ;  /* 0x0001000006067824 */ /* 0x000fe200078e00ff */
        /* <DEDUP_REMOVED lines=22> */
[C---:B------:R-:W-:Y:S02]  /*6530*/  PRMT R27, R36.reuse, 0x7632, R27 ;  /* 0x00007632241b7816 */ /* 0x040fe4000000001b */
[----:B------:R-:W-:Y:S01]  /*6540*/  SHF.L.U32 R36, R36, 0x10, RZ ;  /* 0x0000001024247819 */ /* 0x000fe200000006ff */
[C---:B------:R-:W-:Y:S01]  /*6550*/  FFMA.FTZ R80, R91.reuse, R4, R24 ;  /* 0x000000045b507223 */ /* 0x040fe20000010018 */
[----:B------:R-:W-:Y:S01]  /*6560*/  FFMA.FTZ R85, R91, R6, R85 ;  /* 0x000000065b557223 */ /* 0x000fe20000010055 */
[----:B------:R-:W-:Y:S01]  /*6570*/  SHF.L.U32 R21, R21, 0x10, RZ ;  /* 0x0000001015157819 */ /* 0x000fe200000006ff */
[----:B------:R-:W-:Y:S01]  /*6580*/  FFMA.FTZ R30, R87, R30, R26 ;  /* 0x0000001e571e7223 */ /* 0x000fe2000001001a */
[----:B------:R-:W-:Y:S01]  /*6590*/  FFMA.FTZ R25, R51, R86, R28 ;  /* 0x0000005633197223 */ /* 0x000fe2000001001c */
[----:B------:R-:W2:Y:S01]  /*65a0*/  LDG.E.128 R4, desc[UR6][R92.64+0x1f000] ;  /* 0x01f000065c047981 */ /* 0x000ea2000c1e1d00 */
[----:B------:R-:W-:Y:S01]  /*65b0*/  SHF.L.U32 R26, R27, 0x10, RZ ;  /* 0x000000101b1a7819 */ /* 0x000fe200000006ff */
[----:B------:R-:W-:Y:S01]  /*65c0*/  FFMA.FTZ R36, R3, R36, R81 ;  /* 0x0000002403247223 */ /* 0x000fe20000010051 */
        /* <DEDUP_REMOVED lines=8> */
[----:B------:R-:W-:-:S02]  /*6650*/  FFMA.FTZ R29, R51, R86, R26 ;  /* 0x00000056331d7223 */ /* 0x000fc4000001001a */
[----:B------:R-:W2:Y:S01]  /*6660*/  LDG.E.128 R24, desc[UR6][R92.64+0x22800] ;  /* 0x022800065c187981 */ /* 0x000ea2000c1e1d00 */
[----:B------:R-:W-:Y:S01]  /*6670*/  SHF.L.U32 R37, R37, 0x10, RZ ;  /* 0x0000001025257819 */ /* 0x000fe200000006ff */
[----:B------:R-:W-:Y:S01]  /*6680*/  FFMA.FTZ R21, R87, R36, R22 ;  /* 0x0000002457157223 */ /* 0x000fe20000010016 */
[----:B------:R-:W-:Y:S02]  /*6690*/  SHF.L.U32 R20, R31, 0x10, RZ ;  /* 0x000000101f147819 */ /* 0x000fe400000006ff */
[C---:B------:R-:W-:Y:S01]  /*66a0*/  SHF.L.U32 R22, R23.reuse, 0x10, RZ ;  /* 0x0000001017167819 */ /* 0x040fe200000006ff */
[--C-:B------:R-:W-:Y:S01]  /*66b0*/  FFMA.FTZ R86, R50, R37, R29.reuse ;  /* 0x0000002532567223 */ /* 0x100fe2000001001d */
[----:B------:R-:W-:Y:S01]  /*66c0*/  PRMT R29, R23, 0x7632, R29 ;  /* 0x00007632171d7816 */ /* 0x000fe2000000001d */
[----:B------:R-:W-:Y:S01]  /*66d0*/  FFMA.FTZ R30, R89, R20, R30 ;  /* 0x00000014591e7223 */ /* 0x000fe2000001001e */
[----:B------:R-:W-:Y:S01]  /*66e0*/  PRMT R28, R31, 0x7632, R28 ;  /* 0x000076321f1c7816 */ /* 0x000fe2000000001c */
[----:B------:R-:W-:Y:S01]  /*66f0*/  FFMA.FTZ R37, R89, R22, R21 ;  /* 0x0000001659257223 */ /* 0x000fe20000010015 */
[C---:B------:R-:W-:Y:S01]  /*6700*/  IMAD.U32 R36, R38.reuse, 0x10000, RZ ;  /* 0x0001000026247824 */ /* 0x040fe200078e00ff */
[----:B------:R-:W2:Y:S01]  /*6710*/  LDG.E.128 R20, desc[UR6][R92.64+0x26000] ;  /* 0x026000065c147981 */ /* 0x000ea2000c1e1d00 */
[----:B------:R-:W-:-:S02]  /*6720*/  PRMT R31, R38, 0x7632, R31 ;  /* 0x00007632261f7816 */ /* 0x000fc4000000001f */
[----:B------:R-:W-:Y:S02]  /*6730*/  SHF.L.U32 R38, R29, 0x10, RZ ;  /* 0x000000101d267819 */ /* 0x000fe400000006ff */
[----:B------:R-:W-:Y:S02]  /*6740*/  SHF.L.U32 R28, R28, 0x10, RZ ;  /* 0x000000101c1c7819 */ /* 0x000fe400000006ff */
[C---:B---3--:R-:W-:Y:S02]  /*6750*/  PRMT R29, R60.reuse, 0x7632, R29 ;  /* 0x000076323c1d7816 */ /* 0x048fe4000000001d */
[----:B------:R-:W-:Y:S01]  /*6760*/  SHF.L.U32 R60, R60, 0x10, RZ ;  /* 0x000000103c3c7819 */ /* 0x000fe200000006ff */
[----:B------:R-:W-:Y:S01]  /*6770*/  FFMA.FTZ R94, R83, R36, R86 ;  /* 0x00000024535e7223 */ /* 0x000fe20000010056 */
[----:B------:R-:W-:Y:S01]  /*6780*/  FFMA.FTZ R36, R91, R28, R30 ;  /* 0x0000001c5b247223 */ /* 0x000fe2000001001e */
[----:B------:R-:W-:Y:S02]  /*6790*/  IMAD.U32 R30, R29, 0x10000, RZ ;  /* 0x000100001d1e7824 */ /* 0x000fe400078e00ff */
        /* <DEDUP_REMOVED lines=12> */
[----:B-----5:R-:W-:Y:S01]  /*6860*/  PRMT R60, R64, 0x7632, R60 ;  /* 0x00007632403c7816 */ /* 0x020fe2000000003c */
[----:B------:R-:W-:Y:S01]  /*6870*/  IMAD.U32 R38, R39, 0x10000, RZ ;  /* 0x0001000027267824 */ /* 0x000fe200078e00ff */
[----:B------:R-:W-:Y:S01]  /*6880*/  SHF.L.U32 R30, R62, 0x10, RZ ;  /* 0x000000103e1e7819 */ /* 0x000fe200000006ff */
[----:B------:R-:W-:Y:S01]  /*6890*/  FFMA.FTZ R48, R50, R29, R31 ;  /* 0x0000001d32307223 */ /* 0x000fe2000001001f */
[----:B------:R-:W-:Y:S01]  /*68a0*/  SHF.L.U32 R86, R60, 0x10, RZ ;  /* 0x000000103c567819 */ /* 0x000fe200000006ff */
[----:B------:R-:W-:Y:S02]  /*68b0*/  FFMA.FTZ R38, R91, R38, R28 ;  /* 0x000000265b267223 */ /* 0x000fe4000001001c */
[----:B------:R-:W-:-:S02]  /*68c0*/  FFMA.FTZ R60, R83, R30, R48 ;  /* 0x0000001e533c7223 */ /* 0x000fc40000010030 */
[----:B------:R-:W3:Y:S04]  /*68d0*/  LDG.E.128 R28, desc[UR6][R92.64+0x29800] ;  /* 0x029800065c1c7981 */ /* 0x000ee8000c1e1d00 */
[----:B------:R-:W5:Y:S01]  /*68e0*/  LDG.E.128 R92, desc[UR6][R92.64+0x2d000] ;  /* 0x02d000065c5c7981 */ /* 0x000f62000c1e1d00 */
[----:B------:R-:W-:Y:S01]  /*68f0*/  SHF.L.U32 R64, R64, 0x10, RZ ;  /* 0x0000001040407819 */ /* 0x000fe200000006ff */
[C---:B------:R-:W-:Y:S01]  /*6900*/  IMAD.U32 R48, R63.reuse, 0x10000, RZ ;  /* 0x000100003f307824 */ /* 0x040fe200078e00ff */
[----:B------:R-:W-:Y:S02]  /*6910*/  PRMT R39, R63, 0x7632, R39 ;  /* 0x000076323f277816 */ /* 0x000fe40000000027 */
[C---:B----4-:R-:W-:Y:S01]  /*6920*/  PRMT R63, R68.reuse, 0x7632, R63 ;  /* 0x00007632443f7816 */ /* 0x050fe2000000003f */
[----:B------:R-:W-:Y:S01]  /*6930*/  FFMA.FTZ R64, R3, R64, R82 ;  /* 0x0000004003407223 */ /* 0x000fe20000010052 */
[----:B------:R-:W-:-:S02]  /*6940*/  SHF.L.U32 R68, R68, 0x10, RZ ;  /* 0x0000001044447819 */ /* 0x000fc400000006ff */
[----:B------:R-:W-:Y:S01]  /*6950*/  PRMT R62, R62, 0x7632, R62 ;  /* 0x000076323e3e7816 */ /* 0x000fe2000000003e */
[----:B------:R-:W-:Y:S01]  /*6960*/  FFMA.FTZ R86, R49, R86, R64 ;  /* 0x0000005631567223 */ /* 0x000fe20000010040 */
[----:B------:R-:W-:Y:S01]  /*6970*/  SHF.L.U32 R82, R63, 0x10, RZ ;  /* 0x000000103f527819 */ /* 0x000fe200000006ff */
[----:B------:R-:W-:Y:S01]  /*6980*/  FFMA.FTZ R68, R3, R68, R90 ;  /* 0x0000004403447223 */ /* 0x000fe2000001005a */
[C---:B------:R-:W-:Y:S02]  /*6990*/  SHF.L.U32 R64, R65.reuse, 0x10, RZ ;  /* 0x0000001041407819 */ /* 0x040fe400000006ff */
[----:B------:R-:W-:Y:S02]  /*69a0*/  SHF.L.U32 R62, R62, 0x10, RZ ;  /* 0x000000103e3e7819 */ /* 0x000fe400000006ff */
        /* <DEDUP_REMOVED lines=16> */
[C---:B------:R-:W-:Y:S01]  /*6ab0*/  PRMT R61, R70.reuse, 0x7632, R61 ;  /* 0x00007632463d7816 */ /* 0x040fe2000000003d */
[----:B------:R-:W-:Y:S01]  /*6ac0*/  IMAD.U32 R70, R70, 0x10000, RZ ;  /* 0x0001000046467824 */ /* 0x000fe200078e00ff */
[----:B------:R-:W-:Y:S01]  /*6ad0*/  SHF.L.U32 R72, R72, 0x10, RZ ;  /* 0x0000001048487819 */ /* 0x000fe200000006ff */
[----:B------:R-:W-:Y:S01]  /*6ae0*/  FFMA.FTZ R64, R83, R60, R62 ;  /* 0x0000003c53407223 */ /* 0x000fe2000001003e */
[----:B------:R-:W-:Y:S02]  /*6af0*/  IMAD.U32 R66, R66, 0x10000, RZ ;  /* 0x0001000042427824 */ /* 0x000fe400078e00ff */
[----:B------:R-:W-:Y:S01]  /*6b00*/  FFMA.FTZ R88, R3, R65, R88 ;  /* 0x0000004103587223 */ /* 0x000fe20000010058 */
[----:B------:R-:W-:Y:S01]  /*6b10*/  FFMA.FTZ R68, R83, R70, R68 ;  /* 0x0000004653447223 */ /* 0x000fe20000010044 */
[----:B------:R-:W-:Y:S01]  /*6b20*/  PRMT R3, R73, 0x7632, R3 ;  /* 0x0000763249037816 */ /* 0x000fe20000000003 */
        /* <DEDUP_REMOVED lines=8> */
[----:B------:R-:W-:Y:S01]  /*6bb0*/  SHF.L.U32 R66, R71, 0x10, RZ ;  /* 0x0000001047427819 */ /* 0x000fe200000006ff */
[----:B------:R-:W-:Y:S01]  /*6bc0*/  FFMA.FTZ R3, R89, R62, R64 ;  /* 0x0000003e59037223 */ /* 0x000fe20000010040 */
[----:B------:R-:W-:Y:S01]  /*6bd0*/  PRMT R60, R67, 0x7632, R60 ;  /* 0x00007632433c7816 */ /* 0x000fe2000000003c */
[----:B------:R-:W-:Y:S01]  /*6be0*/  FFMA.FTZ R64, R50, R61, R51 ;  /* 0x0000003d32407223 */ /* 0x000fe20000010033 */
[----:B------:R-:W-:Y:S02]  /*6bf0*/  PRMT R71, R71, 0x7632, R71 ;  /* 0x0000763247477816 */ /* 0x000fe40000000047 */
[----:B------:R-:W-:-:S02]  /*6c00*/  PRMT R51, R74, 0x7632, R51 ;  /* 0x000076324a337816 */ /* 0x000fc40000000033 */
[----:B------:R-:W-:Y:S02]  /*6c10*/  SHF.L.U32 R74, R74, 0x10, RZ ;  /* 0x000000104a4a7819 */ /* 0x000fe400000006ff */
[----:B------:R-:W-:Y:S01]  /*6c20*/  SHF.L.U32 R39, R39, 0x10, RZ ;  /* 0x0000001027277819 */ /* 0x000fe200000006ff */
[----:B------:R-:W-:Y:S01]  /*6c30*/  FFMA.FTZ R49, R89, R66, R49 ;  /* 0x0000004259317223 */ /* 0x000fe20000010031 */
[----:B------:R-:W-:Y:S02]  /*6c40*/  SHF.L.U32 R60, R60, 0x10, RZ ;  /* 0x000000103c3c7819 */ /* 0x000fe400000006ff */
[----:B------:R-:W-:Y:S01]  /*6c50*/  SHF.L.U32 R50, R71, 0x10, RZ ;  /* 0x0000001047327819 */ /* 0x000fe200000006ff */
[----:B------:R-:W-:Y:S02]  /*6c60*/  IMAD.U32 R62, R51, 0x10000, RZ ;  /* 0x00010000333e7824 */ /* 0x000fe400078e00ff */
[----:B------:R-:W-:Y:S01]  /*6c70*/  FFMA.FTZ R64, R83, R74, R64 ;  /* 0x0000004a53407223 */ /* 0x000fe20000010040 */
[C---:B------:R-:W-:Y:S01]  /*6c80*/  FFMA.FTZ R48, R91.reuse, R39, R48 ;  /* 0x000000275b307223 */ /* 0x040fe20000010030 */
[C---:B------:R-:W-:Y:S01]  /*6c90*/  FFMA.FTZ R3, R91.reuse, R60, R3 ;  /* 0x0000003c5b037223 */ /* 0x040fe20000010003 */
[----:B------:R-:W-:Y:S01]  /*6ca0*/  FFMA.FTZ R39, R91, R50, R49 ;  /* 0x000000325b277223 */ /* 0x000fe20000010031 */
[----:B------:R-:W-:Y:S01]  /*6cb0*/  SHF.L.U32 R50, R75, 0x10, RZ ;  /* 0x000000104b327819 */ /* 0x000fe200000006ff */
[----:B------:R-:W-:Y:S01]  /*6cc0*/  FFMA.FTZ R62, R87, R62, R64 ;  /* 0x0000003e573e7223 */ /* 0x000fe20000010040 */
[----:B------:R-:W-:-:S02]  /*6cd0*/  PRMT R60, R56, 0x7632, R60 ;  /* 0x00007632383c7816 */ /* 0x000fc4000000003c */
[----:B------:R-:W-:Y:S02]  /*6ce0*/  SHF.L.U32 R56, R56, 0x10, RZ ;  /* 0x0000001038387819 */ /* 0x000fe400000006ff */
[C---:B------:R-:W-:Y:S02]  /*6cf0*/  PRMT R51, R76.reuse, 0x7632, R51 ;  /* 0x000076324c337816 */ /* 0x040fe40000000033 */
[----:B------:R-:W-:Y:S02]  /*6d00*/  SHF.L.U32 R49, R76, 0x10, RZ ;  /* 0x000000104c317819 */ /* 0x000fe400000006ff */
[----:B------:R-:W-:Y:S01]  /*6d10*/  PRMT R75, R75, 0x7632, R75 ;  /* 0x000076324b4b7816 */ /* 0x000fe2000000004b */
[----:B------:R-:W-:Y:S01]  /*6d20*/  FFMA.FTZ R62, R89, R50, R62 ;  /* 0x00000032593e7223 */ /* 0x000fe2000001003e */
[----:B------:R-:W-:Y:S01]  /*6d30*/  SHF.L.U32 R61, R60, 0x10, RZ ;  /* 0x000000103c3d7819 */ /* 0x000fe200000006ff */
[----:B------:R-:W-:Y:S02]  /*6d40*/  IMAD.U32 R50, R51, 0x10000, RZ ;  /* 0x0001000033327824 */ /* 0x000fe400078e00ff */
[----:B------:R-:W-:Y:S01]  /*6d50*/  FFMA.FTZ R63, R49, R56, R96 ;  /* 0x00000038313f7223 */ /* 0x000fe20000010060 */
[----:B------:R-:W-:-:S02]  /*6d60*/  SHF.L.U32 R56, R75, 0x10, RZ ;  /* 0x000000104b387819 */ /* 0x000fc400000006ff */
[C---:B------:R-:W-:Y:S02]  /*6d70*/  SHF.L.U32 R64, R57.reuse, 0x10, RZ ;  /* 0x0000001039407819 */ /* 0x040fe400000006ff */
[----:B------:R-:W-:Y:S01]  /*6d80*/  PRMT R60, R57, 0x7632, R60 ;  /* 0x00007632393c7816 */ /* 0x000fe2000000003c */
[----:B------:R-:W-:Y:S01]  /*6d90*/  FFMA.FTZ R66, R50, R61, R63 ;  /* 0x0000003d32427223 */ /* 0x000fe2000001003f */
[C---:B------:R-:W-:Y:S02]  /*6da0*/  SHF.L.U32 R51, R77.reuse, 0x10, RZ ;  /* 0x000000104d337819 */ /* 0x040fe400000006ff */
[----:B------:R-:W-:Y:S01]  /*6db0*/  PRMT R57, R77, 0x7632, R57 ;  /* 0x000076324d397816 */ /* 0x000fe20000000039 */
[----:B------:R-:W-:Y:S01]  /*6dc0*/  FFMA.FTZ R56, R91, R56, R62 ;  /* 0x000000385b387223 */ /* 0x000fe2000001003e */
[----:B------:R-:W-:Y:S01]  /*6dd0*/  SHF.L.U32 R62, R60, 0x10, RZ ;  /* 0x000000103c3e7819 */ /* 0x000fe200000006ff */
[----:B------:R-:W-:Y:S02]  /*6de0*/  FFMA.FTZ R64, R51, R64, R66 ;  /* 0x0000004033407223 */ /* 0x000fe40000010042 */
[----:B------:R-:W-:Y:S01]  /*6df0*/  IMAD.U32 R57, R57, 0x10000, RZ ;  /* 0x0001000039397824 */ /* 0x000fe200078e00ff */
[----:B------:R-:W-:-:S03]  /*6e00*/  SHF.L.U32 R66, R40, 0x10, RZ ;  /* 0x0000001028427819 */ /* 0x000fc600000006ff */
[--C-:B------:R-:W-:Y:S01]  /*6e10*/  FFMA.FTZ R65, R57, R62, R64.reuse ;  /* 0x0000003e39417223 */ /* 0x100fe20000010040 */
[----:B------:R-:W-:Y:S01]  /*6e20*/  PRMT R64, R40, 0x7632, R64 ;  /* 0x0000763228407816 */ /* 0x000fe20000000040 */
[C---:B------:R-:W-:Y:S01]  /*6e30*/  IMAD.U32 R62, R59.reuse, 0x10000, RZ ;  /* 0x000100003b3e7824 */ /* 0x040fe200078e00ff */
[C---:B------:R-:W-:Y:S02]  /*6e40*/  PRMT R40, R58.reuse, 0x7632, R40 ;  /* 0x000076323a287816 */ /* 0x040fe40000000028 */
[----:B------:R-:W-:Y:S02]  /*6e50*/  SHF.L.U32 R63, R58, 0x10, RZ ;  /* 0x000000103a3f7819 */ /* 0x000fe400000006ff */
[----:B------:R-:W-:Y:S01]  /*6e60*/  PRMT R58, R59, 0x7632, R58 ;  /* 0x000076323b3a7816 */ /* 0x000fe2000000003a */
[----:B------:R-:W-:Y:S01]  /*6e70*/  FFMA.FTZ R67, R49, R66, R98 ;  /* 0x0000004231437223 */ /* 0x000fe20000010062 */
[----:B------:R-:W-:Y:S02]  /*6e80*/  SHF.L.U32 R59, R64, 0x10, RZ ;  /* 0x00000010403b7819 */ /* 0x000fe400000006ff */
[----:B------:R-:W-:-:S02]  /*6e90*/  PRMT R60, R78, 0x7632, R60 ;  /* 0x000076324e3c7816 */ /* 0x000fc4000000003c */
[----:B------:R-:W-:Y:S01]  /*6ea0*/  SHF.L.U32 R78, R78, 0x10, RZ ;  /* 0x000000104e4e7819 */ /* 0x000fe200000006ff */
[----:B------:R-:W-:Y:S01]  /*6eb0*/  FFMA.FTZ R68, R50, R59, R67 ;  /* 0x0000003b32447223 */ /* 0x000fe20000010043 */
[C---:B------:R-:W-:Y:S02]  /*6ec0*/  PRMT R64, R41.reuse, 0x7632, R64 ;  /* 0x0000763229407816 */ /* 0x040fe40000000040 */
[----:B------:R-:W-:Y:S02]  /*6ed0*/  SHF.L.U32 R66, R41, 0x10, RZ ;  /* 0x0000001029427819 */ /* 0x000fe400000006ff */
[----:B------:R-:W-:Y:S01]  /*6ee0*/  SHF.L.U32 R41, R40, 0x10, RZ ;  /* 0x0000001028297819 */ /* 0x000fe200000006ff */
[----:B------:R-:W-:Y:S01]  /*6ef0*/  FFMA.FTZ R63, R78, R63, R65 ;  /* 0x0000003f4e3f7223 */ /* 0x000fe20000010041 */
[----:B------:R-:W-:Y:S01]  /*6f00*/  SHF.L.U32 R40, R60, 0x10, RZ ;  /* 0x000000103c287819 */ /* 0x000fe200000006ff */
[----:B------:R-:W-:Y:S02]  /*6f10*/  IMAD.U32 R64, R64, 0x10000, RZ ;  /* 0x0001000040407824 */ /* 0x000fe400078e00ff */
[----:B------:R-:W-:Y:S01]  /*6f20*/  FFMA.FTZ R66, R51, R66, R68 ;  /* 0x0000004233427223 */ /* 0x000fe20000010044 */
[----:B------:R-:W-:-:S02]  /*6f30*/  PRMT R60, R44, 0x7632, R60 ;  /* 0x000076322c3c7816 */ /* 0x000fc4000000003c */
[----:B------:R-:W-:Y:S01]  /*6f40*/  SHF.L.U32 R68, R44, 0x10, RZ ;  /* 0x000000102c447819 */ /* 0x000fe200000006ff */
[----:B------:R-:W-:Y:S01]  /*6f50*/  FFMA.FTZ R44, R40, R41, R63 ;  /* 0x00000029282c7223 */ /* 0x000fe2000001003f */
[----:B------:R-:W-:Y:S01]  /*6f60*/  PRMT R61, R79, 0x7632, R61 ;  /* 0x000076324f3d7816 */ /* 0x000fe2000000003d */
[----:B------:R-:W-:Y:S01]  /*6f70*/  FFMA.FTZ R59, R57, R64, R66 ;  /* 0x00000040393b7223 */ /* 0x000fe20000010042 */
[----:B------:R-:W-:Y:S02]  /*6f80*/  SHF.L.U32 R79, R79, 0x10, RZ ;  /* 0x000000104f4f7819 */ /* 0x000fe400000006ff */
[----:B------:R-:W-:Y:S01]  /*6f90*/  SHF.L.U32 R41, R42, 0x10, RZ ;  /* 0x000000102a297819 */ /* 0x000fe200000006ff */
[----:B------:R-:W-:Y:S01]  /*6fa0*/  FFMA.FTZ R97, R49, R68, R97 ;  /* 0x0000004431617223 */ /* 0x000fe20000010061 */
[----:B------:R-:W-:Y:S02]  /*6fb0*/  SHF.L.U32 R65, R60, 0x10, RZ ;  /* 0x000000103c417819 */ /* 0x000fe400000006ff */
[----:B------:R-:W-:Y:S01]  /*6fc0*/  PRMT R42, R42, 0x7632, R42 ;  /* 0x000076322a2a7816 */ /* 0x000fe2000000002a */
[----:B------:R-:W-:Y:S01]  /*6fd0*/  FFMA.FTZ R44, R79, R62, R44 ;  /* 0x0000003e4f2c7223 */ /* 0x000fe2000001002c */
[----:B------:R-:W-:Y:S01]  /*6fe0*/  FFMA.FTZ R63, R78, R41, R59 ;  /* 0x000000294e3f7223 */ /* 0x000fe2000001003b */
        /* <DEDUP_REMOVED lines=24> */
[C---:B------:R-:W-:Y:S02]  /*7170*/  IMAD.U32 R46, R13.reuse, 0x10000, RZ ;  /* 0x000100000d2e7824 */ /* 0x040fe400078e00ff */
        /* <DEDUP_REMOVED lines=12> */
[--C-:B------:R-:W-:Y:S01]  /*7240*/  FFMA.FTZ R58, R50, R43, R13.reuse ;  /* 0x0000002b323a7223 */ /* 0x100fe2000001000d */
[C---:B------:R-:W-:Y:S01]  /*7250*/  PRMT R13, R14.reuse, 0x7632, R13 ;  /* 0x000076320e0d7816 */ /* 0x040fe2000000000d */
[--C-:B------:R-:W-:Y:S01]  /*7260*/  FFMA.FTZ R16, R79, R16, R44.reuse ;  /* 0x000000104f107223 */ /* 0x100fe2000001002c */
[----:B------:R-:W-:Y:S01]  /*7270*/  IMAD.U32 R43, R14, 0x10000, RZ ;  /* 0x000100000e2b7824 */ /* 0x000fe200078e00ff */
[----:B------:R-:W-:-:S02]  /*7280*/  PRMT R44, R17, 0x7632, R44 ;  /* 0x00007632112c7816 */ /* 0x000fc4000000002c */
[----:B------:R-:W-:Y:S02]  /*7290*/  SHF.L.U32 R46, R17, 0x10, RZ ;  /* 0x00000010112e7819 */ /* 0x000fe400000006ff */
[----:B------:R-:W-:Y:S01]  /*72a0*/  SHF.L.U32 R14, R47, 0x10, RZ ;  /* 0x000000102f0e7819 */ /* 0x000fe200000006ff */
[----:B------:R-:W-:Y:S01]  /*72b0*/  FFMA.FTZ R43, R78, R43, R45 ;  /* 0x0000002b4e2b7223 */ /* 0x000fe2000001002d */
[----:B------:R-:W-:Y:S01]  /*72c0*/  SHF.L.U32 R17, R13, 0x10, RZ ;  /* 0x000000100d117819 */ /* 0x000fe200000006ff */
[----:B------:R-:W-:Y:S01]  /*72d0*/  FFMA.FTZ R46, R51, R46, R58 ;  /* 0x0000002e332e7223 */ /* 0x000fe2000001003a */
[----:B------:R-:W-:Y:S01]  /*72e0*/  SHF.L.U32 R44, R44, 0x10, RZ ;  /* 0x000000102c2c7819 */ /* 0x000fe200000006ff */
[----:B------:R-:W-:Y:S02]  /*72f0*/  FFMA.FTZ R13, R41, R14, R16 ;  /* 0x0000000e290d7223 */ /* 0x000fe40000010010 */
[----:B------:R-:W-:Y:S01]  /*7300*/  FFMA.FTZ R16, R40, R17, R43 ;  /* 0x0000001128107223 */ /* 0x000fe2000001002b */
[C---:B------:R-:W-:Y:S01]  /*7310*/  SHF.L.U32 R17, R18.reuse, 0x10, RZ ;  /* 0x0000001012117819 */ /* 0x040fe200000006ff */
[----:B------:R-:W-:Y:S01]  /*7320*/  FFMA.FTZ R43, R57, R44, R46 ;  /* 0x0000002c392b7223 */ /* 0x000fe2000001002e */
[----:B------:R-:W-:Y:S01]  /*7330*/  IMAD.U32 R14, R15, 0x10000, RZ ;  /* 0x000100000f0e7824 */ /* 0x000fe200078e00ff */
[----:B------:R-:W-:-:S02]  /*7340*/  PRMT R18, R18, 0x7632, R18 ;  /* 0x0000763212127816 */ /* 0x000fc40000000012 */
[----:B------:R-:W-:Y:S01]  /*7350*/  FFMA.FTZ R43, R78, R17, R43 ;  /* 0x000000114e2b7223 */ /* 0x000fe2000001002b */
[----:B------:R-:W-:Y:S01]  /*7360*/  FFMA.FTZ R16, R79, R14, R16 ;  /* 0x0000000e4f107223 */ /* 0x000fe20000010010 */
[----:B------:R-:W-:Y:S02]  /*7370*/  SHF.L.U32 R17, R18, 0x10, RZ ;  /* 0x0000001012117819 */ /* 0x000fe400000006ff */
[----:B------:R-:W-:Y:S02]  /*7380*/  PRMT R14, R32, 0x7632, R14 ;  /* 0x00007632200e7816 */ /* 0x000fe4000000000e */
[----:B------:R-:W-:Y:S01]  /*7390*/  PRMT R15, R15, 0x7632, R15 ;  /* 0x000076320f0f7816 */ /* 0x000fe2000000000f */
[----:B------:R-:W-:Y:S01]  /*73a0*/  FFMA.FTZ R44, R40, R17, R43 ;  /* 0x00000011282c7223 */ /* 0x000fe2000001002b */
[----:B------:R-:W-:Y:S01]  /*73b0*/  SHF.L.U32 R46, R32, 0x10, RZ ;  /* 0x00000010202e7819 */ /* 0x000fe200000006ff */
[----:B------:R-:W-:Y:S01]  /*73c0*/  IMAD.U32 R17, R14, 0x10000, RZ ;  /* 0x000100000e117824 */ /* 0x000fe200078e00ff */
[----:B------:R-:W-:-:S02]  /*73d0*/  SHF.L.U32 R32, R19, 0x10, RZ ;  /* 0x0000001013207819 */ /* 0x000fc400000006ff */
[----:B------:R-:W-:Y:S01]  /*73e0*/  SHF.L.U32 R14, R15, 0x10, RZ ;  /* 0x000000100f0e7819 */ /* 0x000fe200000006ff */
[----:B------:R-:W-:Y:S02]  /*73f0*/  FFMA.FTZ R85, R49, R46, R85 ;  /* 0x0000002e31557223 */ /* 0x000fe40000010055 */
[----:B------:R-:W-:Y:S01]  /*7400*/  FFMA.FTZ R15, R79, R32, R44 ;  /* 0x000000204f0f7223 */ /* 0x000fe2000001002c */
[----:B------:R-:W-:Y:S01]  /*7410*/  SHF.L.U32 R32, R33, 0x10, RZ ;  /* 0x0000001021207819 */ /* 0x000fe200000006ff */
[----:B------:R-:W-:Y:S01]  /*7420*/  FFMA.FTZ R14, R41, R14, R16 ;  /* 0x0000000e290e7223 */ /* 0x000fe20000010010 */
[----:B------:R-:W-:Y:S01]  /*7430*/  SHF.L.U32 R16, R52, 0x10, RZ ;  /* 0x0000001034107819 */ /* 0x000fe200000006ff */
[----:B------:R-:W-:Y:S01]  /*7440*/  FFMA.FTZ R44, R50, R17, R85 ;  /* 0x00000011322c7223 */ /* 0x000fe20000010055 */
[----:B------:R-:W-:Y:S02]  /*7450*/  PRMT R33, R33, 0x7632, R33 ;  /* 0x0000763221217816 */ /* 0x000fe40000000021 */
[----:B------:R-:W-:Y:S01]  /*7460*/  PRMT R52, R52, 0x7632, R52 ;  /* 0x0000763234347816 */ /* 0x000fe20000000034 */
[----:B------:R-:W-:Y:S01]  /*7470*/  FFMA.FTZ R45, R49, R16, R36 ;  /* 0x00000010312d7223 */ /* 0x000fe20000010024 */
[----:B------:R-:W-:Y:S01]  /*7480*/  FFMA.FTZ R44, R51, R32, R44 ;  /* 0x00000020332c7223 */ /* 0x000fe2000001002c */
[----:B------:R-:W-:Y:S01]  /*7490*/  IMAD.U32 R16, R33, 0x10000, RZ ;  /* 0x0001000021107824 */ /* 0x000fe200078e00ff */
[----:B------:R-:W-:-:S02]  /*74a0*/  SHF.L.U32 R43, R52, 0x10, RZ ;  /* 0x00000010342b7819 */ /* 0x000fc400000006ff */
[----:B------:R-:W-:Y:S01]  /*74b0*/  PRMT R18, R19, 0x7632, R18 ;  /* 0x0000763213127816 */ /* 0x000fe20000000012 */
[----:B------:R-:W-:Y:S01]  /*74c0*/  FFMA.FTZ R33, R57, R16, R44 ;  /* 0x0000001039217223 */ /* 0x000fe2000001002c */
[C---:B------:R-:W-:Y:S02]  /*74d0*/  PRMT R17, R34.reuse, 0x7632, R17 ;  /* 0x0000763222117816 */ /* 0x040fe40000000011 */
[----:B------:R-:W-:Y:S01]  /*74e0*/  SHF.L.U32 R19, R34, 0x10, RZ ;  /* 0x0000001022137819 */ /* 0x000fe200000006ff */
[----:B------:R-:W-:Y:S01]  /*74f0*/  FFMA.FTZ R44, R50, R43, R45 ;  /* 0x0000002b322c7223 */ /* 0x000fe2000001002d */
[C---:B------:R-:W-:Y:S02]  /*7500*/  PRMT R16, R53.reuse, 0x7632, R16 ;  /* 0x0000763235107816 */ /* 0x040fe40000000010 */
        /* <DEDUP_REMOVED lines=8> */
[C---:B------:R-:W-:Y:S01]  /*7590*/  PRMT R17, R54.reuse, 0x7632, R17 ;  /* 0x0000763236117816 */ /* 0x040fe20000000011 */
[----:B------:R-:W-:Y:S01]  /*75a0*/  FFMA.FTZ R33, R57, R36, R34 ;  /* 0x0000002439217223 */ /* 0x000fe20000010022 */
[----:B------:R-:W-:Y:S02]  /*75b0*/  SHF.L.U32 R19, R54, 0x10, RZ ;  /* 0x0000001036137819 */ /* 0x000fe400000006ff */
[C---:B------:R-:W-:Y:S02]  /*75c0*/  PRMT R18, R35.reuse, 0x7632, R18 ;  /* 0x0000763223127816 */ /* 0x040fe40000000012 */
[----:B------:R-:W-:Y:S02]  /*75d0*/  SHF.L.U32 R32, R35, 0x10, RZ ;  /* 0x0000001023207819 */ /* 0x000fe400000006ff */
[----:B------:R-:W0:Y:S01]  /*75e0*/  SHFL.BFLY PT, R35, R42, 0x10, 0x1f ;  /* 0x0e001f002a237f89 */ /* 0x000e2200000e0000 */
[----:B------:R-:W-:Y:S01]  /*75f0*/  SHF.L.U32 R17, R17, 0x10, RZ ;  /* 0x0000001011117819 */ /* 0x000fe200000006ff */
[----:B------:R-:W-:Y:S01]  /*7600*/  FFMA.FTZ R33, R78, R19, R33 ;  /* 0x000000134e217223 */ /* 0x000fe20000010021 */
[----:B------:R-:W-:Y:S01]  /*7610*/  FFMA.FTZ R16, R79, R32, R16 ;  /* 0x000000204f107223 */ /* 0x000fe20000010010 */
[C---:B------:R-:W-:Y:S01]  /*7620*/  PRMT R19, R55.reuse, 0x7632, R19 ;  /* 0x0000763237137816 */ /* 0x040fe20000000013 */
[----:B------:R-:W1:Y:S01]  /*7630*/  SHFL.BFLY PT, R46, R15, 0x10, 0x1f ;  /* 0x0e001f000f2e7f89 */ /* 0x000e6200000e0000 */
[----:B------:R-:W-:Y:S01]  /*7640*/  SHF.L.U32 R32, R55, 0x10, RZ ;  /* 0x0000001037207819 */ /* 0x000fe200000006ff */
[--C-:B------:R-:W-:Y:S01]  /*7650*/  FFMA.FTZ R34, R40, R17, R33.reuse ;  /* 0x0000001128227223 */ /* 0x100fe20000010021 */
[C---:B--2---:R-:W-:Y:S01]  /*7660*/  PRMT R33, R8.reuse, 0x7632, R33 ;  /* 0x0000763208217816 */ /* 0x044fe20000000021 */
[----:B------:R-:W2:Y:S01]  /*7670*/  SHFL.BFLY PT, R45, R14, 0x10, 0x1f ;  /* 0x0e001f000e2d7f89 */ /* 0x000ea200000e0000 */
        /* <DEDUP_REMOVED lines=11> */
[----:B------:R-:W4:Y:S01]  /*7730*/  SHFL.BFLY PT, R36, R17, 0x10, 0x1f ;  /* 0x0e001f0011247f89 */ /* 0x000f2200000e0000 */
[----:B------:R-:W-:-:S02]  /*7740*/  IMAD.U32 R8, R8, 0x10000, RZ ;  /* 0x0001000008087824 */ /* 0x000fc400078e00ff */
[----:B0-----:R-:W-:Y:S01]  /*7750*/  FADD.FTZ R42, R42, R35 ;  /* 0x000000232a2a7221 */ /* 0x001fe20000010000 */
[----:B------:R-:W-:Y:S01]  /*7760*/  FFMA.FTZ R32, R51, R18, R32 ;  /* 0x0000001233207223 */ /* 0x000fe20000010020 */
[----:B------:R-:W0:Y:S01]  /*7770*/  SHFL.BFLY PT, R35, R16, 0x10, 0x1f ;  /* 0x0e001f0010237f89 */ /* 0x000e2200000e0000 */
[C---:B------:R-:W-:Y:S02]  /*7780*/  PRMT R18, R10.reuse, 0x7632, R18 ;  /* 0x000076320a127816 */ /* 0x040fe40000000012 */
[----:B------:R-:W-:Y:S01]  /*7790*/  SHF.L.U32 R19, R10, 0x10, RZ ;  /* 0x000000100a137819 */ /* 0x000fe200000006ff */
[----:B------:R-:W-:Y:S01]  /*77a0*/  FFMA.FTZ R33, R57, R8, R32 ;  /* 0x0000000839217223 */ /* 0x000fe20000010020 */
[----:B-1----:R-:W-:Y:S01]  /*77b0*/  FADD.FTZ R9, R15, R46 ;  /* 0x0000002e0f097221 */ /* 0x002fe20000010000 */
[----:B------:R-:W-:Y:S01]  /*77c0*/  SHF.L.U32 R15, R18, 0x10, RZ ;  /* 0x00000010120f7819 */ /* 0x000fe200000006ff */
[----:B--2---:R-:W-:Y:S01]  /*77d0*/  FADD.FTZ R8, R14, R45 ;  /* 0x0000002d0e087221 */ /* 0x004fe20000010000 */
[----:B------:R-:W-:Y:S01]  /*77e0*/  FFMA.FTZ R19, R78, R19, R33 ;  /* 0x000000134e137223 */ /* 0x000fe20000010021 */
[----:B------:R-:W-:-:S02]  /*77f0*/  PRMT R14, R4, 0x7632, R14 ;  /* 0x00007632040e7816 */ /* 0x000fc4000000000e */
[----:B------:R-:W-:Y:S02]  /*7800*/  SHF.L.U32 R18, R4, 0x10, RZ ;  /* 0x0000001004127819 */ /* 0x000fe400000006ff */
[C---:B------:R-:W-:Y:S01]  /*7810*/  SHF.L.U32 R4, R11.reuse, 0x10, RZ ;  /* 0x000000100b047819 */ /* 0x040fe200000006ff */
[----:B------:R-:W-:Y:S01]  /*7820*/  FFMA.FTZ R10, R40, R15, R19 ;  /* 0x0000000f280a7223 */ /* 0x000fe20000010013 */
[----:B------:R-:W-:Y:S01]  /*7830*/  PRMT R11, R11, 0x7632, R11 ;  /* 0x000076320b0b7816 */ /* 0x000fe2000000000b */
[----:B------:R-:W-:Y:S02]  /*7840*/  IMAD.U32 R15, R14, 0x10000, RZ ;  /* 0x000100000e0f7824 */ /* 0x000fe400078e00ff */
[----:B------:R-:W-:Y:S01]  /*7850*/  FFMA.FTZ R19, R49, R18, R38 ;  /* 0x0000001231137223 */ /* 0x000fe20000010026 */
[----:B------:R-:W-:Y:S01]  /*7860*/  FFMA.FTZ R18, R79, R4, R10 ;  /* 0x000000044f127223 */ /* 0x000fe2000001000a */
[----:B------:R-:W-:Y:S02]  /*7870*/  SHF.L.U32 R14, R11, 0x10, RZ ;  /* 0x000000100b0e7819 */ /* 0x000fe400000006ff */
[C---:B------:R-:W-:Y:S01]  /*7880*/  SHF.L.U32 R32, R5.reuse, 0x10, RZ ;  /* 0x0000001005207819 */ /* 0x040fe200000006ff */
[----:B------:R-:W-:Y:S01]  /*7890*/  FFMA.FTZ R34, R50, R15, R19 ;  /* 0x0000000f32227223 */ /* 0x000fe20000010013 */
[----:B------:R-:W-:Y:S01]  /*78a0*/  PRMT R5, R5, 0x7632, R5 ;  /* 0x0000763205057816 */ /* 0x000fe20000000005 */
[----:B----4-:R-:W-:Y:S01]  /*78b0*/  FADD.FTZ R10, R17, R36 ;  /* 0x00000024110a7221 */ /* 0x010fe20000010000 */
[----:B------:R-:W-:Y:S01]  /*78c0*/  FFMA.FTZ R11, R41, R14, R18 ;  /* 0x0000000e290b7223 */ /* 0x000fe20000010012 */
[----:B------:R-:W-:Y:S01]  /*78d0*/  PRMT R17, R24, 0x7632, R17 ;  /* 0x0000763218117816 */ /* 0x000fe20000000011 */
[----:B------:R-:W-:Y:S01]  /*78e0*/  FFMA.FTZ R32, R51, R32, R34 ;  /* 0x0000002033207223 */ /* 0x000fe20000010022 */
[----:B------:R-:W-:-:S02]  /*78f0*/  PRMT R14, R6, 0x7632, R14 ;  /* 0x00007632060e7816 */ /* 0x000fc4000000000e */
[----:B------:R-:W-:Y:S01]  /*7900*/  SHF.L.U32 R15, R6, 0x10, RZ ;  /* 0x00000010060f7819 */ /* 0x000fe200000006ff */
[----:B------:R-:W-:Y:S01]  /*7910*/  IMAD.U32 R6, R5, 0x10000, RZ ;  /* 0x0001000005067824 */ /* 0x000fe200078e00ff */
[----:B------:R-:W-:Y:S01]  /*7920*/  SHF.L.U32 R24, R24, 0x10, RZ ;  /* 0x0000001018187819 */ /* 0x000fe200000006ff */
[----:B0-----:R-:W-:Y:S01]  /*7930*/  FADD.FTZ R4, R16, R35 ;  /* 0x0000002310047221 */ /* 0x001fe20000010000 */
        /* <DEDUP_REMOVED lines=9> */
[----:B------:R-:W-:Y:S02]  /*79d0*/  SHF.L.U32 R5, R14, 0x10, RZ ;  /* 0x000000100e057819 */ /* 0x000fe400000006ff */
[C---:B------:R-:W-:Y:S02]  /*79e0*/  PRMT R17, R20.reuse, 0x7632, R17 ;  /* 0x0000763214117816 */ /* 0x040fe40000000011 */
[----:B------:R-:W-:Y:S01]  /*79f0*/  SHF.L.U32 R20, R20, 0x10, RZ ;  /* 0x0000001014147819 */ /* 0x000fe200000006ff */
[----:B------:R-:W-:Y:S02]  /*7a00*/  IMAD.U32 R14, R6, 0x10000, RZ ;  /* 0x00010000060e7824 */ /* 0x000fe400078e00ff */
[----:B------:R-:W-:Y:S01]  /*7a10*/  FFMA.FTZ R24, R51, R24, R32 ;  /* 0x0000001833187223 */ /* 0x000fe20000010020 */
[----:B------:R-:W-:Y:S01]  /*7a20*/  FFMA.FTZ R6, R40, R5, R15 ;  /* 0x0000000528067223 */ /* 0x000fe2000001000f */
[----:B------:R-:W-:Y:S01]  /*7a30*/  SHF.L.U32 R17, R17, 0x10, RZ ;  /* 0x0000001011117819 */ /* 0x000fe200000006ff */
[----:B------:R-:W-:Y:S01]  /*7a40*/  FFMA.FTZ R3, R49, R20, R3 ;  /* 0x0000001431037223 */ /* 0x000fe20000010003 */
[C---:B------:R-:W-:Y:S01]  /*7a50*/  SHF.L.U32 R5, R26.reuse, 0x10, RZ ;  /* 0x000000101a057819 */ /* 0x040fe200000006ff */
[----:B------:R-:W-:Y:S01]  /*7a60*/  FFMA.FTZ R7, R57, R14, R24 ;  /* 0x0000000e39077223 */ /* 0x000fe20000010018 */
[----:B------:R-:W-:Y:S01]  /*7a70*/  PRMT R26, R26, 0x7632, R26 ;  /* 0x000076321a1a7816 */ /* 0x000fe2000000001a */
[----:B------:R-:W-:Y:S01]  /*7a80*/  FFMA.FTZ R6, R79, R18, R6 ;  /* 0x000000124f067223 */ /* 0x000fe20000010006 */
[----:B------:R-:W-:Y:S01]  /*7a90*/  FFMA.FTZ R24, R50, R17, R3 ;  /* 0x0000001132187223 */ /* 0x000fe20000010003 */
[C---:B------:R-:W-:Y:S01]  /*7aa0*/  IMAD.U32 R18, R21.reuse, 0x10000, RZ ;  /* 0x0001000015127824 */ /* 0x040fe200078e00ff */
        /* <DEDUP_REMOVED lines=11> */
[----:B------:R-:W-:Y:S02]  /*7b60*/  SHF.L.U32 R16, R16, 0x10, RZ ;  /* 0x0000001010107819 */ /* 0x000fe400000006ff */
[----:B------:R-:W-:Y:S01]  /*7b70*/  PRMT R22, R22, 0x7632, R22 ;  /* 0x0000763216167816 */ /* 0x000fe20000000016 */
[----:B------:R-:W-:Y:S01]  /*7b80*/  FFMA.FTZ R15, R78, R5, R7 ;  /* 0x000000054e0f7223 */ /* 0x000fe20000010007 */
[----:B------:R-:W-:Y:S01]  /*7b90*/  FFMA.FTZ R3, R79, R14, R20 ;  /* 0x0000000e4f037223 */ /* 0x000fe20000010014 */
[----:B------:R-:W-:Y:S01]  /*7ba0*/  FFMA.FTZ R6, R41, R16, R6 ;  /* 0x0000001029067223 */ /* 0x000fe20000010006 */
[----:B------:R-:W-:-:S02]  /*7bb0*/  SHF.L.U32 R5, R22, 0x10, RZ ;  /* 0x0000001016057819 */ /* 0x000fc400000006ff */
[C---:B---3--:R-:W-:Y:S02]  /*7bc0*/  PRMT R16, R28.reuse, 0x7632, R16 ;  /* 0x000076321c107816 */ /* 0x048fe40000000010 */
        /* <DEDUP_REMOVED lines=12> */
[----:B-----5:R-:W-:-:S02]  /*7c90*/  SHF.L.U32 R5, R92, 0x10, RZ ;  /* 0x000000105c057819 */ /* 0x020fc400000006ff */
[----:B------:R-:W-:Y:S01]  /*7ca0*/  PRMT R92, R92, 0x7632, R92 ;  /* 0x000076325c5c7816 */ /* 0x000fe2000000005c */
[----:B------:R-:W-:Y:S01]  /*7cb0*/  FFMA.FTZ R20, R51, R20, R22 ;  /* 0x0000001433147223 */ /* 0x000fe20000010016 */
[----:B------:R-:W-:Y:S01]  /*7cc0*/  SHF.L.U32 R16, R7, 0x10, RZ ;  /* 0x0000001007107819 */ /* 0x000fe200000006ff */
[----:B------:R-:W0:Y:S01]  /*7cd0*/  SHFL.BFLY PT, R19, R6, 0x10, 0x1f ;  /* 0x0e001f0006137f89 */ /* 0x000e2200000e0000 */
[----:B------:R-:W-:Y:S01]  /*7ce0*/  FFMA.FTZ R49, R49, R5, R56 ;  /* 0x0000000531317223 */ /* 0x000fe20000010038 */
[----:B------:R-:W-:Y:S01]  /*7cf0*/  IMAD.U32 R17, R92, 0x10000, RZ ;  /* 0x000100005c117824 */ /* 0x000fe200078e00ff */
[C---:B------:R-:W-:Y:S01]  /*7d00*/  PRMT R5, R30.reuse, 0x7632, R5 ;  /* 0x000076321e057816 */ /* 0x040fe20000000005 */
[----:B------:R-:W-:Y:S01]  /*7d10*/  FFMA.FTZ R14, R41, R16, R14 ;  /* 0x00000010290e7223 */ /* 0x000fe2000001000e */
        /* <DEDUP_REMOVED lines=8> */
[----:B------:R-:W-:Y:S01]  /*7da0*/  FFMA.FTZ R18, R51, R18, R50 ;  /* 0x0000001233127223 */ /* 0x000fe20000010032 */
[----:B------:R-:W1:Y:S01]  /*7db0*/  SHFL.BFLY PT, R26, R3, 0x10, 0x1f ;  /* 0x0e001f00031a7f89 */ /* 0x000e6200000e0000 */
        /* <DEDUP_REMOVED lines=9> */
[----:B------:R-:W-:-:S02]  /*7e50*/  FFMA.FTZ R15, R78, R15, R57 ;  /* 0x0000000f4e0f7223 */ /* 0x000fc40000010039 */
[----:B------:R-:W-:Y:S01]  /*7e60*/  FFMA.FTZ R16, R41, R18, R16 ;  /* 0x0000001229107223 */ /* 0x000fe20000010010 */
[C---:B------:R-:W-:Y:S01]  /*7e70*/  SHF.L.U32 R18, R95.reuse, 0x10, RZ ;  /* 0x000000105f127819 */ /* 0x040fe200000006ff */
[----:B------:R-:W-:Y:S01]  /*7e80*/  FFMA.FTZ R40, R40, R5, R15 ;  /* 0x0000000528287223 */ /* 0x000fe2000001000f */
[----:B------:R-:W-:Y:S01]  /*7e90*/  PRMT R95, R95, 0x7632, R95 ;  /* 0x000076325f5f7816 */ /* 0x000fe2000000005f */
[----:B0-----:R-:W-:Y:S02]  /*7ea0*/  FADD.FTZ R19, R6, R19 ;  /* 0x0000001306137221 */ /* 0x001fe40000010000 */
[----:B------:R-:W-:Y:S01]  /*7eb0*/  FFMA.FTZ R18, R79, R18, R40 ;  /* 0x000000124f127223 */ /* 0x000fe20000010028 */
[----:B------:R-:W-:Y:S01]  /*7ec0*/  SHF.L.U32 R6, R95, 0x10, RZ ;  /* 0x000000105f067819 */ /* 0x000fe200000006ff */
[----:B------:R-:W0:Y:S04]  /*7ed0*/  SHFL.BFLY PT, R43, R12, 0x10, 0x1f ;  /* 0x0e001f000c2b7f89 */ /* 0x000e2800000e0000 */
[----:B------:R-:W-:Y:S01]  /*7ee0*/  FFMA.FTZ R6, R41, R6, R18 ;  /* 0x0000000629067223 */ /* 0x000fe20000010012 */
[----:B-1----:R-:W-:Y:S01]  /*7ef0*/  FADD.FTZ R26, R3, R26 ;  /* 0x0000001a031a7221 */ /* 0x002fe20000010000 */
[----:B------:R-:W1:Y:S04]  /*7f00*/  SHFL.BFLY PT, R44, R13, 0x10, 0x1f ;  /* 0x0e001f000d2c7f89 */ /* 0x000e6800000e0000 */
[----:B------:R-:W2:Y:S04]  /*7f10*/  SHFL.BFLY PT, R24, R11, 0x10, 0x1f ;  /* 0x0e001f000b187f89 */ /* 0x000ea800000e0000 */
[----:B------:R-:W3:Y:S04]  /*7f20*/  SHFL.BFLY PT, R23, R14, 0x10, 0x1f ;  /* 0x0e001f000e177f89 */ /* 0x000ee800000e0000 */
[----:B------:R-:W4:Y:S04]  /*7f30*/  SHFL.BFLY PT, R25, R16, 0x10, 0x1f ;  /* 0x0e001f0010197f89 */ /* 0x000f2800000e0000 */
        /* <DEDUP_REMOVED lines=99> */
[----:B------:R-:W-:-:S02]  /*8570*/  LOP3.LUT P0, RZ, R2, 0x1f, RZ, 0xc0, !PT ;  /* 0x0000001f02ff7812 */ /* 0x000fc4000780c0ff */
[----:B------:R-:W-:Y:S01]  /*8580*/  SHF.R.S32.HI R3, RZ, 0x1f, R2 ;  /* 0x0000001fff037819 */ /* 0x000fe20000011402 */
[----:B------:R-:W-:-:S03]  /*8590*/  UMOV UR4, 0x400 ;  /* 0x0000040000047882 */ /* 0x000fc60000000000 */
[----:B------:R-:W-:Y:S01]  /*85a0*/  LEA.HI R3, R3, R2, RZ, 0x5 ;  /* 0x0000000203037211 */ /* 0x000fe200078f28ff */
[----:B------:R-:W-:-:S03]  /*85b0*/  ULEA UR4, UR5, UR4, 0x18 ;  /* 0x0000000405047291 */ /* 0x000fc6000f8ec03f */
[----:B------:R-:W-:Y:S01]  /*85c0*/  SHF.R.S32.HI R3, RZ, 0x5, R3 ;  /* 0x00000005ff037819 */ /* 0x000fe20000011403 */
[----:B0-----:R-:W-:Y:S01]  /*85d0*/  FADD.FTZ R6, R6, R7 ;  /* 0x0000000706067221 */ /* 0x001fe20000010000 */
[----:B-1----:R-:W-:Y:S01]  /*85e0*/  FADD.FTZ R8, R8, R9 ;  /* 0x0000000908087221 */ /* 0x002fe20000010000 */
[----:B------:R-:W-:Y:S01]  /*85f0*/  @!P0 FADD.FTZ R4, R4, R5 ;  /* 0x0000000504048221 */ /* 0x000fe20000010000 */
        /* <DEDUP_REMOVED lines=43> */
[----:B------:R-:W-:Y:S01]  /*88b0*/  FADD.FTZ R33, R32, R33 ;  /* 0x0000002120217221 */ /* 0x000fe20000010000 */
[----:B---3--:R-:W-:Y:S02]  /*88c0*/  FADD.FTZ R24, RZ, R24 ;  /* 0x00000018ff187221 */ /* 0x008fe40000010000 */
[----:B------:R-:W-:Y:S01]  /*88d0*/  FADD.FTZ R30, R29, R30 ;  /* 0x0000001e1d1e7221 */ /* 0x000fe20000010000 */
[----:B------:R-:W-:Y:S01]  /*88e0*/  FADD.FTZ R34, R33, R34 ;  /* 0x0000002221227221 */ /* 0x000fe20000010000 */
[----:B------:R-:W-:Y:S02]  /*88f0*/  FADD.FTZ R25, R24, R25 ;  /* 0x0000001918197221 */ /* 0x000fe40000010000 */
[----:B------:R-:W-:Y:S01]  /*8900*/  FADD.FTZ R30, R30, R31 ;  /* 0x0000001f1e1e7221 */ /* 0x000fe20000010000 */
[----:B----4-:R-:W-:Y:S01]  /*8910*/  FADD.FTZ R4, RZ, R4 ;  /* 0x00000004ff047221 */ /* 0x010fe20000010000 */
[----:B------:R-:W-:Y:S01]  /*8920*/  FADD.FTZ R34, R34, R35 ;  /* 0x0000002322227221 */ /* 0x000fe20000010000 */
[----:B------:R-:W-:Y:S01]  /*8930*/  FADD.FTZ R26, R25, R26 ;  /* 0x0000001a191a7221 */ /* 0x000fe20000010000 */
[----:B-----5:R-:W-:Y:S01]  /*8940*/  FADD.FTZ R12, RZ, R12 ;  /* 0x0000000cff0c7221 */ /* 0x020fe20000010000 */
[----:B------:R-:W-:Y:S01]  /*8950*/  F2FP.BF16.F32.PACK_AB R30, RZ, R30 ;  /* 0x0000001eff1e723e */ /* 0x000fe200000010ff */
[----:B------:R-:W-:Y:S01]  /*8960*/  FADD.FTZ R5, R4, R5 ;  /* 0x0000000504057221 */ /* 0x000fe20000010000 */
[----:B------:R-:W-:Y:S01]  /*8970*/  FADD.FTZ R26, R26, R27 ;  /* 0x0000001b1a1a7221 */ /* 0x000fe20000010000 */
[----:B------:R-:W-:Y:S01]  /*8980*/  F2FP.BF16.F32.PACK_AB R34, RZ, R34 ;  /* 0x00000022ff22723e */ /* 0x000fe200000010ff */
[----:B------:R-:W-:Y:S01]  /*8990*/  FADD.FTZ R8, RZ, R8 ;  /* 0x00000008ff087221 */ /* 0x000fe20000010000 */
[----:B------:R-:W-:Y:S01]  /*89a0*/  PRMT R44, R30, 0x7610, R44 ;  /* 0x000076101e2c7816 */ /* 0x000fe2000000002c */
[----:B------:R-:W-:Y:S01]  /*89b0*/  FADD.FTZ R20, RZ, R20 ;  /* 0x00000014ff147221 */ /* 0x000fe20000010000 */
[----:B------:R-:W-:Y:S01]  /*89c0*/  F2FP.BF16.F32.PACK_AB R0, RZ, R26 ;  /* 0x0000001aff00723e */ /* 0x000fe200000010ff */
[----:B------:R-:W0:Y:S01]  /*89d0*/  LDS.128 R28, [UR4+0xa0] ;  /* 0x0000a004ff1c7984 */ /* 0x000e220008000c00 */
[----:B------:R-:W-:Y:S01]  /*89e0*/  PRMT R4, R34, 0x7610, R4 ;  /* 0x0000761022047816 */ /* 0x000fe20000000004 */
[----:B-1----:R-:W-:Y:S01]  /*89f0*/  FADD.FTZ R16, RZ, R16 ;  /* 0x00000010ff107221 */ /* 0x002fe20000010000 */
[----:B------:R-:W-:Y:S01]  /*8a00*/  FADD.FTZ R13, R12, R13 ;  /* 0x0000000d0c0d7221 */ /* 0x000fe20000010000 */
[----:B------:R-:W1:Y:S01]  /*8a10*/  LDS.128 R24, [UR4+0x90] ;  /* 0x00009004ff187984 */ /* 0x000e620008000c00 */
[----:B------:R-:W-:Y:S01]  /*8a20*/  FADD.FTZ R36, RZ, R36 ;  /* 0x00000024ff247221 */ /* 0x000fe20000010000 */
[----:B------:R-:W-:Y:S01]  /*8a30*/  FADD.FTZ R9, R8, R9 ;  /* 0x0000000908097221 */ /* 0x000fe20000010000 */
[----:B------:R-:W-:Y:S01]  /*8a40*/  FADD.FTZ R21, R20, R21 ;  /* 0x0000001514157221 */ /* 0x000fe20000010000 */
[----:B------:R-:W2:Y:S01]  /*8a50*/  LDS.128 R32, [UR4+0xc0] ;  /* 0x0000c004ff207984 */ /* 0x000ea20008000c00 */
[----:B------:R-:W-:Y:S01]  /*8a60*/  FADD.FTZ R40, RZ, R40 ;  /* 0x00000028ff287221 */ /* 0x000fe20000010000 */
        /* <DEDUP_REMOVED lines=25> */
[----:B------:R-:W-:Y:S02]  /*8c00*/  F2FP.BF16.F32.PACK_AB R38, RZ, R38 ;  /* 0x00000026ff26723e */ /* 0x000fe400000010ff */
[----:B------:R-:W-:Y:S01]  /*8c10*/  F2FP.BF16.F32.PACK_AB R42, RZ, R42 ;  /* 0x0000002aff2a723e */ /* 0x000fe200000010ff */
[----:B0-----:R-:W-:Y:S01]  /*8c20*/  FADD.FTZ R28, RZ, R28 ;  /* 0x0000001cff1c7221 */ /* 0x001fe20000010000 */
[----:B------:R3:W-:Y:S01]  /*8c30*/  STG.E.U16 desc[UR6][R2.64+0xc00], R6 ;  /* 0x000c000602007986 */ /* 0x0007e2000c101506 */
[----:B-1----:R-:W-:-:S02]  /*8c40*/  FADD.FTZ R24, RZ, R24 ;  /* 0x00000018ff187221 */ /* 0x002fc40000010000 */
[----:B------:R-:W-:Y:S01]  /*8c50*/  FADD.FTZ R29, R28, R29 ;  /* 0x0000001d1c1d7221 */ /* 0x000fe20000010000 */
[----:B------:R3:W-:Y:S01]  /*8c60*/  STG.E.U16 desc[UR6][R2.64+0xf00], R14 ;  /* 0x000f000e02007986 */ /* 0x0007e2000c101506 */
[----:B--2---:R-:W-:Y:S01]  /*8c70*/  FADD.FTZ R32, RZ, R32 ;  /* 0x00000020ff207221 */ /* 0x004fe20000010000 */
[----:B------:R-:W-:Y:S01]  /*8c80*/  FADD.FTZ R25, R24, R25 ;  /* 0x0000001918197221 */ /* 0x000fe20000010000 */
[----:B------:R-:W-:Y:S01]  /*8c90*/  FADD.FTZ R30, R29, R30 ;  /* 0x0000001e1d1e7221 */ /* 0x000fe20000010000 */
[----:B------:R3:W-:Y:S01]  /*8ca0*/  STG.E.U16 desc[UR6][R2.64+0x1200], R10 ;  /* 0x0012000a02007986 */ /* 0x0007e2000c101506 */
        /* <DEDUP_REMOVED lines=15> */
[----:B------:R3:W-:Y:S02]  /*8da0*/  STG.E.U16 desc[UR6][R2.64+0x2400], R34 ;  /* 0x0024002202007986 */ /* 0x0007e4000c101506 */
.L_x_10:
[----:B------:R-:W-:Y:S05]  /*8db0*/  BSYNC B0 ;  /* 0x0000000000007941 */ /* 0x000fea0003800000 */
.L_x_9:
[----:B------:R-:W-:Y:S01]  /*8dc0*/  PREEXIT ;  /* 0x000000000000782d */ /* 0x000fe20000000000 */
[----:B------:R-:W-:Y:S05]  /*8dd0*/  EXIT ;  /* 0x000000000000794d */ /* 0x000fea0003800000 */
.L_x_11:
        /* <DEDUP_REMOVED lines=10> */
.L_x_103:


//--------------------- .text._Z30router_gemm_kernel_bf16_outputI13__nv_bfloat16Li128ELi8ELi12ELi384ELi7168EEvPS0_PKT_S4_ --------------------------
	.section	.text._Z30router_gemm_kernel_bf16_outputI13__nv_bfloat16Li128ELi8ELi12ELi384ELi7168EEvPS0_PKT_S4_,"ax",@progbits
	.align	128
        .global         _Z30router_gemm_kernel_bf16_outputI13__nv_bfloat16Li128ELi8ELi12ELi384ELi7168EEvPS0_PKT_S4_
        .type           _Z30router_gemm_kernel_bf16_outputI13__nv_bfloat16Li128ELi8ELi12ELi384ELi7168EEvPS0_PKT_S4_,@function
        .size           _Z30router_gemm_kernel_bf16_outputI13__nv_bfloat16Li128ELi8ELi12ELi384ELi7168EEvPS0_PKT_S4_,(.L_x_104 - _Z30router_gemm_kernel_bf16_outputI13__nv_bfloat16Li128ELi8ELi12ELi384ELi7168EEvPS0_PKT_S4_)
        .other          _Z30router_gemm_kernel_bf16_outputI13__nv_bfloat16Li128ELi8ELi12ELi384ELi7168EEvPS0_PKT_S4_,@"STO_CUDA_ENTRY STV_DEFAULT"
_Z30router_gemm_kernel_bf16_outputI13__nv_bfloat16Li128ELi8ELi12ELi384ELi7168EEvPS0_PKT_S4_:
.text._Z30router_gemm_kernel_bf16_outputI13__nv_bfloat16Li128ELi8ELi12ELi384ELi7168EEvPS0_PKT_S4_:
        /* <DEDUP_REMOVED lines=45> */
[----:B------:R-:W-:Y:S02]  /*02d0*/  SHF.L.U32 R87, R87, 0x10, RZ ;  /* 0x0000001057577819 */ /* 0x000fe400000006ff */
[C---:B---3--:R-:W-:Y:S01]  /*02e0*/  PRMT R33, R40.reuse, 0x7632, R33 ;  /* 0x0000763228217816 */ /* 0x048fe20000000021 */
[----:B------:R-:W-:Y:S01]  /*02f0*/  FFMA.FTZ R32, R83, R32, R36 ;  /* 0x0000002053207223 */ /* 0x000fe20000010024 */
[----:B------:R-:W-:Y:S01]  /*0300*/  SHF.L.U32 R40, R40, 0x10, RZ ;  /* 0x0000001028287819 */ /* 0x000fe200000006ff */
[----:B------:R-:W-:Y:S01]  /*0310*/  IMAD.U32 R81, R74, 0x10000, RZ ;  /* 0x000100004a517824 */ /* 0x000fe200078e00ff */
[----:B------:R-:W-:Y:S01]  /*0320*/  SHF.L.U32 R33, R33, 0x10, RZ ;  /* 0x0000001021217819 */ /* 0x000fe200000006ff */
[----:B------:R-:W-:Y:S01]  /*0330*/  FFMA.FTZ R34, R87, R34, R32 ;  /* 0x0000002257227223 */ /* 0x000fe20000010020 */
[C---:B------:R-:W-:Y:S01]  /*0340*/  SHF.L.U32 R32, R38.reuse, 0x10, RZ ;  /* 0x0000001026207819 */ /* 0x040fe200000006ff */
[----:B------:R-:W-:Y:S01]  /*0350*/  FFMA.FTZ R35, R3, R40, RZ ;  /* 0x0000002803237223 */ /* 0x000fe200000100ff */
[----:B------:R-:W-:-:S02]  /*0360*/  PRMT R38, R38, 0x7632, R38 ;  /* 0x0000763226267816 */ /* 0x000fc40000000026 */
[----:B------:R-:W-:Y:S01]  /*0370*/  PRMT R85, R74, 0x7632, R85 ;  /* 0x000076324a557816 */ /* 0x000fe20000000055 */
[----:B------:R-:W-:Y:S01]  /*0380*/  FFMA.FTZ R36, R81, R32, R34 ;  /* 0x0000002051247223 */ /* 0x000fe20000010022 */
[----:B------:R-:W-:Y:S01]  /*0390*/  FFMA.FTZ R80, R82, R33, R35 ;  /* 0x0000002152507223 */ /* 0x000fe20000010023 */
[C---:B------:R-:W-:Y:S01]  /*03a0*/  PRMT R37, R41.reuse, 0x7632, R37 ;  /* 0x0000763229257816 */ /* 0x040fe20000000025 */
[----:B------:R-:W2:Y:S01]  /*03b0*/  LDG.E.128 R32, desc[UR6][R18.64+0xb000] ;  /* 0x00b0000612207981 */ /* 0x000ea2000c1e1d00 */
[----:B------:R-:W-:Y:S01]  /*03c0*/  SHF.L.U32 R40, R41, 0x10, RZ ;  /* 0x0000001029287819 */ /* 0x000fe200000006ff */
[----:B------:R-:W-:Y:S01]  /*03d0*/  IMAD.U32 R85, R85, 0x10000, RZ ;  /* 0x0001000055557824 */ /* 0x000fe200078e00ff */
[----:B------:R-:W-:Y:S02]  /*03e0*/  SHF.L.U32 R38, R38, 0x10, RZ ;  /* 0x0000001026267819 */ /* 0x000fe400000006ff */
[----:B------:R-:W-:Y:S01]  /*03f0*/  SHF.L.U32 R72, R37, 0x10, RZ ;  /* 0x0000001025487819 */ /* 0x000fe200000006ff */
[----:B------:R-:W-:-:S02]  /*0400*/  FFMA.FTZ R40, R83, R40, R80 ;  /* 0x0000002853287223 */ /* 0x000fc40000010050 */
[----:B------:R-:W-:Y:S01]  /*0410*/  FFMA.FTZ R41, R85, R38, R36 ;  /* 0x0000002655297223 */ /* 0x000fe20000010024 */
[C---:B------:R-:W-:Y:S01]  /*0420*/  IMAD.U32 R36, R42.reuse, 0x10000, RZ ;  /* 0x000100002a247824 */ /* 0x040fe200078e00ff */
[----:B------:R-:W-:Y:S01]  /*0430*/  PRMT R42, R42, 0x7632, R42 ;  /* 0x000076322a2a7816 */ /* 0x000fe2000000002a */
[----:B------:R-:W-:Y:S01]  /*0440*/  FFMA.FTZ R72, R87, R72, R40 ;  /* 0x0000004857487223 */ /* 0x000fe20000010028 */
[----:B------:R-:W-:Y:S02]  /*0450*/  SHF.L.U32 R84, R75, 0x10, RZ ;  /* 0x000000104b547819 */ /* 0x000fe400000006ff */
[----:B------:R-:W-:Y:S01]  /*0460*/  SHF.L.U32 R37, R39, 0x10, RZ ;  /* 0x0000001027257819 */ /* 0x000fe200000006ff */
[----:B------:R-:W-:Y:S01]  /*0470*/  FFMA.FTZ R72, R81, R36, R72 ;  /* 0x0000002451487223 */ /* 0x000fe20000010048 */
[----:B------:R-:W-:Y:S02]  /*0480*/  SHF.L.U32 R42, R42, 0x10, RZ ;  /* 0x000000102a2a7819 */ /* 0x000fe400000006ff */
[----:B----4-:R-:W-:Y:S01]  /*0490*/  PRMT R74, R48, 0x7632, R74 ;  /* 0x00007632304a7816 */ /* 0x010fe2000000004a */
[----:B------:R-:W-:Y:S01]  /*04a0*/  FFMA.FTZ R80, R84, R37, R41 ;  /* 0x0000002554507223 */ /* 0x000fe20000010029 */
[----:B------:R-:W-:Y:S01]  /*04b0*/  SHF.L.U32 R41, R43, 0x10, RZ ;  /* 0x000000102b297819 */ /* 0x000fe200000006ff */
[----:B------:R-:W-:Y:S01]  /*04c0*/  FFMA.FTZ R73, R85, R42, R72 ;  /* 0x0000002a55497223 */ /* 0x000fe20000010048 */
[----:B------:R-:W-:-:S02]  /*04d0*/  SHF.L.U32 R48, R48, 0x10, RZ ;  /* 0x0000001030307819 */ /* 0x000fc400000006ff */
[----:B------:R-:W-:Y:S01]  /*04e0*/  PRMT R89, R75, 0x7632, R89 ;  /* 0x000076324b597816 */ /* 0x000fe20000000059 */
[--C-:B------:R-:W-:Y:S01]  /*04f0*/  FFMA.FTZ R86, R84, R41, R73.reuse ;  /* 0x0000002954567223 */ /* 0x100fe20000010049 */
[----:B------:R-:W-:Y:S01]  /*0500*/  SHF.L.U32 R75, R74, 0x10, RZ ;  /* 0x000000104a4b7819 */ /* 0x000fe200000006ff */
[----:B------:R-:W-:Y:S01]  /*0510*/  FFMA.FTZ R91, R3, R48, RZ ;  /* 0x00000030035b7223 */ /* 0x000fe200000100ff */
[----:B------:R-:W-:Y:S02]  /*0520*/  PRMT R40, R39, 0x7632, R40 ;  /* 0x0000763227287816 */ /* 0x000fe40000000028 */
[C---:B------:R-:W-:Y:S01]  /*0530*/  PRMT R73, R44.reuse, 0x7632, R73 ;  /* 0x000076322c497816 */ /* 0x040fe20000000049 */
[----:B------:R-:W3:Y:S01]  /*0540*/  LDG.E.128 R36, desc[UR6][R18.64+0xe800] ;  /* 0x00e8000612247981 */ /* 0x000ee2000c1e1d00 */
[----:B------:R-:W-:Y:S01]  /*0550*/  SHF.L.U32 R74, R44, 0x10, RZ ;  /* 0x000000102c4a7819 */ /* 0x000fe200000006ff */
[----:B------:R-:W-:Y:S01]  /*0560*/  FFMA.FTZ R72, R82, R75, R91 ;  /* 0x0000004b52487223 */ /* 0x000fe2000001005b */
[----:B------:R-:W-:Y:S01]  /*0570*/  PRMT R48, R43, 0x7632, R48 ;  /* 0x000076322b307816 */ /* 0x000fe20000000030 */
[----:B------:R-:W-:Y:S01]  /*0580*/  IMAD.U32 R44, R49, 0x10000, RZ ;  /* 0x00010000312c7824 */ /* 0x000fe200078e00ff */
[----:B------:R-:W-:Y:S01]  /*0590*/  SHF.L.U32 R73, R73, 0x10, RZ ;  /* 0x0000001049497819 */ /* 0x000fe200000006ff */
[----:B------:R-:W-:Y:S01]  /*05a0*/  FFMA.FTZ R75, R3, R74, RZ ;  /* 0x0000004a034b7223 */ /* 0x000fe200000100ff */
[----:B------:R-:W-:Y:S01]  /*05b0*/  PRMT R49, R49, 0x7632, R49 ;  /* 0x0000763231317816 */ /* 0x000fe20000000031 */
[----:B------:R-:W-:Y:S01]  /*05c0*/  IMAD.U32 R89, R89, 0x10000, RZ ;  /* 0x0001000059597824 */ /* 0x000fe200078e00ff */
[----:B------:R-:W-:Y:S01]  /*05d0*/  SHF.L.U32 R40, R40, 0x10, RZ ;  /* 0x0000001028287819 */ /* 0x000fe200000006ff */
[----:B------:R-:W-:Y:S01]  /*05e0*/  FFMA.FTZ R72, R83, R44, R72 ;  /* 0x0000002c53487223 */ /* 0x000fe20000010048 */
[----:B------:R-:W-:Y:S01]  /*05f0*/  SHF.L.U32 R48, R48, 0x10, RZ ;  /* 0x0000001030307819 */ /* 0x000fe200000006ff */
[----:B------:R-:W-:Y:S01]  /*0600*/  IMAD.U32 R74, R45, 0x10000, RZ ;  /* 0x000100002d4a7824 */ /* 0x000fe200078e00ff */
[----:B------:R-:W-:Y:S01]  /*0610*/  SHF.L.U32 R44, R49, 0x10, RZ ;  /* 0x00000010312c7819 */ /* 0x000fe200000006ff */
[----:B------:R-:W-:Y:S01]  /*0620*/  FFMA.FTZ R88, R82, R73, R75 ;  /* 0x0000004952587223 */ /* 0x000fe2000001004b */
[----:B------:R-:W-:Y:S01]  /*0630*/  PRMT R45, R45, 0x7632, R45 ;  /* 0x000076322d2d7816 */ /* 0x000fe2000000002d */
[C---:B------:R-:W-:Y:S01]  /*0640*/  FFMA.FTZ R80, R89.reuse, R40, R80 ;  /* 0x0000002859507223 */ /* 0x040fe20000010050 */
[----:B------:R-:W-:Y:S01]  /*0650*/  FFMA.FTZ R86, R89, R48, R86 ;  /* 0x0000003059567223 */ /* 0x000fe20000010056 */
[----:B------:R-:W4:Y:S01]  /*0660*/  LDG.E.128 R40, desc[UR6][R18.64+0x12000] ;  /* 0x0120000612287981 */ /* 0x000f22000c1e1d00 */
[----:B------:R-:W-:Y:S01]  /*0670*/  FFMA.FTZ R88, R83, R74, R88 ;  /* 0x0000004a53587223 */ /* 0x000fe20000010058 */
[----:B------:R-:W-:Y:S01]  /*0680*/  FFMA.FTZ R48, R87, R44, R72 ;  /* 0x0000002c57307223 */ /* 0x000fe20000010048 */
[----:B------:R-:W-:-:S02]  /*0690*/  SHF.L.U32 R74, R45, 0x10, RZ ;  /* 0x000000102d4a7819 */ /* 0x000fc400000006ff */
[C---:B------:R-:W-:Y:S02]  /*06a0*/  SHF.L.U32 R44, R50.reuse, 0x10, RZ ;  /* 0x00000010322c7819 */ /* 0x040fe400000006ff */
[----:B------:R-:W-:Y:S01]  /*06b0*/  PRMT R50, R50, 0x7632, R50 ;  /* 0x0000763232327816 */ /* 0x000fe20000000032 */
[----:B------:R-:W-:Y:S01]  /*06c0*/  FFMA.FTZ R74, R87, R74, R88 ;  /* 0x0000004a574a7223 */ /* 0x000fe20000010058 */
[C---:B------:R-:W-:Y:S01]  /*06d0*/  PRMT R45, R46.reuse, 0x7632, R45 ;  /* 0x000076322e2d7816 */ /* 0x040fe2000000002d */
[----:B------:R-:W-:Y:S01]  /*06e0*/  IMAD.U32 R46, R46, 0x10000, RZ ;  /* 0x000100002e2e7824 */ /* 0x000fe200078e00ff */
[----:B------:R-:W-:Y:S01]  /*06f0*/  SHF.L.U32 R50, R50, 0x10, RZ ;  /* 0x0000001032327819 */ /* 0x000fe200000006ff */
[C---:B------:R-:W-:Y:S01]  /*0700*/  FFMA.FTZ R44, R81.reuse, R44, R48 ;  /* 0x0000002c512c7223 */ /* 0x040fe20000010030 */
[C---:B------:R-:W-:Y:S01]  /*0710*/  PRMT R73, R52.reuse, 0x7632, R73 ;  /* 0x0000763234497816 */ /* 0x040fe20000000049 */
[----:B------:R-:W-:Y:S01]  /*0720*/  FFMA.FTZ R49, R81, R46, R74 ;  /* 0x0000002e51317223 */ /* 0x000fe2000001004a */
[----:B------:R-:W-:-:S02]  /*0730*/  SHF.L.U32 R52, R52, 0x10, RZ ;  /* 0x0000001034347819 */ /* 0x000fc400000006ff */
[----:B------:R-:W-:Y:S01]  /*0740*/  SHF.L.U32 R48, R45, 0x10, RZ ;  /* 0x000000102d307819 */ /* 0x000fe200000006ff */
[----:B------:R-:W-:Y:S01]  /*0750*/  FFMA.FTZ R45, R85, R50, R44 ;  /* 0x00000032552d7223 */ /* 0x000fe2000001002c */
[----:B------:R-:W-:Y:S01]  /*0760*/  SHF.L.U32 R44, R53, 0x10, RZ ;  /* 0x00000010352c7819 */ /* 0x000fe200000006ff */
[----:B------:R-:W-:Y:S01]  /*0770*/  FFMA.FTZ R75, R3, R52, RZ ;  /* 0x00000034034b7223 */ /* 0x000fe200000100ff */
[----:B------:R-:W-:Y:S01]  /*0780*/  PRMT R53, R53, 0x7632, R53 ;  /* 0x0000763235357816 */ /* 0x000fe20000000035 */
[----:B------:R-:W-:Y:S01]  /*0790*/  FFMA.FTZ R48, R85, R48, R49 ;  /* 0x0000003055307223 */ /* 0x000fe20000010031 */
[----:B------:R-:W-:Y:S01]  /*07a0*/  IMAD.U32 R73, R73, 0x10000, RZ ;  /* 0x0001000049497824 */ /* 0x000fe200078e00ff */
[C---:B------:R-:W-:Y:S02]  /*07b0*/  SHF.L.U32 R49, R47.reuse, 0x10, RZ ;  /* 0x000000102f317819 */ /* 0x040fe400000006ff */
[----:B------:R-:W-:Y:S02]  /*07c0*/  PRMT R52, R47, 0x7632, R52 ;  /* 0x000076322f347816 */ /* 0x000fe40000000034 */
[C---:B------:R-:W-:Y:S01]  /*07d0*/  PRMT R72, R51.reuse, 0x7632, R72 ;  /* 0x0000763233487816 */ /* 0x040fe20000000048 */
[----:B------:R-:W-:Y:S01]  /*07e0*/  FFMA.FTZ R46, R82, R73, R75 ;  /* 0x00000049522e7223 */ /* 0x000fe2000001004b */
[----:B------:R-:W-:-:S02]  /*07f0*/  SHF.L.U32 R51, R51, 0x10, RZ ;  /* 0x0000001033337819 */ /* 0x000fc400000006ff */
        /* <DEDUP_REMOVED lines=9> */
[----:B------:R-:W-:Y:S01]  /*0890*/  SHF.L.U32 R53, R53, 0x10, RZ ;  /* 0x0000001035357819 */ /* 0x000fe200000006ff */
[----:B------:R-:W-:Y:S01]  /*08a0*/  FFMA.FTZ R73, R3, R60, RZ ;  /* 0x0000003c03497223 */ /* 0x000fe200000100ff */
[----:B------:R-:W-:Y:S01]  /*08b0*/  FFMA.FTZ R88, R89, R72, R88 ;  /* 0x0000004859587223 */ /* 0x000fe20000010058 */
[----:B------:R-:W-:Y:S01]  /*08c0*/  FFMA.FTZ R74, R87, R74, R90 ;  /* 0x0000004a574a7223 */ /* 0x000fe2000001005a */
[C---:B------:R-:W-:Y:S01]  /*08d0*/  PRMT R60, R61.reuse, 0x7632, R60 ;  /* 0x000076323d3c7816 */ /* 0x040fe2000000003c */
[----:B------:R-:W-:Y:S01]  /*08e0*/  FFMA.FTZ R90, R82, R53, R73 ;  /* 0x00000035525a7223 */ /* 0x000fe20000010049 */
[----:B------:R-:W-:Y:S01]  /*08f0*/  SHF.L.U32 R72, R61, 0x10, RZ ;  /* 0x000000103d487819 */ /* 0x000fe200000006ff */
[----:B------:R-:W5:Y:S01]  /*0900*/  LDG.E.128 R44, desc[UR6][R18.64+0x15800] ;  /* 0x01580006122c7981 */ /* 0x000f62000c1e1d00 */
[----:B------:R-:W-:Y:S01]  /*0910*/  SHF.L.U32 R60, R60, 0x10, RZ ;  /* 0x000000103c3c7819 */ /* 0x000fe200000006ff */
[----:B------:R-:W-:-:S02]  /*0920*/  IMAD.U32 R52, R54, 0x10000, RZ ;  /* 0x0001000036347824 */ /* 0x000fc400078e00ff */
[----:B------:R-:W-:Y:S01]  /*0930*/  FFMA.FTZ R90, R83, R72, R90 ;  /* 0x00000048535a7223 */ /* 0x000fe2000001005a */
[----:B------:R-:W5:Y:S01]  /*0940*/  LDG.E.128 R48, desc[UR6][R18.64+0x19000] ;  /* 0x0190000612307981 */ /* 0x000f62000c1e1d00 */
[----:B------:R-:W-:Y:S02]  /*0950*/  PRMT R54, R54, 0x7632, R54 ;  /* 0x0000763236367816 */ /* 0x000fe40000000036 */
[C---:B------:R-:W-:Y:S01]  /*0960*/  PRMT R72, R62.reuse, 0x7632, R72 ;  /* 0x000076323e487816 */ /* 0x040fe20000000048 */
[----:B------:R-:W-:Y:S02]  /*0970*/  IMAD.U32 R62, R62, 0x10000, RZ ;  /* 0x000100003e3e7824 */ /* 0x000fe400078e00ff */
[----:B------:R-:W-:Y:S01]  /*0980*/  FFMA.FTZ R60, R87, R60, R90 ;  /* 0x0000003c573c7223 */ /* 0x000fe2000001005a */
[----:B------:R-:W-:Y:S01]  /*0990*/  SHF.L.U32 R54, R54, 0x10, RZ ;  /* 0x0000001036367819 */ /* 0x000fe200000006ff */
[C---:B------:R-:W-:Y:S01]  /*09a0*/  FFMA.FTZ R52, R81.reuse, R52, R74 ;  /* 0x0000003451347223 */ /* 0x040fe2000001004a */
[----:B------:R-:W-:Y:S01]  /*09b0*/  SHF.L.U32 R72, R72, 0x10, RZ ;  /* 0x0000001048487819 */ /* 0x000fe200000006ff */
[----:B------:R-:W-:Y:S01]  /*09c0*/  FFMA.FTZ R62, R81, R62, R60 ;  /* 0x0000003e513e7223 */ /* 0x000fe2000001003c */
[----:B------:R-:W-:Y:S01]  /*09d0*/  SHF.L.U32 R53, R55, 0x10, RZ ;  /* 0x0000001037357819 */ /* 0x000fe200000006ff */
[----:B------:R-:W-:Y:S01]  /*09e0*/  FFMA.FTZ R61, R85, R54, R52 ;  /* 0x00000036553d7223 */ /* 0x000fe20000010034 */
[----:B------:R-:W-:Y:S01]  /*09f0*/  PRMT R60, R55, 0x7632, R60 ;  /* 0x00007632373c7816 */ /* 0x000fe2000000003c */
[--C-:B------:R-:W-:Y:S01]  /*0a00*/  FFMA.FTZ R55, R85, R72, R62.reuse ;  /* 0x0000004855377223 */ /* 0x100fe2000001003e */
[C---:B------:R-:W-:Y:S01]  /*0a10*/  PRMT R62, R56.reuse, 0x7632, R62 ;  /* 0x00007632383e7816 */ /* 0x040fe2000000003e */
[----:B------:R-:W-:-:S02]  /*0a20*/  IMAD.U32 R56, R56, 0x10000, RZ ;  /* 0x0001000038387824 */ /* 0x000fc400078e00ff */
[----:B------:R-:W-:Y:S01]  /*0a30*/  FFMA.FTZ R90, R84, R53, R61 ;  /* 0x00000035545a7223 */ /* 0x000fe2000001003d */
[----:B------:R-:W-:Y:S02]  /*0a40*/  SHF.L.U32 R53, R63, 0x10, RZ ;  /* 0x000000103f357819 */ /* 0x000fe400000006ff */
[----:B------:R-:W-:Y:S01]  /*0a50*/  SHF.L.U32 R73, R62, 0x10, RZ ;  /* 0x000000103e497819 */ /* 0x000fe200000006ff */
[----:B------:R-:W-:Y:S01]  /*0a60*/  FFMA.FTZ R75, R3, R56, RZ ;  /* 0x00000038034b7223 */ /* 0x000fe200000100ff */
[C---:B------:R-:W-:Y:S02]  /*0a70*/  IMAD.U32 R56, R57.reuse, 0x10000, RZ ;  /* 0x0001000039387824 */ /* 0x040fe400078e00ff */
[----:B------:R-:W-:Y:S01]  /*0a80*/  FFMA.FTZ R61, R84, R53, R55 ;  /* 0x00000035543d7223 */ /* 0x000fe20000010037 */
[----:B------:R-:W-:Y:S01]  /*0a90*/  PRMT R57, R57, 0x7632, R57 ;  /* 0x0000763239397816 */ /* 0x000fe20000000039 */
[----:B------:R-:W-:Y:S01]  /*0aa0*/  FFMA.FTZ R62, R82, R73, R75 ;  /* 0x00000049523e7223 */ /* 0x000fe2000001004b */
[----:B------:R-:W5:Y:S01]  /*0ab0*/  LDG.E.128 R52, desc[UR6][R18.64+0x1c800] ;  /* 0x01c8000612347981 */ /* 0x000f62000c1e1d00 */
[----:B------:R-:W-:-:S02]  /*0ac0*/  PRMT R63, R63, 0x7632, R63 ;  /* 0x000076323f3f7816 */ /* 0x000fc4000000003f */
[----:B------:R-:W-:Y:S01]  /*0ad0*/  FFMA.FTZ R62, R83, R56, R62 ;  /* 0x00000038533e7223 */ /* 0x000fe2000001003e */
[----:B------:R-:W-:Y:S02]  /*0ae0*/  SHF.L.U32 R56, R57, 0x10, RZ ;  /* 0x0000001039387819 */ /* 0x000fe400000006ff */
[----:B------:R-:W-:Y:S02]  /*0af0*/  SHF.L.U32 R60, R60, 0x10, RZ ;  /* 0x000000103c3c7819 */ /* 0x000fe400000006ff */
[C---:B------:R-:W-:Y:S01]  /*0b00*/  PRMT R57, R58.reuse, 0x7632, R57 ;  /* 0x000076323a397816 */ /* 0x040fe20000000039 */
        /* <DEDUP_REMOVED lines=8> */
[--C-:B------:R-:W-:Y:S01]  /*0b90*/  FFMA.FTZ R92, R89, R92, R61.reuse ;  /* 0x0000005c595c7223 */ /* 0x100fe2000001003d */
[----:B------:R-:W-:Y:S01]  /*0ba0*/  SHF.L.U32 R75, R72, 0x10, RZ ;  /* 0x00000010484b7819 */ /* 0x000fe200000006ff */
[----:B------:R-:W-:Y:S01]  /*0bb0*/  FFMA.FTZ R91, R3, R64, RZ ;  /* 0x00000040035b7223 */ /* 0x000fe200000100ff */
[----:B------:R-:W-:-:S02]  /*0bc0*/  PRMT R61, R59, 0x7632, R61 ;  /* 0x000076323b3d7816 */ /* 0x000fc4000000003d */
[----:B------:R-:W-:Y:S01]  /*0bd0*/  SHF.L.U32 R63, R59, 0x10, RZ ;  /* 0x000000103b3f7819 */ /* 0x000fe200000006ff */
[--C-:B------:R-:W-:Y:S01]  /*0be0*/  FFMA.FTZ R73, R85, R60, R62.reuse ;  /* 0x0000003c55497223 */ /* 0x100fe2000001003e */
[----:B------:R-:W5:Y:S01]  /*0bf0*/  LDG.E.128 R56, desc[UR6][R18.64+0x20000] ;  /* 0x0200000612387981 */ /* 0x000f62000c1e1d00 */
[C---:B------:R-:W-:Y:S01]  /*0c00*/  PRMT R62, R65.reuse, 0x7632, R62 ;  /* 0x00007632413e7816 */ /* 0x040fe2000000003e */
[----:B------:R-:W-:Y:S01]  /*0c10*/  FFMA.FTZ R72, R82, R75, R91 ;  /* 0x0000004b52487223 */ /* 0x000fe2000001005b */
[----:B------:R-:W-:Y:S02]  /*0c20*/  SHF.L.U32 R64, R65, 0x10, RZ ;  /* 0x0000001041407819 */ /* 0x000fe400000006ff */
[C---:B------:R-:W-:Y:S02]  /*0c30*/  PRMT R65, R12.reuse, 0x7632, R65 ;  /* 0x000076320c417816 */ /* 0x040fe40000000041 */
[----:B------:R-:W-:Y:S01]  /*0c40*/  SHF.L.U32 R12, R12, 0x10, RZ ;  /* 0x000000100c0c7819 */ /* 0x000fe200000006ff */
[----:B------:R-:W-:Y:S01]  /*0c50*/  FFMA.FTZ R64, R83, R64, R72 ;  /* 0x0000004053407223 */ /* 0x000fe20000010048 */
[----:B------:R-:W-:Y:S01]  /*0c60*/  SHF.L.U32 R62, R62, 0x10, RZ ;  /* 0x000000103e3e7819 */ /* 0x000fe200000006ff */
[----:B------:R-:W-:Y:S01]  /*0c70*/  FFMA.FTZ R60, R84, R63, R73 ;  /* 0x0000003f543c7223 */ /* 0x000fe20000010049 */
[----:B------:R-:W-:-:S02]  /*0c80*/  IMAD.U32 R96, R61, 0x10000, RZ ;  /* 0x000100003d607824 */ /* 0x000fc400078e00ff */
[----:B------:R-:W-:Y:S01]  /*0c90*/  FFMA.FTZ R73, R3, R12, RZ ;  /* 0x0000000c03497223 */ /* 0x000fe200000100ff */
[C---:B------:R-:W-:Y:S01]  /*0ca0*/  PRMT R12, R66.reuse, 0x7632, R12 ;  /* 0x00007632420c7816 */ /* 0x040fe2000000000c */
[----:B------:R-:W-:Y:S01]  /*0cb0*/  FFMA.FTZ R64, R87, R62, R64 ;  /* 0x0000003e57407223 */ /* 0x000fe20000010040 */
[----:B------:R-:W-:Y:S02]  /*0cc0*/  IMAD.U32 R66, R66, 0x10000, RZ ;  /* 0x0001000042427824 */ /* 0x000fe400078e00ff */
[----:B------:R-:W-:Y:S01]  /*0cd0*/  FFMA.FTZ R96, R89, R96, R60 ;  /* 0x0000006059607223 */ /* 0x000fe2000001003c */
[----:B------:R-:W-:Y:S01]  /*0ce0*/  SHF.L.U32 R65, R65, 0x10, RZ ;  /* 0x0000001041417819 */ /* 0x000fe200000006ff */
[----:B------:R-:W5:Y:S01]  /*0cf0*/  LDG.E.128 R60, desc[UR6][R18.64+0x23800] ;  /* 0x02380006123c7981 */ /* 0x000f62000c1e1d00 */
[----:B------:R-:W-:Y:S01]  /*0d00*/  SHF.L.U32 R72, R13, 0x10, RZ ;  /* 0x000000100d487819 */ /* 0x000fe200000006ff */
[----:B------:R-:W-:Y:S01]  /*0d10*/  FFMA.FTZ R64, R81, R66, R64 ;  /* 0x0000004251407223 */ /* 0x000fe20000010040 */
[----:B------:R-:W-:-:S02]  /*0d20*/  PRMT R13, R13, 0x7632, R13 ;  /* 0x000076320d0d7816 */ /* 0x000fc4000000000d */
[----:B------:R-:W-:Y:S01]  /*0d30*/  SHF.L.U32 R12, R12, 0x10, RZ ;  /* 0x000000100c0c7819 */ /* 0x000fe200000006ff */
[----:B------:R-:W-:Y:S01]  /*0d40*/  FFMA.FTZ R74, R82, R65, R73 ;  /* 0x00000041524a7223 */ /* 0x000fe20000010049 */
[----:B------:R-:W-:Y:S01]  /*0d50*/  SHF.L.U32 R66, R13, 0x10, RZ ;  /* 0x000000100d427819 */ /* 0x000fe200000006ff */
[----:B------:R-:W-:Y:S02]  /*0d60*/  IMAD.U32 R13, R67, 0x10000, RZ ;  /* 0x00010000430d7824 */ /* 0x000fe400078e00ff */
[----:B------:R-:W-:Y:S01]  /*0d70*/  FFMA.FTZ R65, R85, R12, R64 ;  /* 0x0000000c55417223 */ /* 0x000fe20000010040 */
[----:B------:R-:W-:Y:S01]  /*0d80*/  FFMA.FTZ R72, R83, R72, R74 ;  /* 0x0000004853487223 */ /* 0x000fe2000001004a */
[----:B------:R-:W-:Y:S02]  /*0d90*/  PRMT R67, R67, 0x7632, R67 ;  /* 0x0000763243437816 */ /* 0x000fe40000000043 */
[----:B------:R-:W-:Y:S01]  /*0da0*/  FFMA.FTZ R12, R84, R13, R65 ;  /* 0x0000000d540c7223 */ /* 0x000fe20000010041 */
[----:B------:R-:W-:-:S02]  /*0db0*/  PRMT R13, R68, 0x7632, R13 ;  /* 0x00007632440d7816 */ /* 0x000fc4000000000d */
[----:B------:R-:W-:Y:S01]  /*0dc0*/  SHF.L.U32 R68, R68, 0x10, RZ ;  /* 0x0000001044447819 */ /* 0x000fe200000006ff */
[----:B------:R-:W-:Y:S01]  /*0dd0*/  FFMA.FTZ R66, R87, R66, R72 ;  /* 0x0000004257427223 */ /* 0x000fe20000010048 */
[C---:B------:R-:W-:Y:S01]  /*0de0*/  SHF.L.U32 R64, R14.reuse, 0x10, RZ ;  /* 0x000000100e407819 */ /* 0x040fe200000006ff */
[----:B------:R-:W-:Y:S01]  /*0df0*/  IMAD.U32 R13, R13, 0x10000, RZ ;  /* 0x000100000d0d7824 */ /* 0x000fe200078e00ff */
[----:B------:R-:W-:Y:S01]  /*0e00*/  SHF.L.U32 R98, R67, 0x10, RZ ;  /* 0x0000001043627819 */ /* 0x000fe200000006ff */
[----:B------:R-:W-:Y:S01]  /*0e10*/  FFMA.FTZ R67, R3, R68, RZ ;  /* 0x0000004403437223 */ /* 0x000fe200000100ff */
[----:B------:R-:W-:Y:S01]  /*0e20*/  PRMT R14, R14, 0x7632, R14 ;  /* 0x000076320e0e7816 */ /* 0x000fe2000000000e */
[----:B------:R-:W-:Y:S01]  /*0e30*/  FFMA.FTZ R64, R81, R64, R66 ;  /* 0x0000004051407223 */ /* 0x000fe20000010042 */
[C---:B------:R-:W-:Y:S01]  /*0e40*/  PRMT R65, R69.reuse, 0x7632, R65 ;  /* 0x0000763245417816 */ /* 0x040fe20000000041 */
[----:B------:R-:W-:Y:S01]  /*0e50*/  FFMA.FTZ R68, R82, R13, R67 ;  /* 0x0000000d52447223 */ /* 0x000fe20000010043 */
[----:B------:R-:W-:Y:S01]  /*0e60*/  SHF.L.U32 R66, R69, 0x10, RZ ;  /* 0x0000001045427819 */ /* 0x000fe200000006ff */
[----:B------:R-:W-:Y:S01]  /*0e70*/  IMAD.U32 R91, R71, 0x10000, RZ ;  /* 0x00010000475b7824 */ /* 0x000fe200078e00ff */
[----:B------:R-:W-:Y:S01]  /*0e80*/  SHF.L.U32 R14, R14, 0x10, RZ ;  /* 0x000000100e0e7819 */ /* 0x000fe200000006ff */
[----:B------:R-:W-:Y:S01]  /*0e90*/  FFMA.FTZ R98, R89, R98, R12 ;  /* 0x0000006259627223 */ /* 0x000fe2000001000c */
[----:B------:R-:W-:Y:S01]  /*0ea0*/  SHF.L.U32 R12, R65, 0x10, RZ ;  /* 0x00000010410c7819 */ /* 0x000fe200000006ff */
[----:B------:R-:W-:Y:S01]  /*0eb0*/  FFMA.FTZ R68, R83, R66, R68 ;  /* 0x0000004253447223 */ /* 0x000fe20000010044 */
[----:B------:R-:W5:Y:S01]  /*0ec0*/  LDG.E.128 R72, desc[UR6][R16.64+0x1000] ;  /* 0x0010000610487981 */ /* 0x000f62000c1e1d00 */
[----:B------:R-:W-:Y:S01]  /*0ed0*/  FFMA.FTZ R69, R85, R14, R64 ;  /* 0x0000000e55457223 */ /* 0x000fe20000010040 */
[----:B------:R-:W-:-:S02]  /*0ee0*/  SHF.L.U32 R14, R70, 0x10, RZ ;  /* 0x00000010460e7819 */ /* 0x000fc400000006ff */
[----:B------:R-:W5:Y:S01]  /*0ef0*/  LDG.E.128 R64, desc[UR6][R18.64+0x27000] ;  /* 0x0270000612407981 */ /* 0x000f62000c1e1d00 */
[----:B------:R-:W-:Y:S01]  /*0f00*/  FFMA.FTZ R68, R87, R12, R68 ;  /* 0x0000000c57447223 */ /* 0x000fe20000010044 */
[----:B------:R-:W-:Y:S01]  /*0f10*/  PRMT R70, R70, 0x7632, R70 ;  /* 0x0000763246467816 */ /* 0x000fe20000000046 */
[----:B------:R-:W-:Y:S02]  /*0f20*/  IMAD.U32 R13, R15, 0x10000, RZ ;  /* 0x000100000f0d7824 */ /* 0x000fe400078e00ff */
[--C-:B------:R-:W-:Y:S01]  /*0f30*/  FFMA.FTZ R14, R81, R14, R68.reuse ;  /* 0x0000000e510e7223 */ /* 0x100fe20000010044 */
[----:B------:R-:W-:Y:S02]  /*0f40*/  SHF.L.U32 R70, R70, 0x10, RZ ;  /* 0x0000001046467819 */ /* 0x000fe400000006ff */
[----:B------:R-:W-:Y:S01]  /*0f50*/  PRMT R68, R76, 0x7632, R68 ;  /* 0x000076324c447816 */ /* 0x000fe20000000044 */
[----:B------:R-:W-:Y:S01]  /*0f60*/  FFMA.FTZ R12, R84, R13, R69 ;  /* 0x0000000d540c7223 */ /* 0x000fe20000010045 */
[----:B------:R-:W-:Y:S01]  /*0f70*/  PRMT R13, R71, 0x7632, R13 ;  /* 0x00007632470d7816 */ /* 0x000fe2000000000d */
[----:B------:R-:W-:Y:S01]  /*0f80*/  FFMA.FTZ R93, R85, R70, R14 ;  /* 0x00000046555d7223 */ /* 0x000fe2000001000e */
[----:B------:R-:W-:-:S02]  /*0f90*/  SHF.L.U32 R95, R68, 0x10, RZ ;  /* 0x00000010445f7819 */ /* 0x000fc400000006ff */
[----:B------:R-:W5:Y:S01]  /*0fa0*/  LDG.E.128 R68, desc[UR6][R18.64+0x1000] ;  /* 0x0010000612447981 */ /* 0x000f62000c1e1d00 */
[----:B------:R-:W-:Y:S02]  /*0fb0*/  SHF.L.U32 R76, R76, 0x10, RZ ;  /* 0x000000104c4c7819 */ /* 0x000fe400000006ff */
[----:B------:R-:W-:-:S03]  /*0fc0*/  SHF.L.U32 R14, R77, 0x10, RZ ;  /* 0x000000104d0e7819 */ /* 0x000fc600000006ff */
[----:B------:R-:W-:Y:S01]  /*0fd0*/  FFMA.FTZ R97, R3, R76, RZ ;  /* 0x0000004c03617223 */ /* 0x000fe200000100ff */
        /* <DEDUP_REMOVED lines=9> */
[----:B------:R-:W-:Y:S01]  /*1070*/  FFMA.FTZ R13, R3, R104, RZ ;  /* 0x00000068030d7223 */ /* 0x000fe200000100ff */
[----:B------:R-:W-:Y:S01]  /*1080*/  SHF.L.U32 R3, R4, 0x10, RZ ;  /* 0x0000001004037819 */ /* 0x000fe200000006ff */
[----:B------:R-:W-:Y:S01]  /*1090*/  FFMA.FTZ R94, R89, R94, R12 ;  /* 0x0000005e595e7223 */ /* 0x000fe2000001000c */
[----:B------:R-:W-:-:S02]  /*10a0*/  IMAD.U32 R4, R78, 0x10000, RZ ;  /* 0x000100004e047824 */ /* 0x000fc400078e00ff */
[----:B------:R-:W-:Y:S01]  /*10b0*/  FFMA.FTZ R76, R87, R76, R102 ;  /* 0x0000004c574c7223 */ /* 0x000fe20000010066 */
[----:B------:R-:W-:Y:S01]  /*10c0*/  PRMT R78, R78, 0x7632, R78 ;  /* 0x000076324e4e7816 */ /* 0x000fe2000000004e */
[----:B------:R-:W-:Y:S01]  /*10d0*/  FFMA.FTZ R82, R82, R3, R13 ;  /* 0x0000000352527223 */ /* 0x000fe2000001000d */
[C---:B------:R-:W-:Y:S02]  /*10e0*/  PRMT R12, R5.reuse, 0x7632, R12 ;  /* 0x00007632050c7816 */ /* 0x040fe4000000000c */
[----:B------:R-:W-:Y:S01]  /*10f0*/  SHF.L.U32 R102, R5, 0x10, RZ ;  /* 0x0000001005667819 */ /* 0x000fe200000006ff */
[----:B------:R-:W-:Y:S01]  /*1100*/  FFMA.FTZ R4, R81, R4, R76 ;  /* 0x0000000451047223 */ /* 0x000fe2000001004c */
[----:B------:R-:W-:Y:S02]  /*1110*/  SHF.L.U32 R78, R78, 0x10, RZ ;  /* 0x000000104e4e7819 */ /* 0x000fe400000006ff */
[----:B------:R-:W-:Y:S01]  /*1120*/  SHF.L.U32 R76, R12, 0x10, RZ ;  /* 0x000000100c4c7819 */ /* 0x000fe200000006ff */
[----:B------:R-:W-:Y:S01]  /*1130*/  FFMA.FTZ R82, R83, R102, R82 ;  /* 0x0000006653527223 */ /* 0x000fe20000010052 */
[C---:B------:R-:W-:Y:S01]  /*1140*/  PRMT R12, R79.reuse, 0x7632, R12 ;  /* 0x000076324f0c7816 */ /* 0x040fe2000000000c */
[----:B------:R-:W-:-:S02]  /*1150*/  IMAD.U32 R13, R79, 0x10000, RZ ;  /* 0x000100004f0d7824 */ /* 0x000fc400078e00ff */
[----:B------:R-:W-:Y:S01]  /*1160*/  FFMA.FTZ R15, R85, R78, R4 ;  /* 0x0000004e550f7223 */ /* 0x000fe20000010004 */
[----:B------:R-:W-:Y:S02]  /*1170*/  FFMA.FTZ R82, R87, R76, R82 ;  /* 0x0000004c57527223 */ /* 0x000fe40000010052 */
[----:B------:R-:W5:Y:S01]  /*1180*/  LDG.E.128 R76, desc[UR6][R18.64+0x4800] ;  /* 0x00480006124c7981 */ /* 0x000f62000c1e1d00 */
[----:B------:R-:W-:Y:S02]  /*1190*/  SHF.L.U32 R4, R6, 0x10, RZ ;  /* 0x0000001006047819 */ /* 0x000fe400000006ff */
[C---:B------:R-:W-:Y:S02]  /*11a0*/  PRMT R83, R8.reuse, 0x7632, R83 ;  /* 0x0000763208537816 */ /* 0x040fe40000000053 */
[----:B------:R-:W-:Y:S02]  /*11b0*/  SHF.L.U32 R8, R8, 0x10, RZ ;  /* 0x0000001008087819 */ /* 0x000fe400000006ff */
[----:B------:R-:W-:-:S02]  /*11c0*/  PRMT R3, R20, 0x7632, R3 ;  /* 0x0000763214037816 */ /* 0x000fc40000000003 */
[----:B------:R-:W-:Y:S01]  /*11d0*/  SHF.L.U32 R5, R20, 0x10, RZ ;  /* 0x0000001014057819 */ /* 0x000fe200000006ff */
[----:B------:R-:W-:Y:S01]  /*11e0*/  FFMA.FTZ R20, R81, R4, R82 ;  /* 0x0000000451147223 */ /* 0x000fe20000010052 */
[----:B------:R-:W-:Y:S01]  /*11f0*/  FFMA.FTZ R91, R84, R91, R93 ;  /* 0x0000005b545b7223 */ /* 0x000fe2000001005d */
[----:B------:R-:W-:Y:S01]  /*1200*/  IMAD.U32 R82, R83, 0x10000, RZ ;  /* 0x0001000053527824 */ /* 0x000fe200078e00ff */
[----:B------:R-:W-:Y:S01]  /*1210*/  SHF.L.U32 R3, R3, 0x10, RZ ;  /* 0x0000001003037819 */ /* 0x000fe200000006ff */
[----:B------:R-:W-:Y:S01]  /*1220*/  FFMA.FTZ R8, R5, R8, R80 ;  /* 0x0000000805087223 */ /* 0x000fe20000010050 */
[----:B------:R-:W-:Y:S01]  /*1230*/  FFMA.FTZ R14, R89, R14, R91 ;  /* 0x0000000e590e7223 */ /* 0x000fe2000001005b */
[----:B------:R-:W-:Y:S02]  /*1240*/  PRMT R6, R6, 0x7632, R6 ;  /* 0x0000763206067816 */ /* 0x000fe40000000006 */
[----:B------:R-:W-:Y:S02]  /*1250*/  FFMA.FTZ R91, R3, R82, R8 ;  /* 0x00000052035b7223 */ /* 0x000fe40000010008 */
[----:B------:R-:W5:Y:S01]  /*1260*/  LDG.E.128 R80, desc[UR6][R18.64+0x8000] ;  /* 0x0080000612507981 */ /* 0x000f62000c1e1d00 */
        /* <DEDUP_REMOVED lines=8> */
[----:B------:R-:W-:-:S02]  /*12f0*/  SHF.L.U32 R9, R7, 0x10, RZ ;  /* 0x0000001007097819 */ /* 0x000fc400000006ff */
[----:B------:R-:W-:Y:S01]  /*1300*/  SHF.L.U32 R13, R13, 0x10, RZ ;  /* 0x000000100d0d7819 */ /* 0x000fe200000006ff */
[----:B------:R-:W-:Y:S01]  /*1310*/  IMAD.U32 R6, R6, 0x10000, RZ ;  /* 0x0001000006067824 */ /* 0x000fe200078e00ff */
[----:B------:R-:W-:Y:S02]  /*1320*/  SHF.L.U32 R15, R24, 0x10, RZ ;  /* 0x00000010180f7819 */ /* 0x000fe400000006ff */
[----:B------:R-:W-:Y:S01]  /*1330*/  PRMT R7, R7, 0x7632, R7 ;  /* 0x0000763207077816 */ /* 0x000fe20000000007 */
[----:B------:R-:W-:Y:S01]  /*1340*/  FFMA.FTZ R20, R84, R9, R85 ;  /* 0x0000000954147223 */ /* 0x000fe20000010055 */
[----:B------:R-:W-:Y:S01]  /*1350*/  SHF.L.U32 R12, R12, 0x10, RZ ;  /* 0x000000100c0c7819 */ /* 0x000fe200000006ff */
[----:B------:R-:W-:Y:S01]  /*1360*/  FFMA.FTZ R21, R6, R13, R87 ;  /* 0x0000000d06157223 */ /* 0x000fe20000010057 */
[----:B------:R-:W-:Y:S01]  /*1370*/  PRMT R24, R24, 0x7632, R24 ;  /* 0x0000763218187816 */ /* 0x000fe20000000018 */
[----:B------:R-:W-:Y:S01]  /*1380*/  FFMA.FTZ R104, R5, R15, R86 ;  /* 0x0000000f05687223 */ /* 0x000fe20000010056 */
[C---:B------:R-:W-:Y:S01]  /*1390*/  PRMT R13, R10.reuse, 0x7632, R13 ;  /* 0x000076320a0d7816 */ /* 0x040fe2000000000d */
[----:B------:R-:W5:Y:S01]  /*13a0*/  LDG.E.128 R84, desc[UR6][R18.64+0xb800] ;  /* 0x00b8000612547981 */ /* 0x000f62000c1e1d00 */
        /* <DEDUP_REMOVED lines=14> */
[----:B------:R-:W-:Y:S01]  /*1490*/  PRMT R25, R25, 0x7632, R25 ;  /* 0x0000763219197816 */ /* 0x000fe20000000019 */
[--C-:B------:R-:W-:Y:S01]  /*14a0*/  FFMA.FTZ R15, R4, R9, R13.reuse ;  /* 0x00000009040f7223 */ /* 0x100fe2000001000d */
[----:B------:R-:W-:Y:S01]  /*14b0*/  IMAD.U32 R21, R28, 0x10000, RZ ;  /* 0x000100001c157824 */ /* 0x000fe200078e00ff */
[----:B------:R-:W-:Y:S01]  /*14c0*/  PRMT R13, R11, 0x7632, R13 ;  /* 0x000076320b0d7816 */ /* 0x000fe2000000000d */
        /* <DEDUP_REMOVED lines=9> */
[----:B------:R-:W-:Y:S01]  /*1560*/  PRMT R26, R26, 0x7632, R26 ;  /* 0x000076321a1a7816 */ /* 0x000fe2000000001a */
[----:B------:R-:W5:Y:S01]  /*1570*/  LDG.E.128 R20, desc[UR6][R18.64+0xf000] ;  /* 0x00f0000612147981 */ /* 0x000f62000c1e1d00 */
[----:B------:R-:W-:Y:S01]  /*1580*/  SHF.L.U32 R11, R11, 0x10, RZ ;  /* 0x000000100b0b7819 */ /* 0x000fe200000006ff */
[----:B------:R-:W-:-:S02]  /*1590*/  IMAD.U32 R102, R28, 0x10000, RZ ;  /* 0x000100001c667824 */ /* 0x000fc400078e00ff */
[----:B------:R-:W-:Y:S01]  /*15a0*/  FFMA.FTZ R28, R8, R13, R15 ;  /* 0x0000000d081c7223 */ /* 0x000fe2000001000f */
        /* <DEDUP_REMOVED lines=12> */
[----:B--2---:R-:W-:Y:S01]  /*1670*/  SHF.L.U32 R25, R32, 0x10, RZ ;  /* 0x0000001020197819 */ /* 0x004fe200000006ff */
[----:B------:R-:W-:Y:S01]  /*1680*/  FFMA.FTZ R13, R6, R13, R29 ;  /* 0x0000000d060d7223 */ /* 0x000fe2000001001d */
[----:B------:R-:W-:Y:S02]  /*1690*/  PRMT R30, R30, 0x7632, R30 ;  /* 0x000076321e1e7816 */ /* 0x000fe4000000001e */
[----:B------:R-:W-:Y:S02]  /*16a0*/  PRMT R32, R32, 0x7632, R32 ;  /* 0x0000763220207816 */ /* 0x000fe40000000020 */
[----:B------:R-:W-:Y:S01]  /*16b0*/  SHF.L.U32 R24, R27, 0x10, RZ ;  /* 0x000000101b187819 */ /* 0x000fe200000006ff */
[----:B------:R-:W-:Y:S01]  /*16c0*/  FFMA.FTZ R102, R8, R15, R13 ;  /* 0x0000000f08667223 */ /* 0x000fe2000001000d */
[----:B------:R-:W-:Y:S01]  /*16d0*/  SHF.L.U32 R32, R32, 0x10, RZ ;  /* 0x0000001020207819 */ /* 0x000fe200000006ff */
[----:B------:R-:W-:-:S02]  /*16e0*/  IMAD.U32 R30, R30, 0x10000, RZ ;  /* 0x000100001e1e7824 */ /* 0x000fc400078e00ff */
[----:B------:R-:W-:Y:S01]  /*16f0*/  FFMA.FTZ R100, R5, R25, R100 ;  /* 0x0000001905647223 */ /* 0x000fe20000010064 */
[----:B------:R-:W-:Y:S02]  /*1700*/  FFMA.FTZ R89, R11, R24, R26 ;  /* 0x000000180b597223 */ /* 0x000fe4000001001a */
[----:B------:R-:W2:Y:S01]  /*1710*/  LDG.E.128 R24, desc[UR6][R18.64+0x12800] ;  /* 0x0128000612187981 */ /* 0x000ea2000c1e1d00 */
[----:B------:R-:W-:Y:S01]  /*1720*/  SHF.L.U32 R28, R31, 0x10, RZ ;  /* 0x000000101f1c7819 */ /* 0x000fe200000006ff */
[----:B------:R-:W-:Y:S01]  /*1730*/  FFMA.FTZ R30, R7, R30, R102 ;  /* 0x0000001e071e7223 */ /* 0x000fe20000010066 */
[----:B------:R-:W-:Y:S01]  /*1740*/  SHF.L.U32 R15, R33, 0x10, RZ ;  /* 0x00000010210f7819 */ /* 0x000fe200000006ff */
[----:B------:R-:W-:Y:S01]  /*1750*/  FFMA.FTZ R29, R3, R32, R100 ;  /* 0x00000020031d7223 */ /* 0x000fe20000010064 */
[----:B------:R-:W-:Y:S01]  /*1760*/  PRMT R13, R31, 0x7632, R13 ;  /* 0x000076321f0d7816 */ /* 0x000fe2000000000d */
[----:B------:R-:W-:Y:S02]  /*1770*/  FFMA.FTZ R32, R9, R28, R30 ;  /* 0x0000001c09207223 */ /* 0x000fe4000001001e */
[----:B------:R-:W-:-:S02]  /*1780*/  FFMA.FTZ R15, R4, R15, R29 ;  /* 0x0000000f040f7223 */ /* 0x000fc4000001001d */
[----:B------:R-:W2:Y:S01]  /*1790*/  LDG.E.128 R28, desc[UR6][R18.64+0x16000] ;  /* 0x01600006121c7981 */ /* 0x000ea2000c1e1d00 */
[----:B------:R-:W-:Y:S01]  /*17a0*/  PRMT R33, R33, 0x7632, R33 ;  /* 0x0000763221217816 */ /* 0x000fe20000000021 */
[C---:B---3--:R-:W-:Y:S01]  /*17b0*/  IMAD.U32 R91, R36.reuse, 0x10000, RZ ;  /* 0x00010000245b7824 */ /* 0x048fe200078e00ff */
[----:B------:R-:W-:Y:S02]  /*17c0*/  PRMT R36, R36, 0x7632, R36 ;  /* 0x0000763224247816 */ /* 0x000fe40000000024 */
[----:B------:R-:W-:Y:S01]  /*17d0*/  SHF.L.U32 R33, R33, 0x10, RZ ;  /* 0x0000001021217819 */ /* 0x000fe200000006ff */
[----:B------:R-:W-:Y:S01]  /*17e0*/  FFMA.FTZ R100, R5, R91, R90 ;  /* 0x0000005b05647223 */ /* 0x000fe2000001005a */
[----:B------:R-:W-:Y:S02]  /*17f0*/  SHF.L.U32 R36, R36, 0x10, RZ ;  /* 0x0000001024247819 */ /* 0x000fe400000006ff */
[----:B------:R-:W-:Y:S01]  /*1800*/  SHF.L.U32 R90, R13, 0x10, RZ ;  /* 0x000000100d5a7819 */ /* 0x000fe200000006ff */
[----:B------:R-:W-:-:S02]  /*1810*/  IMAD.U32 R13, R34, 0x10000, RZ ;  /* 0x00010000220d7824 */ /* 0x000fc400078e00ff */
[----:B------:R-:W-:Y:S01]  /*1820*/  FFMA.FTZ R15, R6, R33, R15 ;  /* 0x00000021060f7223 */ /* 0x000fe2000001000f */
[----:B------:R-:W-:Y:S01]  /*1830*/  SHF.L.U32 R33, R37, 0x10, RZ ;  /* 0x0000001025217819 */ /* 0x000fe200000006ff */
[----:B------:R-:W-:Y:S01]  /*1840*/  FFMA.FTZ R91, R3, R36, R100 ;  /* 0x00000024035b7223 */ /* 0x000fe20000010064 */
[----:B------:R-:W-:Y:S01]  /*1850*/  FFMA.FTZ R90, R11, R90, R32 ;  /* 0x0000005a0b5a7223 */ /* 0x000fe20000010020 */
[----:B------:R-:W-:Y:S01]  /*1860*/  PRMT R34, R34, 0x7632, R34 ;  /* 0x0000763222227816 */ /* 0x000fe20000000022 */
[----:B------:R-:W-:Y:S01]  /*1870*/  FFMA.FTZ R32, R8, R13, R15 ;  /* 0x0000000d08207223 */ /* 0x000fe2000001000f */
[----:B------:R-:W-:Y:S02]  /*1880*/  PRMT R37, R37, 0x7632, R37 ;  /* 0x0000763225257816 */ /* 0x000fe40000000025 */
[----:B----4-:R-:W-:Y:S01]  /*1890*/  SHF.L.U32 R13, R40, 0x10, RZ ;  /* 0x00000010280d7819 */ /* 0x010fe200000006ff */
[----:B------:R-:W-:Y:S01]  /*18a0*/  FFMA.FTZ R33, R4, R33, R91 ;  /* 0x0000002104217223 */ /* 0x000fe2000001005b */
        /* <DEDUP_REMOVED lines=8> */
[----:B------:R-:W-:-:S02]  /*1930*/  SHF.L.U32 R36, R35, 0x10, RZ ;  /* 0x0000001023247819 */ /* 0x000fc400000006ff */
[----:B------:R-:W3:Y:S01]  /*1940*/  LDG.E.128 R32, desc[UR6][R18.64+0x19800] ;  /* 0x0198000612207981 */ /* 0x000ee2000c1e1d00 */
[C---:B------:R-:W-:Y:S01]  /*1950*/  PRMT R15, R38.reuse, 0x7632, R15 ;  /* 0x00007632260f7816 */ /* 0x040fe2000000000f */
        /* <DEDUP_REMOVED lines=12> */
[----:B------:R-:W-:Y:S01]  /*1a20*/  FFMA.FTZ R41, R6, R93, R41 ;  /* 0x0000005d06297223 */ /* 0x000fe20000010029 */
[----:B------:R-:W-:Y:S01]  /*1a30*/  IMAD.U32 R36, R13, 0x10000, RZ ;  /* 0x000100000d247824 */ /* 0x000fe200078e00ff */
        /* <DEDUP_REMOVED lines=8> */
[----:B------:R-:W-:Y:S01]  /*1ac0*/  IMAD.U32 R100, R43, 0x10000, RZ ;  /* 0x000100002b647824 */ /* 0x000fe200078e00ff */
[C---:B-----5:R-:W-:Y:S01]  /*1ad0*/  PRMT R15, R44.reuse, 0x7632, R15 ;  /* 0x000076322c0f7816 */ /* 0x060fe2000000000f */
[----:B------:R-:W4:Y:S01]  /*1ae0*/  LDG.E.128 R36, desc[UR6][R18.64+0x1d000] ;  /* 0x01d0000612247981 */ /* 0x000f22000c1e1d00 */
[----:B------:R-:W-:Y:S01]  /*1af0*/  SHF.L.U32 R44, R44, 0x10, RZ ;  /* 0x000000102c2c7819 */ /* 0x000fe200000006ff */
[----:B------:R-:W-:Y:S01]  /*1b00*/  FFMA.FTZ R92, R11, R92, R40 ;  /* 0x0000005c0b5c7223 */ /* 0x000fe20000010028 */
[----:B------:R-:W-:Y:S01]  /*1b10*/  FFMA.FTZ R100, R9, R100, R42 ;  /* 0x0000006409647223 */ /* 0x000fe2000001002a */
[----:B------:R-:W-:-:S02]  /*1b20*/  SHF.L.U32 R40, R15, 0x10, RZ ;  /* 0x000000100f287819 */ /* 0x000fc400000006ff */
[----:B------:R-:W-:Y:S01]  /*1b30*/  FFMA.FTZ R44, R5, R44, R96 ;  /* 0x0000002c052c7223 */ /* 0x000fe20000010060 */
[C---:B------:R-:W-:Y:S01]  /*1b40*/  PRMT R42, R48.reuse, 0x7632, R42 ;  /* 0x00007632302a7816 */ /* 0x040fe2000000002a */
[----:B------:R-:W-:Y:S01]  /*1b50*/  IMAD.U32 R15, R45, 0x10000, RZ ;  /* 0x000100002d0f7824 */ /* 0x000fe200078e00ff */
[----:B------:R-:W-:Y:S01]  /*1b60*/  SHF.L.U32 R48, R48, 0x10, RZ ;  /* 0x0000001030307819 */ /* 0x000fe200000006ff */
        /* <DEDUP_REMOVED lines=11> */
[----:B------:R-:W5:Y:S01]  /*1c20*/  LDG.E.128 R40, desc[UR6][R18.64+0x20800] ;  /* 0x0208000612287981 */ /* 0x000f62000c1e1d00 */
[----:B------:R-:W-:Y:S01]  /*1c30*/  SHF.L.U32 R15, R46, 0x10, RZ ;  /* 0x000000102e0f7819 */ /* 0x000fe200000006ff */
[----:B------:R-:W-:Y:S01]  /*1c40*/  FFMA.FTZ R95, R4, R93, R95 ;  /* 0x0000005d045f7223 */ /* 0x000fe2000001005f */
[----:B------:R-:W-:Y:S01]  /*1c50*/  IMAD.U32 R49, R49, 0x10000, RZ ;  /* 0x0001000031317824 */ /* 0x000fe200078e00ff */
[----:B------:R-:W-:Y:S02]  /*1c60*/  PRMT R46, R46, 0x7632, R46 ;  /* 0x000076322e2e7816 */ /* 0x000fe4000000002e */
[----:B------:R-:W-:Y:S01]  /*1c70*/  PRMT R48, R50, 0x7632, R48 ;  /* 0x0000763232307816 */ /* 0x000fe20000000030 */
[----:B------:R-:W-:Y:S01]  /*1c80*/  FFMA.FTZ R44, R8, R15, R45 ;  /* 0x0000000f082c7223 */ /* 0x000fe2000001002d */
[----:B------:R-:W-:Y:S01]  /*1c90*/  SHF.L.U32 R93, R50, 0x10, RZ ;  /* 0x00000010325d7819 */ /* 0x000fe200000006ff */
[----:B------:R-:W-:Y:S01]  /*1ca0*/  FFMA.FTZ R50, R6, R49, R95 ;  /* 0x0000003106327223 */ /* 0x000fe2000001005f */
[----:B------:R-:W-:-:S02]  /*1cb0*/  SHF.L.U32 R46, R46, 0x10, RZ ;  /* 0x000000102e2e7819 */ /* 0x000fc400000006ff */
[----:B------:R-:W-:Y:S01]  /*1cc0*/  SHF.L.U32 R49, R52, 0x10, RZ ;  /* 0x0000001034317819 */ /* 0x000fe200000006ff */
[----:B------:R-:W-:Y:S01]  /*1cd0*/  IMAD.U32 R96, R48, 0x10000, RZ ;  /* 0x0001000030607824 */ /* 0x000fe200078e00ff */
[----:B------:R-:W-:Y:S01]  /*1ce0*/  PRMT R52, R52, 0x7632, R52 ;  /* 0x0000763234347816 */ /* 0x000fe20000000034 */
[----:B------:R-:W-:Y:S01]  /*1cf0*/  FFMA.FTZ R93, R8, R93, R50 ;  /* 0x0000005d085d7223 */ /* 0x000fe20000010032 */
[----:B------:R-:W-:Y:S01]  /*1d00*/  PRMT R15, R47, 0x7632, R15 ;  /* 0x000076322f0f7816 */ /* 0x000fe2000000000f */
[----:B------:R-:W-:Y:S01]  /*1d10*/  FFMA.FTZ R50, R7, R46, R44 ;  /* 0x0000002e07327223 */ /* 0x000fe2000001002c */
[----:B------:R-:W-:Y:S02]  /*1d20*/  SHF.L.U32 R48, R47, 0x10, RZ ;  /* 0x000000102f307819 */ /* 0x000fe400000006ff */
[----:B------:R-:W5:Y:S01]  /*1d30*/  LDG.E.128 R44, desc[UR6][R18.64+0x24000] ;  /* 0x02400006122c7981 */ /* 0x000f62000c1e1d00 */
[----:B------:R-:W-:Y:S01]  /*1d40*/  FFMA.FTZ R94, R5, R49, R94 ;  /* 0x00000031055e7223 */ /* 0x000fe2000001005e */
[----:B------:R-:W-:-:S02]  /*1d50*/  IMAD.U32 R52, R52, 0x10000, RZ ;  /* 0x0001000034347824 */ /* 0x000fc400078e00ff */
[----:B------:R-:W-:Y:S01]  /*1d60*/  FFMA.FTZ R95, R9, R48, R50 ;  /* 0x00000030095f7223 */ /* 0x000fe20000010032 */
[----:B------:R-:W-:Y:S01]  /*1d70*/  SHF.L.U32 R13, R13, 0x10, RZ ;  /* 0x000000100d0d7819 */ /* 0x000fe200000006ff */
[----:B------:R-:W-:Y:S01]  /*1d80*/  FFMA.FTZ R93, R7, R96, R93 ;  /* 0x00000060075d7223 */ /* 0x000fe2000001005d */
[----:B------:R-:W-:Y:S01]  /*1d90*/  SHF.L.U32 R48, R15, 0x10, RZ ;  /* 0x000000100f307819 */ /* 0x000fe200000006ff */
[----:B------:R-:W-:Y:S02]  /*1da0*/  IMAD.U32 R15, R53, 0x10000, RZ ;  /* 0x00010000350f7824 */ /* 0x000fe400078e00ff */
[----:B------:R-:W-:Y:S01]  /*1db0*/  FFMA.FTZ R49, R3, R52, R94 ;  /* 0x0000003403317223 */ /* 0x000fe2000001005e */
[C---:B------:R-:W-:Y:S02]  /*1dc0*/  SHF.L.U32 R96, R51.reuse, 0x10, RZ ;  /* 0x0000001033607819 */ /* 0x040fe400000006ff */
[----:B------:R-:W-:Y:S01]  /*1dd0*/  PRMT R51, R51, 0x7632, R51 ;  /* 0x0000763233337816 */ /* 0x000fe20000000033 */
[----:B------:R-:W-:Y:S01]  /*1de0*/  FFMA.FTZ R94, R11, R13, R100 ;  /* 0x0000000d0b5e7223 */ /* 0x000fe20000010064 */
[----:B------:R-:W-:Y:S01]  /*1df0*/  FFMA.FTZ R97, R4, R15, R49 ;  /* 0x0000000f04617223 */ /* 0x000fe20000010031 */
[----:B------:R-:W-:-:S02]  /*1e00*/  PRMT R13, R54, 0x7632, R13 ;  /* 0x00007632360d7816 */ /* 0x000fc4000000000d */
[----:B------:R-:W-:Y:S01]  /*1e10*/  SHF.L.U32 R15, R54, 0x10, RZ ;  /* 0x00000010360f7819 */ /* 0x000fe200000006ff */
[----:B------:R-:W-:Y:S01]  /*1e20*/  FFMA.FTZ R93, R9, R96, R93 ;  /* 0x00000060095d7223 */ /* 0x000fe2000001005d */
[----:B------:R-:W-:Y:S02]  /*1e30*/  SHF.L.U32 R50, R51, 0x10, RZ ;  /* 0x0000001033327819 */ /* 0x000fe400000006ff */
        /* <DEDUP_REMOVED lines=8> */
[----:B------:R-:W5:Y:S01]  /*1ec0*/  LDG.E.128 R48, desc[UR6][R18.64+0x27800] ;  /* 0x0278000612307981 */ /* 0x000f62000c1e1d00 */
[----:B------:R-:W-:Y:S01]  /*1ed0*/  PRMT R54, R57, 0x7632, R54 ;  /* 0x0000763239367816 */ /* 0x000fe20000000036 */
[C---:B------:R-:W-:Y:S01]  /*1ee0*/  IMAD.U32 R96, R55.reuse, 0x10000, RZ ;  /* 0x0001000037607824 */ /* 0x040fe200078e00ff */
[----:B------:R-:W-:Y:S01]  /*1ef0*/  PRMT R56, R55, 0x7632, R56 ;  /* 0x0000763237387816 */ /* 0x000fe20000000038 */
[----:B------:R-:W-:Y:S01]  /*1f00*/  FFMA.FTZ R53, R6, R53, R97 ;  /* 0x0000003506357223 */ /* 0x000fe20000010061 */
[----:B------:R-:W-:Y:S01]  /*1f10*/  SHF.L.U32 R57, R57, 0x10, RZ ;  /* 0x0000001039397819 */ /* 0x000fe200000006ff */
[----:B------:R-:W-:-:S02]  /*1f20*/  FFMA.FTZ R55, R3, R52, R14 ;  /* 0x0000003403377223 */ /* 0x000fc4000001000e */
[----:B------:R-:W-:Y:S01]  /*1f30*/  FFMA.FTZ R52, R8, R15, R53 ;  /* 0x0000000f08347223 */ /* 0x000fe20000010035 */
[----:B------:R-:W-:Y:S01]  /*1f40*/  PRMT R15, R60, 0x7632, R15 ;  /* 0x000076323c0f7816 */ /* 0x000fe2000000000f */
[----:B------:R-:W-:Y:S01]  /*1f50*/  FFMA.FTZ R55, R4, R57, R55 ;  /* 0x0000003904377223 */ /* 0x000fe20000010037 */
[----:B------:R-:W-:Y:S02]  /*1f60*/  SHF.L.U32 R57, R60, 0x10, RZ ;  /* 0x000000103c397819 */ /* 0x000fe400000006ff */
[----:B------:R-:W-:-:S03]  /*1f70*/  SHF.L.U32 R98, R15, 0x10, RZ ;  /* 0x000000100f627819 */ /* 0x000fc600000006ff */
[----:B------:R-:W-:Y:S01]  /*1f80*/  FFMA.FTZ R100, R5, R57, R12 ;  /* 0x0000003905647223 */ /* 0x000fe2000001000c */
[----:B------:R-:W-:Y:S01]  /*1f90*/  SHF.L.U32 R14, R13, 0x10, RZ ;  /* 0x000000100d0e7819 */ /* 0x000fe200000006ff */
[----:B------:R-:W-:Y:S01]  /*1fa0*/  IMAD.U32 R13, R54, 0x10000, RZ ;  /* 0x00010000360d7824 */ /* 0x000fe200078e00ff */
[----:B------:R-:W-:Y:S01]  /*1fb0*/  PRMT R99, R61, 0x7632, R99 ;  /* 0x000076323d637816 */ /* 0x000fe20000000063 */
[----:B------:R-:W-:Y:S01]  /*1fc0*/  FFMA.FTZ R101, R3, R98, R100 ;  /* 0x0000006203657223 */ /* 0x000fe20000010064 */
[----:B------:R-:W-:Y:S01]  /*1fd0*/  SHF.L.U32 R61, R61, 0x10, RZ ;  /* 0x000000103d3d7819 */ /* 0x000fe200000006ff */
[----:B------:R-:W-:Y:S02]  /*1fe0*/  IMAD.U32 R57, R58, 0x10000, RZ ;  /* 0x000100003a397824 */ /* 0x000fe400078e00ff */
[----:B------:R-:W-:Y:S01]  /*1ff0*/  FFMA.FTZ R60, R7, R14, R52 ;  /* 0x0000000e073c7223 */ /* 0x000fe20000010034 */
[----:B------:R-:W-:Y:S01]  /*2000*/  FFMA.FTZ R97, R6, R13, R55 ;  /* 0x0000000d06617223 */ /* 0x000fe20000010037 */
[----:B------:R-:W-:Y:S01]  /*2010*/  PRMT R58, R58, 0x7632, R58 ;  /* 0x000076323a3a7816 */ /* 0x000fe2000000003a */
[----:B------:R-:W5:Y:S01]  /*2020*/  LDG.E.128 R52, desc[UR6][R18.64+0x1800] ;  /* 0x0018000612347981 */ /* 0x000f62000c1e1d00 */
[----:B------:R-:W-:Y:S01]  /*2030*/  SHF.L.U32 R99, R99, 0x10, RZ ;  /* 0x0000001063637819 */ /* 0x000fe200000006ff */
[----:B------:R-:W-:-:S02]  /*2040*/  FFMA.FTZ R61, R4, R61, R101 ;  /* 0x0000003d043d7223 */ /* 0x000fc40000010065 */
[----:B------:R-:W5:Y:S01]  /*2050*/  LDG.E.128 R12, desc[UR6][R16.64+0x1800] ;  /* 0x00180006100c7981 */ /* 0x000f62000c1e1d00 */
[----:B------:R-:W-:Y:S01]  /*2060*/  FFMA.FTZ R60, R9, R96, R60 ;  /* 0x00000060093c7223 */ /* 0x000fe2000001003c */
[----:B------:R-:W-:Y:S01]  /*2070*/  SHF.L.U32 R58, R58, 0x10, RZ ;  /* 0x000000103a3a7819 */ /* 0x000fe200000006ff */
[----:B------:R-:W-:Y:S01]  /*2080*/  FFMA.FTZ R96, R8, R57, R97 ;  /* 0x0000003908607223 */ /* 0x000fe20000010061 */
[----:B------:R-:W-:Y:S01]  /*2090*/  FFMA.FTZ R99, R6, R99, R61 ;  /* 0x0000006306637223 */ /* 0x000fe2000001003d */
[C---:B------:R-:W-:Y:S02]  /*20a0*/  PRMT R57, R62.reuse, 0x7632, R57 ;  /* 0x000076323e397816 */ /* 0x040fe40000000039 */
[----:B------:R-:W-:Y:S01]  /*20b0*/  SHF.L.U32 R61, R62, 0x10, RZ ;  /* 0x000000103e3d7819 */ /* 0x000fe200000006ff */
        /* <DEDUP_REMOVED lines=9> */
[C---:B------:R-:W-:Y:S02]  /*2150*/  SHF.L.U32 R61, R64.reuse, 0x10, RZ ;  /* 0x00000010403d7819 */ /* 0x040fe400000006ff */
[----:B------:R-:W-:Y:S02]  /*2160*/  PRMT R58, R63, 0x7632, R58 ;  /* 0x000076323f3a7816 */ /* 0x000fe4000000003a */
[----:B------:R-:W-:Y:S01]  /*2170*/  PRMT R64, R64, 0x7632, R64 ;  /* 0x0000763240407816 */ /* 0x000fe20000000040 */
[----:B------:R-:W-:Y:S02]  /*2180*/  IMAD.U32 R98, R59, 0x10000, RZ ;  /* 0x000100003b627824 */ /* 0x000fe400078e00ff */
[----:B------:R-:W-:Y:S01]  /*2190*/  FFMA.FTZ R97, R11, R56, R60 ;  /* 0x000000380b617223 */ /* 0x000fe2000001003c */
[----:B------:R-:W-:Y:S01]  /*21a0*/  SHF.L.U32 R58, R58, 0x10, RZ ;  /* 0x000000103a3a7819 */ /* 0x000fe200000006ff */
[----:B------:R-:W-:Y:S01]  /*21b0*/  FFMA.FTZ R59, R9, R62, R96 ;  /* 0x0000003e093b7223 */ /* 0x000fe20000010060 */
[----:B------:R-:W-:Y:S01]  /*21c0*/  FFMA.FTZ R56, R5, R61, R10 ;  /* 0x0000003d05387223 */ /* 0x000fe2000001000a */
[----:B------:R-:W-:-:S02]  /*21d0*/  IMAD.U32 R10, R64, 0x10000, RZ ;  /* 0x00010000400a7824 */ /* 0x000fc400078e00ff */
[C---:B------:R-:W-:Y:S01]  /*21e0*/  FFMA.FTZ R98, R11.reuse, R98, R57 ;  /* 0x000000620b627223 */ /* 0x040fe20000010039 */
[----:B------:R-:W-:Y:S01]  /*21f0*/  FFMA.FTZ R96, R11, R58, R59 ;  /* 0x0000003a0b607223 */ /* 0x000fe2000001003b */
[----:B------:R-:W-:Y:S01]  /*2200*/  PRMT R5, R65, 0x7632, R5 ;  /* 0x0000763241057816 */ /* 0x000fe20000000005 */
[----:B------:R-:W-:Y:S01]  /*2210*/  FFMA.FTZ R63, R3, R10, R56 ;  /* 0x0000000a033f7223 */ /* 0x000fe20000010038 */
[----:B------:R-:W-:Y:S01]  /*2220*/  SHF.L.U32 R65, R65, 0x10, RZ ;  /* 0x0000001041417819 */ /* 0x000fe200000006ff */
[----:B------:R-:W5:Y:S01]  /*2230*/  LDG.E.128 R56, desc[UR6][R18.64+0x5000] ;  /* 0x0050000612387981 */ /* 0x000f62000c1e1d00 */
[----:B------:R-:W-:Y:S01]  /*2240*/  PRMT R60, R68, 0x7632, R60 ;  /* 0x00007632443c7816 */ /* 0x000fe2000000003c */
[----:B------:R-:W-:Y:S01]  /*2250*/  IMAD.U32 R3, R72, 0x10000, RZ ;  /* 0x0001000048037824 */ /* 0x000fe200078e00ff */
[----:B------:R-:W-:Y:S02]  /*2260*/  SHF.L.U32 R68, R68, 0x10, RZ ;  /* 0x0000001044447819 */ /* 0x000fe400000006ff */
[----:B------:R-:W-:Y:S01]  /*2270*/  PRMT R10, R72, 0x7632, R10 ;  /* 0x00007632480a7816 */ /* 0x000fe2000000000a */
[----:B------:R-:W-:Y:S01]  /*2280*/  FFMA.FTZ R63, R4, R65, R63 ;  /* 0x00000041043f7223 */ /* 0x000fe2000001003f */
[----:B------:R-:W-:-:S02]  /*2290*/  SHF.L.U32 R5, R5, 0x10, RZ ;  /* 0x0000001005057819 */ /* 0x000fc400000006ff */
[C---:B------:R-:W-:Y:S02]  /*22a0*/  PRMT R100, R66.reuse, 0x7632, R100 ;  /* 0x0000763242647816 */ /* 0x040fe40000000064 */
[----:B------:R-:W-:Y:S02]  /*22b0*/  SHF.L.U32 R61, R66, 0x10, RZ ;  /* 0x00000010423d7819 */ /* 0x000fe400000006ff */
[C---:B------:R-:W-:Y:S02]  /*22c0*/  PRMT R64, R67.reuse, 0x7632, R64 ;  /* 0x0000763243407816 */ /* 0x040fe40000000040 */
[----:B------:R-:W-:Y:S01]  /*22d0*/  SHF.L.U32 R66, R67, 0x10, RZ ;  /* 0x0000001043427819 */ /* 0x000fe200000006ff */
[----:B------:R-:W-:Y:S01]  /*22e0*/  FFMA.FTZ R67, R3, R68, R88 ;  /* 0x0000004403437223 */ /* 0x000fe20000010058 */
[----:B------:R-:W-:Y:S02]  /*22f0*/  SHF.L.U32 R65, R60, 0x10, RZ ;  /* 0x000000103c417819 */ /* 0x000fe400000006ff */
[----:B------:R-:W-:Y:S01]  /*2300*/  SHF.L.U32 R10, R10, 0x10, RZ ;  /* 0x000000100a0a7819 */ /* 0x000fe200000006ff */
[----:B------:R-:W-:Y:S01]  /*2310*/  FFMA.FTZ R5, R6, R5, R63 ;  /* 0x0000000506057223 */ /* 0x000fe2000001003f */
[----:B------:R-:W-:Y:S01]  /*2320*/  IMAD.U32 R63, R69, 0x10000, RZ ;  /* 0x00010000453f7824 */ /* 0x000fe200078e00ff */
[----:B------:R-:W-:-:S02]  /*2330*/  SHF.L.U32 R88, R73, 0x10, RZ ;  /* 0x0000001049587819 */ /* 0x000fc400000006ff */
[----:B------:R-:W-:Y:S01]  /*2340*/  FFMA.FTZ R65, R10, R65, R67 ;  /* 0x000000410a417223 */ /* 0x000fe20000010043 */
[----:B------:R-:W-:Y:S02]  /*2350*/  PRMT R69, R69, 0x7632, R69 ;  /* 0x0000763245457816 */ /* 0x000fe40000000045 */
[----:B------:R-:W-:Y:S01]  /*2360*/  PRMT R99, R73, 0x7632, R99 ;  /* 0x0000763249637816 */ /* 0x000fe20000000063 */
[----:B------:R-:W-:Y:S01]  /*2370*/  FFMA.FTZ R4, R8, R61, R5 ;  /* 0x0000003d08047223 */ /* 0x000fe20000010005 */
[----:B------:R-:W-:Y:S01]  /*2380*/  FFMA.FTZ R68, R88, R63, R65 ;  /* 0x0000003f58447223 */ /* 0x000fe20000010041 */
[----:B------:R-:W-:Y:S01]  /*2390*/  SHF.L.U32 R100, R100, 0x10, RZ ;  /* 0x0000001064647819 */ /* 0x000fe200000006ff */
[----:B------:R-:W5:Y:S01]  /*23a0*/  LDG.E.128 R60, desc[UR6][R18.64+0x8800] ;  /* 0x00880006123c7981 */ /* 0x000f62000c1e1d00 */
[----:B------:R-:W-:Y:S02]  /*23b0*/  SHF.L.U32 R6, R69, 0x10, RZ ;  /* 0x0000001045067819 */ /* 0x000fe400000006ff */
[----:B------:R-:W-:Y:S01]  /*23c0*/  SHF.L.U32 R99, R99, 0x10, RZ ;  /* 0x0000001063637819 */ /* 0x000fe200000006ff */
[----:B------:R-:W-:Y:S01]  /*23d0*/  IMAD.U32 R5, R70, 0x10000, RZ ;  /* 0x0001000046057824 */ /* 0x000fe200078e00ff */
[----:B------:R-:W-:Y:S01]  /*23e0*/  SHF.L.U32 R8, R74, 0x10, RZ ;  /* 0x000000104a087819 */ /* 0x000fe200000006ff */
[----:B------:R-:W-:-:S02]  /*23f0*/  FFMA.FTZ R4, R7, R100, R4 ;  /* 0x0000006407047223 */ /* 0x000fc40000010004 */
[----:B------:R-:W-:Y:S02]  /*2400*/  FFMA.FTZ R65, R99, R6, R68 ;  /* 0x0000000663417223 */ /* 0x000fe40000010044 */
[----:B------:R-:W-:Y:S02]  /*2410*/  FFMA.FTZ R66, R9, R66, R4 ;  /* 0x0000004209427223 */ /* 0x000fe40000010004 */
[----:B------:R-:W-:Y:S02]  /*2420*/  FFMA.FTZ R67, R8, R5, R65 ;  /* 0x0000000508437223 */ /* 0x000fe40000010041 */
[----:B------:R-:W5:Y:S01]  /*2430*/  LDG.E.128 R4, desc[UR6][R18.64+0xc000] ;  /* 0x00c0000612047981 */ /* 0x000f62000c1e1d00 */
[----:B------:R-:W-:Y:S02]  /*2440*/  PRMT R70, R70, 0x7632, R70 ;  /* 0x0000763246467816 */ /* 0x000fe40000000046 */
[----:B------:R-:W-:Y:S02]  /*2450*/  PRMT R74, R74, 0x7632, R74 ;  /* 0x000076324a4a7816 */ /* 0x000fe4000000004a */
[----:B------:R-:W-:-:S02]  /*2460*/  SHF.L.U32 R65, R70, 0x10, RZ ;  /* 0x0000001046417819 */ /* 0x000fc400000006ff */
[----:B------:R-:W-:Y:S01]  /*2470*/  PRMT R68, R76, 0x7632, R68 ;  /* 0x000076324c447816 */ /* 0x000fe20000000044 */
[----:B------:R-:W-:Y:S01]  /*2480*/  IMAD.U32 R100, R74, 0x10000, RZ ;  /* 0x000100004a647824 */ /* 0x000fe200078e00ff */
[----:B------:R-:W-:-:S03]  /*2490*/  SHF.L.U32 R76, R76, 0x10, RZ ;  /* 0x000000104c4c7819 */ /* 0x000fc600000006ff */
[----:B------:R-:W-:Y:S01]  /*24a0*/  FFMA.FTZ R70, R100, R65, R67 ;  /* 0x0000004164467223 */ /* 0x000fe20000010043 */
[----:B------:R-:W-:Y:S01]  /*24b0*/  SHF.L.U32 R65, R68, 0x10, RZ ;  /* 0x0000001044417819 */ /* 0x000fe200000006ff */
[----:B------:R-:W-:Y:S01]  /*24c0*/  FFMA.FTZ R89, R3, R76, R89 ;  /* 0x0000004c03597223 */ /* 0x000fe20000010059 */
[----:B------:R-:W-:Y:S01]  /*24d0*/  SHF.L.U32 R68, R71, 0x10, RZ ;  /* 0x0000001047447819 */ /* 0x000fe200000006ff */
[----:B------:R-:W-:Y:S01]  /*24e0*/  IMAD.U32 R9, R75, 0x10000, RZ ;  /* 0x000100004b097824 */ /* 0x000fe200078e00ff */
[----:B------:R-:W-:Y:S01]  /*24f0*/  SHF.L.U32 R67, R77, 0x10, RZ ;  /* 0x000000104d437819 */ /* 0x000fe200000006ff */
[----:B------:R-:W-:Y:S02]  /*2500*/  FFMA.FTZ R89, R10, R65, R89 ;  /* 0x000000410a597223 */ /* 0x000fe40000010059 */
[----:B------:R-:W-:Y:S01]  /*2510*/  FFMA.FTZ R65, R9, R68, R70 ;  /* 0x0000004409417223 */ /* 0x000fe20000010046 */
[----:B------:R-:W-:Y:S01]  /*2520*/  SHF.L.U32 R69, R80, 0x10, RZ ;  /* 0x0000001050457819 */ /* 0x000fe200000006ff */
[----:B------:R-:W-:Y:S01]  /*2530*/  FFMA.FTZ R70, R88, R67, R89 ;  /* 0x0000004358467223 */ /* 0x000fe20000010059 */
[----:B------:R-:W-:-:S02]  /*2540*/  PRMT R67, R80, 0x7632, R67 ;  /* 0x0000763250437816 */ /* 0x000fc40000000043 */
[----:B------:R-:W-:Y:S02]  /*2550*/  PRMT R75, R75, 0x7632, R75 ;  /* 0x000076324b4b7816 */ /* 0x000fe4000000004b */
[----:B------:R-:W-:Y:S02]  /*2560*/  PRMT R71, R71, 0x7632, R71 ;  /* 0x0000763247477816 */ /* 0x000fe40000000047 */
[----:B------:R-:W-:Y:S01]  /*2570*/  PRMT R77, R77, 0x7632, R77 ;  /* 0x000076324d4d7816 */ /* 0x000fe2000000004d */
[----:B------:R-:W-:Y:S01]  /*2580*/  FFMA.FTZ R69, R3, R69, R90 ;  /* 0x0000004503457223 */ /* 0x000fe2000001005a */
[----:B------:R-:W-:Y:S02]  /*2590*/  SHF.L.U32 R64, R64, 0x10, RZ ;  /* 0x0000001040407819 */ /* 0x000fe400000006ff */
[----:B------:R-:W-:Y:S01]  /*25a0*/  SHF.L.U32 R73, R67, 0x10, RZ ;  /* 0x0000001043497819 */ /* 0x000fe200000006ff */
[----:B------:R-:W-:Y:S01]  /*25b0*/  IMAD.U32 R71, R71, 0x10000, RZ ;  /* 0x0001000047477824 */ /* 0x000fe200078e00ff */
[----:B------:R-:W-:-:S02]  /*25c0*/  SHF.L.U32 R80, R75, 0x10, RZ ;  /* 0x000000104b507819 */ /* 0x000fc400000006ff */
[----:B------:R-:W-:Y:S01]  /*25d0*/  SHF.L.U32 R68, R77, 0x10, RZ ;  /* 0x000000104d447819 */ /* 0x000fe200000006ff */
[----:B------:R-:W-:Y:S01]  /*25e0*/  FFMA.FTZ R90, R11, R64, R66 ;  /* 0x000000400b5a7223 */ /* 0x000fe20000010042 */
[----:B------:R-:W-:Y:S01]  /*25f0*/  FFMA.FTZ R73, R10, R73, R69 ;  /* 0x000000490a497223 */ /* 0x000fe20000010045 */
[----:B------:R-:W-:Y:S01]  /*2600*/  FFMA.FTZ R11, R80, R71, R65 ;  /* 0x00000047500b7223 */ /* 0x000fe20000010041 */
[----:B------:R-:W-:Y:S01]  /*2610*/  SHF.L.U32 R69, R81, 0x10, RZ ;  /* 0x0000001051457819 */ /* 0x000fe200000006ff */
[----:B------:R-:W-:Y:S01]  /*2620*/  FFMA.FTZ R67, R99, R68, R70 ;  /* 0x0000004463437223 */ /* 0x000fe20000010046 */
[C---:B------:R-:W-:Y:S01]  /*2630*/  PRMT R64, R78.reuse, 0x7632, R64 ;  /* 0x000076324e407816 */ /* 0x040fe20000000040 */
[----:B------:R-:W-:Y:S01]  /*2640*/  IMAD.U32 R65, R78, 0x10000, RZ ;  /* 0x000100004e417824 */ /* 0x000fe200078e00ff */
[----:B------:R-:W-:Y:S01]  /*2650*/  PRMT R81, R81, 0x7632, R81 ;  /* 0x0000763251517816 */ /* 0x000fe20000000051 */
[----:B------:R-:W-:Y:S01]  /*2660*/  FFMA.FTZ R76, R88, R69, R73 ;  /* 0x00000045584c7223 */ /* 0x000fe20000010049 */
[----:B------:R-:W-:Y:S01]  /*2670*/  SHF.L.U32 R69, R64, 0x10, RZ ;  /* 0x0000001040457819 */ /* 0x000fe200000006ff */
[----:B------:R-:W-:-:S02]  /*2680*/  FFMA.FTZ R71, R8, R65, R67 ;  /* 0x0000004108477223 */ /* 0x000fc40000010043 */
[----:B------:R-:W5:Y:S01]  /*2690*/  LDG.E.128 R64, desc[UR6][R18.64+0xf800] ;  /* 0x00f8000612407981 */ /* 0x000f62000c1e1d00 */
[----:B------:R-:W-:Y:S01]  /*26a0*/  IMAD.U32 R74, R81, 0x10000, RZ ;  /* 0x00010000514a7824 */ /* 0x000fe200078e00ff */
        /* <DEDUP_REMOVED lines=8> */
[----:B------:R-:W-:Y:S01]  /*2730*/  FFMA.FTZ R73, R9, R68, R70 ;  /* 0x0000004409497223 */ /* 0x000fe20000010046 */
[----:B------:R-:W-:Y:S01]  /*2740*/  FFMA.FTZ R77, R8, R69, R71 ;  /* 0x00000045084d7223 */ /* 0x000fe20000010047 */
[----:B------:R-:W-:Y:S01]  /*2750*/  PRMT R82, R82, 0x7632, R82 ;  /* 0x0000763252527816 */ /* 0x000fe20000000052 */
[----:B------:R-:W5:Y:S01]  /*2760*/  LDG.E.128 R68, desc[UR6][R18.64+0x13000] ;  /* 0x0130000612447981 */ /* 0x000f62000c1e1d00 */
[C---:B------:R-:W-:Y:S01]  /*2770*/  PRMT R76, R85.reuse, 0x7632, R76 ;  /* 0x00007632554c7816 */ /* 0x040fe2000000004c */
[----:B------:R-:W-:Y:S01]  /*2780*/  FFMA.FTZ R91, R10, R75, R91 ;  /* 0x0000004b0a5b7223 */ /* 0x000fe2000001005b */
[----:B------:R-:W-:Y:S01]  /*2790*/  SHF.L.U32 R85, R85, 0x10, RZ ;  /* 0x0000001055557819 */ /* 0x000fe200000006ff */
[----:B------:R-:W-:Y:S01]  /*27a0*/  IMAD.U32 R75, R82, 0x10000, RZ ;  /* 0x00010000524b7824 */ /* 0x000fe200078e00ff */
[----:B------:R-:W-:Y:S01]  /*27b0*/  PRMT R72, R79, 0x7632, R72 ;  /* 0x000076324f487816 */ /* 0x000fe20000000048 */
[----:B------:R-:W-:-:S02]  /*27c0*/  IMAD.U32 R76, R76, 0x10000, RZ ;  /* 0x000100004c4c7824 */ /* 0x000fc400078e00ff */
        /* <DEDUP_REMOVED lines=11> */
[----:B------:R-:W5:Y:S01]  /*2880*/  LDG.E.128 R72, desc[UR6][R18.64+0x16800] ;  /* 0x0168000612487981 */ /* 0x000f62000c1e1d00 */
[----:B------:R-:W-:Y:S01]  /*2890*/  SHF.L.U32 R79, R86, 0x10, RZ ;  /* 0x00000010564f7819 */ /* 0x000fe200000006ff */
[----:B------:R-:W-:Y:S01]  /*28a0*/  IMAD.U32 R89, R76, 0x10000, RZ ;  /* 0x000100004c597824 */ /* 0x000fe200078e00ff */
[----:B------:R-:W-:Y:S01]  /*28b0*/  PRMT R86, R86, 0x7632, R86 ;  /* 0x0000763256567816 */ /* 0x000fe20000000056 */
[----:B------:R-:W-:Y:S01]  /*28c0*/  FFMA.FTZ R91, R3, R20, R92 ;  /* 0x00000014035b7223 */ /* 0x000fe2000001005c */
[----:B------:R-:W-:Y:S01]  /*28d0*/  FFMA.FTZ R82, R80, R83, R77 ;  /* 0x0000005350527223 */ /* 0x000fe2000001004d */
[C---:B------:R-:W-:Y:S01]  /*28e0*/  PRMT R83, R21.reuse, 0x7632, R83 ;  /* 0x0000763215537816 */ /* 0x040fe20000000053 */
[----:B------:R-:W-:Y:S01]  /*28f0*/  FFMA.FTZ R79, R8, R79, R85 ;  /* 0x0000004f084f7223 */ /* 0x000fe20000010055 */
[----:B------:R-:W-:Y:S01]  /*2900*/  SHF.L.U32 R77, R86, 0x10, RZ ;  /* 0x00000010564d7819 */ /* 0x000fe200000006ff */
[----:B------:R-:W-:Y:S01]  /*2910*/  FFMA.FTZ R89, R10, R89, R91 ;  /* 0x000000590a597223 */ /* 0x000fe2000001005b */
[----:B------:R-:W-:Y:S01]  /*2920*/  SHF.L.U32 R21, R21, 0x10, RZ ;  /* 0x0000001015157819 */ /* 0x000fe200000006ff */
[----:B------:R-:W-:Y:S01]  /*2930*/  IMAD.U32 R84, R83, 0x10000, RZ ;  /* 0x0001000053547824 */ /* 0x000fe200078e00ff */
[C---:B------:R-:W-:Y:S01]  /*2940*/  PRMT R20, R87.reuse, 0x7632, R20 ;  /* 0x0000763257147816 */ /* 0x040fe20000000014 */
[----:B------:R-:W-:Y:S01]  /*2950*/  FFMA.FTZ R78, R100, R77, R79 ;  /* 0x0000004d644e7223 */ /* 0x000fe2000001004f */
[----:B------:R-:W-:Y:S01]  /*2960*/  SHF.L.U32 R76, R87, 0x10, RZ ;  /* 0x00000010574c7819 */ /* 0x000fe200000006ff */
[----:B------:R-:W-:Y:S01]  /*2970*/  FFMA.FTZ R86, R88, R21, R89 ;  /* 0x0000001558567223 */ /* 0x000fe20000010059 */
[----:B------:R-:W-:-:S02]  /*2980*/  SHF.L.U32 R83, R20, 0x10, RZ ;  /* 0x0000001014537819 */ /* 0x000fc400000006ff */
[C---:B------:R-:W-:Y:S01]  /*2990*/  SHF.L.U32 R77, R22.reuse, 0x10, RZ ;  /* 0x00000010164d7819 */ /* 0x040fe200000006ff */
[----:B------:R-:W-:Y:S01]  /*29a0*/  FFMA.FTZ R21, R9, R76, R78 ;  /* 0x0000004c09157223 */ /* 0x000fe2000001004e */
[----:B------:R-:W-:Y:S01]  /*29b0*/  FFMA.FTZ R79, R99, R84, R86 ;  /* 0x00000054634f7223 */ /* 0x000fe20000010056 */
[----:B------:R-:W-:Y:S02]  /*29c0*/  PRMT R22, R22, 0x7632, R22 ;  /* 0x0000763216167816 */ /* 0x000fe40000000016 */
[----:B--2---:R-:W-:Y:S01]  /*29d0*/  SHF.L.U32 R20, R24, 0x10, RZ ;  /* 0x0000001018147819 */ /* 0x004fe200000006ff */
[----:B------:R-:W-:Y:S01]  /*29e0*/  FFMA.FTZ R83, R80, R83, R21 ;  /* 0x0000005350537223 */ /* 0x000fe20000010015 */
[----:B------:R-:W-:Y:S01]  /*29f0*/  PRMT R24, R24, 0x7632, R24 ;  /* 0x0000763218187816 */ /* 0x000fe20000000018 */
[----:B------:R-:W-:Y:S01]  /*2a00*/  FFMA.FTZ R85, R8, R77, R79 ;  /* 0x0000004d08557223 */ /* 0x000fe2000001004f */
[----:B------:R-:W-:Y:S01]  /*2a10*/  IMAD.U32 R21, R22, 0x10000, RZ ;  /* 0x0001000016157824 */ /* 0x000fe200078e00ff */
[----:B------:R-:W2:Y:S01]  /*2a20*/  LDG.E.128 R76, desc[UR6][R18.64+0x1a000] ;  /* 0x01a00006124c7981 */ /* 0x000ea2000c1e1d00 */
[----:B------:R-:W-:Y:S01]  /*2a30*/  SHF.L.U32 R87, R24, 0x10, RZ ;  /* 0x0000001018577819 */ /* 0x000fe200000006ff */
[----:B------:R-:W-:Y:S01]  /*2a40*/  FFMA.FTZ R89, R3, R20, R94 ;  /* 0x0000001403597223 */ /* 0x000fe2000001005e */
        /* <DEDUP_REMOVED lines=10> */
[C---:B------:R-:W-:Y:S02]  /*2af0*/  PRMT R84, R23.reuse, 0x7632, R84 ;  /* 0x0000763217547816 */ /* 0x040fe40000000054 */
[----:B------:R-:W-:-:S02]  /*2b00*/  SHF.L.U32 R24, R23, 0x10, RZ ;  /* 0x0000001017187819 */ /* 0x000fc400000006ff */
[----:B------:R-:W2:Y:S01]  /*2b10*/  LDG.E.128 R20, desc[UR6][R18.64+0x1d800] ;  /* 0x01d8000612147981 */ /* 0x000ea2000c1e1d00 */
[C---:B------:R-:W-:Y:S01]  /*2b20*/  PRMT R87, R29.reuse, 0x7632, R87 ;  /* 0x000076321d577816 */ /* 0x040fe20000000057 */
[----:B------:R-:W-:Y:S01]  /*2b30*/  FFMA.FTZ R95, R10, R85, R95 ;  /* 0x000000550a5f7223 */ /* 0x000fe2000001005f */
[----:B------:R-:W-:Y:S01]  /*2b40*/  SHF.L.U32 R29, R29, 0x10, RZ ;  /* 0x000000101d1d7819 */ /* 0x000fe200000006ff */
[----:B------:R-:W-:Y:S01]  /*2b50*/  FFMA.FTZ R85, R99, R28, R92 ;  /* 0x0000001c63557223 */ /* 0x000fe2000001005c */
[C---:B------:R-:W-:Y:S01]  /*2b60*/  IMAD.U32 R25, R26.reuse, 0x10000, RZ ;  /* 0x000100001a197824 */ /* 0x040fe200078e00ff */
[----:B------:R-:W-:Y:S02]  /*2b70*/  PRMT R26, R26, 0x7632, R26 ;  /* 0x000076321a1a7816 */ /* 0x000fe4000000001a */
[----:B------:R-:W-:Y:S01]  /*2b80*/  SHF.L.U32 R28, R87, 0x10, RZ ;  /* 0x00000010571c7819 */ /* 0x000fe200000006ff */
[----:B------:R-:W-:Y:S01]  /*2b90*/  FFMA.FTZ R92, R88, R29, R95 ;  /* 0x0000001d585c7223 */ /* 0x000fe2000001005f */
[----:B------:R-:W-:Y:S01]  /*2ba0*/  FFMA.FTZ R85, R8, R25, R85 ;  /* 0x0000001908557223 */ /* 0x000fe20000010055 */
[----:B------:R-:W-:-:S02]  /*2bb0*/  SHF.L.U32 R25, R26, 0x10, RZ ;  /* 0x000000101a197819 */ /* 0x000fc400000006ff */
[C---:B------:R-:W-:Y:S01]  /*2bc0*/  SHF.L.U32 R87, R30.reuse, 0x10, RZ ;  /* 0x000000101e577819 */ /* 0x040fe200000006ff */
[----:B------:R-:W-:Y:S01]  /*2bd0*/  FFMA.FTZ R89, R99, R28, R92 ;  /* 0x0000001c63597223 */ /* 0x000fe2000001005c */
[----:B------:R-:W-:Y:S01]  /*2be0*/  PRMT R30, R30, 0x7632, R30 ;  /* 0x000076321e1e7816 */ /* 0x000fe2000000001e */
[----:B------:R-:W-:Y:S01]  /*2bf0*/  FFMA.FTZ R29, R9, R24, R86 ;  /* 0x00000018091d7223 */ /* 0x000fe20000010056 */
[----:B------:R-:W-:Y:S01]  /*2c00*/  FFMA.FTZ R26, R100, R25, R85 ;  /* 0x00000019641a7223 */ /* 0x000fe20000010055 */
[C---:B------:R-:W-:Y:S01]  /*2c10*/  IMAD.U32 R24, R27.reuse, 0x10000, RZ ;  /* 0x000100001b187824 */ /* 0x040fe200078e00ff */
[----:B------:R-:W-:Y:S01]  /*2c20*/  SHF.L.U32 R25, R30, 0x10, RZ ;  /* 0x000000101e197819 */ /* 0x000fe200000006ff */
[----:B------:R-:W-:Y:S01]  /*2c30*/  FFMA.FTZ R87, R8, R87, R89 ;  /* 0x0000005708577223 */ /* 0x000fe20000010059 */
[----:B------:R-:W-:Y:S01]  /*2c40*/  PRMT R28, R27, 0x7632, R28 ;  /* 0x000076321b1c7816 */ /* 0x000fe2000000001c */
[----:B------:R-:W-:Y:S01]  /*2c50*/  FFMA.FTZ R30, R9, R24, R26 ;  /* 0x00000018091e7223 */ /* 0x000fe2000001001a */
[----:B---3--:R-:W-:Y:S01]  /*2c60*/  PRMT R27, R32, 0x7632, R27 ;  /* 0x00007632201b7816 */ /* 0x008fe2000000001b */
[----:B------:R-:W-:Y:S01]  /*2c70*/  FFMA.FTZ R26, R100, R25, R87 ;  /* 0x00000019641a7223 */ /* 0x000fe20000010057 */
[----:B------:R-:W-:-:S03]  /*2c80*/  SHF.L.U32 R24, R31, 0x10, RZ ;  /* 0x000000101f187819 */ /* 0x000fc600000006ff */
[----:B------:R-:W-:Y:S02]  /*2c90*/  IMAD.U32 R85, R27, 0x10000, RZ ;  /* 0x000100001b557824 */ /* 0x000fe400078e00ff */
[----:B------:R-:W-:Y:S01]  /*2ca0*/  FFMA.FTZ R92, R9, R24, R26 ;  /* 0x00000018095c7223 */ /* 0x000fe2000001001a */
[----:B------:R-:W-:Y:S01]  /*2cb0*/  SHF.L.U32 R32, R32, 0x10, RZ ;  /* 0x0000001020207819 */ /* 0x000fe200000006ff */
[----:B------:R-:W3:Y:S01]  /*2cc0*/  LDG.E.128 R24, desc[UR6][R18.64+0x21000] ;  /* 0x0210000612187981 */ /* 0x000ee2000c1e1d00 */
[----:B------:R-:W-:-:S03]  /*2cd0*/  PRMT R31, R31, 0x7632, R31 ;  /* 0x000076321f1f7816 */ /* 0x000fc6000000001f */
[----:B------:R-:W-:Y:S01]  /*2ce0*/  FFMA.FTZ R93, R3, R32, R93 ;  /* 0x00000020035d7223 */ /* 0x000fe2000001005d */
        /* <DEDUP_REMOVED lines=10> */
[----:B------:R-:W-:Y:S01]  /*2d90*/  FFMA.FTZ R91, R80, R91, R30 ;  /* 0x0000005b505b7223 */ /* 0x000fe2000001001e */
[----:B------:R-:W-:Y:S01]  /*2da0*/  SHF.L.U32 R29, R34, 0x10, RZ ;  /* 0x00000010221d7819 */ /* 0x000fe200000006ff */
[----:B------:R-:W-:Y:S01]  /*2db0*/  FFMA.FTZ R31, R99, R32, R28 ;  /* 0x00000020631f7223 */ /* 0x000fe2000001001c */
[----:B----4-:R-:W-:-:S02]  /*2dc0*/  PRMT R30, R36, 0x7632, R30 ;  /* 0x00007632241e7816 */ /* 0x010fc4000000001e */
[----:B------:R-:W-:Y:S02]  /*2dd0*/  PRMT R28, R34, 0x7632, R28 ;  /* 0x00007632221c7816 */ /* 0x000fe4000000001c */
[----:B------:R-:W-:Y:S01]  /*2de0*/  SHF.L.U32 R32, R36, 0x10, RZ ;  /* 0x0000001024207819 */ /* 0x000fe200000006ff */
[C---:B------:R-:W-:Y:S01]  /*2df0*/  IMAD.U32 R84, R35.reuse, 0x10000, RZ ;  /* 0x0001000023547824 */ /* 0x040fe200078e00ff */
[----:B------:R-:W-:Y:S01]  /*2e00*/  PRMT R36, R35, 0x7632, R36 ;  /* 0x0000763223247816 */ /* 0x000fe20000000024 */
[----:B------:R-:W-:Y:S01]  /*2e10*/  FFMA.FTZ R35, R8, R29, R31 ;  /* 0x0000001d08237223 */ /* 0x000fe2000001001f */
[----:B------:R-:W-:Y:S01]  /*2e20*/  SHF.L.U32 R33, R28, 0x10, RZ ;  /* 0x000000101c217819 */ /* 0x000fe200000006ff */
[----:B------:R-:W-:Y:S01]  /*2e30*/  FFMA.FTZ R97, R3, R32, R97 ;  /* 0x0000002003617223 */ /* 0x000fe20000010061 */
[----:B------:R-:W-:Y:S02]  /*2e40*/  SHF.L.U32 R85, R30, 0x10, RZ ;  /* 0x000000101e557819 */ /* 0x000fe400000006ff */
[----:B------:R-:W4:Y:S01]  /*2e50*/  LDG.E.128 R28, desc[UR6][R18.64+0x24800] ;  /* 0x02480006121c7981 */ /* 0x000f22000c1e1d00 */
[C---:B------:R-:W-:Y:S01]  /*2e60*/  SHF.L.U32 R87, R37.reuse, 0x10, RZ ;  /* 0x0000001025577819 */ /* 0x040fe200000006ff */
[----:B------:R-:W-:Y:S01]  /*2e70*/  FFMA.FTZ R86, R100, R33, R35 ;  /* 0x0000002164567223 */ /* 0x000fe20000010023 */
[----:B------:R-:W-:Y:S01]  /*2e80*/  FFMA.FTZ R85, R10, R85, R97 ;  /* 0x000000550a557223 */ /* 0x000fe20000010061 */
[----:B------:R-:W4:Y:S01]  /*2e90*/  LDG.E.128 R32, desc[UR6][R18.64+0x28000] ;  /* 0x0280000612207981 */ /* 0x000f22000c1e1d00 */
[----:B------:R-:W-:-:S02]  /*2ea0*/  PRMT R37, R37, 0x7632, R37 ;  /* 0x0000763225257816 */ /* 0x000fc40000000025 */
[----:B------:R-:W-:Y:S01]  /*2eb0*/  FFMA.FTZ R102, R88, R87, R85 ;  /* 0x0000005758667223 */ /* 0x000fe20000010055 */
[C---:B-----5:R-:W-:Y:S02]  /*2ec0*/  SHF.L.U32 R87, R40.reuse, 0x10, RZ ;  /* 0x0000001028577819 */ /* 0x060fe400000006ff */
[----:B------:R-:W-:Y:S01]  /*2ed0*/  IMAD.U32 R94, R37, 0x10000, RZ ;  /* 0x00010000255e7824 */ /* 0x000fe200078e00ff */
[----:B------:R-:W-:Y:S02]  /*2ee0*/  PRMT R40, R40, 0x7632, R40 ;  /* 0x0000763228287816 */ /* 0x000fe40000000028 */
[C---:B------:R-:W-:Y:S01]  /*2ef0*/  PRMT R37, R38.reuse, 0x7632, R37 ;  /* 0x0000763226257816 */ /* 0x040fe20000000025 */
[----:B------:R-:W-:Y:S01]  /*2f00*/  FFMA.FTZ R93, R99, R94, R102 ;  /* 0x0000005e635d7223 */ /* 0x000fe20000010066 */
[----:B------:R-:W-:Y:S01]  /*2f10*/  SHF.L.U32 R85, R38, 0x10, RZ ;  /* 0x0000001026557819 */ /* 0x000fe200000006ff */
[----:B------:R-:W-:Y:S01]  /*2f20*/  FFMA.FTZ R101, R3, R87, R98 ;  /* 0x0000005703657223 */ /* 0x000fe20000010062 */
[----:B------:R-:W-:-:S02]  /*2f30*/  SHF.L.U32 R95, R40, 0x10, RZ ;  /* 0x00000010285f7819 */ /* 0x000fc400000006ff */
[C---:B------:R-:W-:Y:S02]  /*2f40*/  SHF.L.U32 R97, R41.reuse, 0x10, RZ ;  /* 0x0000001029617819 */ /* 0x040fe400000006ff */
[----:B------:R-:W-:Y:S01]  /*2f50*/  PRMT R41, R41, 0x7632, R41 ;  /* 0x0000763229297816 */ /* 0x000fe20000000029 */
[----:B------:R-:W-:Y:S02]  /*2f60*/  IMAD.U32 R87, R37, 0x10000, RZ ;  /* 0x0001000025577824 */ /* 0x000fe400078e00ff */
[----:B------:R-:W-:Y:S01]  /*2f70*/  FFMA.FTZ R85, R8, R85, R93 ;  /* 0x0000005508557223 */ /* 0x000fe2000001005d */
        /* <DEDUP_REMOVED lines=11> */
[----:B------:R-:W-:Y:S01]  /*3030*/  FFMA.FTZ R95, R9, R36, R38 ;  /* 0x00000024095f7223 */ /* 0x000fe20000010026 */
[----:B------:R-:W-:Y:S01]  /*3040*/  SHF.L.U32 R41, R39, 0x10, RZ ;  /* 0x0000001027297819 */ /* 0x000fe200000006ff */
[----:B------:R-:W-:Y:S01]  /*3050*/  FFMA.FTZ R101, R99, R40, R84 ;  /* 0x0000002863657223 */ /* 0x000fe20000010054 */
[----:B------:R-:W5:Y:S01]  /*3060*/  LDG.E.128 R36, desc[UR6][R18.64+0x2000] ;  /* 0x0020000612247981 */ /* 0x000f62000c1e1d00 */
[----:B------:R-:W-:-:S03]  /*3070*/  PRMT R44, R44, 0x7632, R44 ;  /* 0x000076322c2c7816 */ /* 0x000fc6000000002c */
[----:B------:R-:W5:Y:S01]  /*3080*/  LDG.E.128 R84, desc[UR6][R16.64+0x2000] ;  /* 0x0020000610547981 */ /* 0x000f62000c1e1d00 */
[C---:B------:R-:W-:Y:S02]  /*3090*/  SHF.L.U32 R97, R42.reuse, 0x10, RZ ;  /* 0x000000102a617819 */ /* 0x040fe400000006ff */
[----:B------:R-:W-:Y:S01]  /*30a0*/  PRMT R42, R42, 0x7632, R42 ;  /* 0x000076322a2a7816 */ /* 0x000fe2000000002a */
[----:B------:R-:W-:Y:S02]  /*30b0*/  IMAD.U32 R103, R44, 0x10000, RZ ;  /* 0x000100002c677824 */ /* 0x000fe400078e00ff */
[----:B------:R-:W-:Y:S01]  /*30c0*/  FFMA.FTZ R94, R80, R41, R95 ;  /* 0x00000029505e7223 */ /* 0x000fe2000001005f */
[C---:B------:R-:W-:Y:S01]  /*30d0*/  PRMT R40, R45.reuse, 0x7632, R40 ;  /* 0x000076322d287816 */ /* 0x040fe20000000028 */
[----:B------:R-:W-:Y:S01]  /*30e0*/  FFMA.FTZ R97, R8, R97, R101 ;  /* 0x0000006108617223 */ /* 0x000fe20000010065 */
[----:B------:R-:W-:Y:S01]  /*30f0*/  SHF.L.U32 R41, R42, 0x10, RZ ;  /* 0x000000102a297819 */ /* 0x000fe200000006ff */
[----:B------:R-:W-:Y:S01]  /*3100*/  FFMA.FTZ R103, R10, R103, R105 ;  /* 0x000000670a677223 */ /* 0x000fe20000010069 */
[----:B------:R-:W-:-:S02]  /*3110*/  SHF.L.U32 R45, R45, 0x10, RZ ;  /* 0x000000102d2d7819 */ /* 0x000fc400000006ff */
[C---:B------:R-:W-:Y:S02]  /*3120*/  PRMT R95, R48.reuse, 0x7632, R95 ;  /* 0x00007632305f7816 */ /* 0x040fe4000000005f */
[----:B------:R-:W-:Y:S01]  /*3130*/  SHF.L.U32 R48, R48, 0x10, RZ ;  /* 0x0000001030307819 */ /* 0x000fe200000006ff */
[----:B------:R-:W-:Y:S02]  /*3140*/  IMAD.U32 R42, R40, 0x10000, RZ ;  /* 0x00010000282a7824 */ /* 0x000fe400078e00ff */
[----:B------:R-:W-:Y:S01]  /*3150*/  FFMA.FTZ R40, R100, R41, R97 ;  /* 0x0000002964287223 */ /* 0x000fe20000010061 */
[----:B------:R-:W-:Y:S01]  /*3160*/  FFMA.FTZ R44, R88, R45, R103 ;  /* 0x0000002d582c7223 */ /* 0x000fe20000010067 */
[----:B------:R-:W-:Y:S01]  /*3170*/  SHF.L.U32 R41, R95, 0x10, RZ ;  /* 0x000000105f297819 */ /* 0x000fe200000006ff */
[----:B------:R-:W-:Y:S01]  /*3180*/  FFMA.FTZ R45, R3, R48, R90 ;  /* 0x00000030032d7223 */ /* 0x000fe2000001005a */
        /* <DEDUP_REMOVED lines=11> */
[----:B------:R-:W-:-:S02]  /*3240*/  FFMA.FTZ R101, R99, R42, R88 ;  /* 0x0000002a63657223 */ /* 0x000fc40000010058 */
[----:B------:R-:W5:Y:S01]  /*3250*/  LDG.E.128 R40, desc[UR6][R18.64+0x5800] ;  /* 0x0058000612287981 */ /* 0x000f62000c1e1d00 */
[----:B------:R-:W-:Y:S02]  /*3260*/  PRMT R46, R46, 0x7632, R46 ;  /* 0x000076322e2e7816 */ /* 0x000fe4000000002e */
[C---:B------:R-:W-:Y:S02]  /*3270*/  PRMT R44, R52.reuse, 0x7632, R44 ;  /* 0x00007632342c7816 */ /* 0x040fe4000000002c */
[----:B------:R-:W-:Y:S02]  /*3280*/  SHF.L.U32 R52, R52, 0x10, RZ ;  /* 0x0000001034347819 */ /* 0x000fe400000006ff */
[C---:B------:R-:W-:Y:S01]  /*3290*/  PRMT R10, R12.reuse, 0x7632, R10 ;  /* 0x000076320c0a7816 */ /* 0x040fe2000000000a */
[----:B------:R-:W-:Y:S01]  /*32a0*/  IMAD.U32 R12, R12, 0x10000, RZ ;  /* 0x000100000c0c7824 */ /* 0x000fe200078e00ff */
[----:B------:R-:W-:Y:S02]  /*32b0*/  SHF.L.U32 R95, R46, 0x10, RZ ;  /* 0x000000102e5f7819 */ /* 0x000fe400000006ff */
[----:B------:R-:W-:Y:S01]  /*32c0*/  SHF.L.U32 R99, R50, 0x10, RZ ;  /* 0x0000001032637819 */ /* 0x000fe200000006ff */
[----:B------:R-:W-:Y:S01]  /*32d0*/  FFMA.FTZ R52, R12, R52, R11 ;  /* 0x000000340c347223 */ /* 0x000fe2000001000b */
[----:B------:R-:W-:Y:S01]  /*32e0*/  SHF.L.U32 R49, R3, 0x10, RZ ;  /* 0x0000001003317819 */ /* 0x000fe200000006ff */
[----:B------:R-:W-:Y:S01]  /*32f0*/  IMAD.U32 R3, R10, 0x10000, RZ ;  /* 0x000100000a037824 */ /* 0x000fe200078e00ff */
[----:B------:R-:W-:-:S02]  /*3300*/  SHF.L.U32 R46, R44, 0x10, RZ ;  /* 0x000000102c2e7819 */ /* 0x000fc400000006ff */
[----:B------:R-:W-:Y:S01]  /*3310*/  PRMT R50, R50, 0x7632, R50 ;  /* 0x0000763232327816 */ /* 0x000fe20000000032 */
[----:B------:R-:W-:Y:S01]  /*3320*/  FFMA.FTZ R99, R8, R99, R101 ;  /* 0x0000006308637223 */ /* 0x000fe20000010065 */
[----:B------:R-:W-:Y:S01]  /*3330*/  PRMT R48, R13, 0x7632, R48 ;  /* 0x000076320d307816 */ /* 0x000fe20000000030 */
[----:B------:R-:W-:Y:S01]  /*3340*/  FFMA.FTZ R52, R3, R46, R52 ;  /* 0x0000002e03347223 */ /* 0x000fe20000010034 */
[C---:B------:R-:W-:Y:S01]  /*3350*/  PRMT R8, R53.reuse, 0x7632, R8 ;  /* 0x0000763235087816 */ /* 0x040fe20000000008 */
        /* <DEDUP_REMOVED lines=11> */
[----:B------:R-:W-:-:S02]  /*3410*/  FFMA.FTZ R100, R100, R45, R99 ;  /* 0x0000002d64647223 */ /* 0x000fc40000010063 */
[----:B------:R-:W5:Y:S01]  /*3420*/  LDG.E.128 R44, desc[UR6][R18.64+0x9000] ;  /* 0x00900006122c7981 */ /* 0x000f62000c1e1d00 */
[----:B------:R-:W-:Y:S01]  /*3430*/  FFMA.FTZ R99, R48, R53, R95 ;  /* 0x0000003530637223 */ /* 0x000fe2000001005f */
[C---:B------:R-:W-:Y:S02]  /*3440*/  PRMT R10, R54.reuse, 0x7632, R10 ;  /* 0x00007632360a7816 */ /* 0x040fe4000000000a */
[----:B------:R-:W-:Y:S02]  /*3450*/  SHF.L.U32 R53, R54, 0x10, RZ ;  /* 0x0000001036357819 */ /* 0x000fe400000006ff */
[C---:B------:R-:W-:Y:S01]  /*3460*/  PRMT R50, R14.reuse, 0x7632, R50 ;  /* 0x000076320e327816 */ /* 0x040fe20000000032 */
[----:B------:R-:W-:Y:S01]  /*3470*/  IMAD.U32 R14, R14, 0x10000, RZ ;  /* 0x000100000e0e7824 */ /* 0x000fe200078e00ff */
[----:B------:R-:W-:Y:S02]  /*3480*/  SHF.L.U32 R95, R8, 0x10, RZ ;  /* 0x00000010085f7819 */ /* 0x000fe400000006ff */
[----:B------:R-:W-:-:S02]  /*3490*/  SHF.L.U32 R8, R51, 0x10, RZ ;  /* 0x0000001033087819 */ /* 0x000fc400000006ff */
        /* <DEDUP_REMOVED lines=8> */
[----:B------:R-:W-:Y:S01]  /*3520*/  FFMA.FTZ R88, R50, R97, R99 ;  /* 0x0000006132587223 */ /* 0x000fe20000010063 */
[----:B------:R-:W5:Y:S01]  /*3530*/  LDG.E.128 R8, desc[UR6][R18.64+0xc800] ;  /* 0x00c8000612087981 */ /* 0x000f62000c1e1d00 */
[----:B------:R-:W-:Y:S01]  /*3540*/  FFMA.FTZ R90, R12, R90, R81 ;  /* 0x0000005a0c5a7223 */ /* 0x000fe20000010051 */
[----:B------:R-:W-:Y:S01]  /*3550*/  IMAD.U32 R56, R56, 0x10000, RZ ;  /* 0x0001000038387824 */ /* 0x000fe200078e00ff */
[----:B------:R-:W-:-:S02]  /*3560*/  SHF.L.U32 R54, R55, 0x10, RZ ;  /* 0x0000001037367819 */ /* 0x000fc400000006ff */
[----:B------:R-:W-:Y:S02]  /*3570*/  SHF.L.U32 R51, R15, 0x10, RZ ;  /* 0x000000100f337819 */ /* 0x000fe400000006ff */
        /* <DEDUP_REMOVED lines=13> */
[----:B------:R-:W-:Y:S01]  /*3650*/  SHF.L.U32 R15, R15, 0x10, RZ ;  /* 0x000000100f0f7819 */ /* 0x000fe200000006ff */
[----:B------:R-:W-:Y:S01]  /*3660*/  IMAD.U32 R81, R60, 0x10000, RZ ;  /* 0x000100003c517824 */ /* 0x000fe200078e00ff */
        /* <DEDUP_REMOVED lines=9> */
[----:B------:R-:W5:Y:S01]  /*3700*/  LDG.E.128 R52, desc[UR6][R18.64+0x10000] ;  /* 0x0100000612347981 */ /* 0x000f62000c1e1d00 */
[--C-:B------:R-:W-:Y:S01]  /*3710*/  FFMA.FTZ R56, R3, R56, R82.reuse ;  /* 0x0000003803387223 */ /* 0x100fe20000010052 */
[----:B------:R-:W-:Y:S01]  /*3720*/  PRMT R82, R4, 0x7632, R82 ;  /* 0x0000763204527816 */ /* 0x000fe20000000052 */
[----:B------:R-:W-:Y:S01]  /*3730*/  FFMA.FTZ R60, R50, R57, R59 ;  /* 0x00000039323c7223 */ /* 0x000fe2000001003b */
[C---:B------:R-:W-:Y:S01]  /*3740*/  PRMT R57, R61.reuse, 0x7632, R57 ;  /* 0x000076323d397816 */ /* 0x040fe20000000039 */
[----:B------:R-:W-:Y:S01]  /*3750*/  IMAD.U32 R4, R4, 0x10000, RZ ;  /* 0x0001000004047824 */ /* 0x000fe200078e00ff */
[----:B------:R-:W-:-:S02]  /*3760*/  SHF.L.U32 R58, R61, 0x10, RZ ;  /* 0x000000103d3a7819 */ /* 0x000fc400000006ff */
        /* <DEDUP_REMOVED lines=19> */
[----:B------:R-:W-:Y:S01]  /*38a0*/  IMAD.U32 R4, R63, 0x10000, RZ ;  /* 0x000100003f047824 */ /* 0x000fe200078e00ff */
[----:B------:R-:W-:Y:S02]  /*38b0*/  SHF.L.U32 R5, R62, 0x10, RZ ;  /* 0x000000103e057819 */ /* 0x000fe400000006ff */
[----:B------:R-:W-:Y:S01]  /*38c0*/  FFMA.FTZ R81, R14, R81, R83 ;  /* 0x000000510e517223 */ /* 0x000fe20000010053 */
[----:B------:R-:W-:Y:S01]  /*38d0*/  FFMA.FTZ R61, R51, R4, R6 ;  /* 0x00000004333d7223 */ /* 0x000fe20000010006 */
[C---:B------:R-:W-:Y:S02]  /*38e0*/  PRMT R62, R7.reuse, 0x7632, R62 ;  /* 0x00007632073e7816 */ /* 0x040fe4000000003e */
[----:B------:R-:W-:Y:S01]  /*38f0*/  SHF.L.U32 R82, R7, 0x10, RZ ;  /* 0x0000001007527819 */ /* 0x000fe200000006ff */
[----:B------:R-:W-:-:S02]  /*3900*/  FFMA.FTZ R96, R50, R5, R81 ;  /* 0x0000000532607223 */ /* 0x000fc40000010051 */
[----:B------:R-:W5:Y:S01]  /*3910*/  LDG.E.128 R4, desc[UR6][R18.64+0x17000] ;  /* 0x0170000612047981 */ /* 0x000f62000c1e1d00 */
[----:B------:R-:W-:Y:S02]  /*3920*/  PRMT R63, R63, 0x7632, R63 ;  /* 0x000076323f3f7816 */ /* 0x000fe4000000003f */
[C---:B------:R-:W-:Y:S02]  /*3930*/  SHF.L.U32 R81, R64.reuse, 0x10, RZ ;  /* 0x0000001040517819 */ /* 0x040fe400000006ff */
[----:B------:R-:W-:Y:S01]  /*3940*/  PRMT R64, R64, 0x7632, R64 ;  /* 0x0000763240407816 */ /* 0x000fe20000000040 */
[----:B------:R-:W-:Y:S01]  /*3950*/  FFMA.FTZ R60, R51, R90, R60 ;  /* 0x0000005a333c7223 */ /* 0x000fe2000001003c */
[----:B------:R-:W-:Y:S02]  /*3960*/  IMAD.U32 R90, R63, 0x10000, RZ ;  /* 0x000100003f5a7824 */ /* 0x000fe400078e00ff */
[----:B------:R-:W-:Y:S01]  /*3970*/  FFMA.FTZ R63, R51, R82, R96 ;  /* 0x00000052333f7223 */ /* 0x000fe20000010060 */
[----:B------:R-:W-:Y:S01]  /*3980*/  SHF.L.U32 R80, R80, 0x10, RZ ;  /* 0x0000001050507819 */ /* 0x000fe200000006ff */
[----:B------:R-:W-:Y:S01]  /*3990*/  FFMA.FTZ R82, R12, R81, R89 ;  /* 0x000000510c527223 */ /* 0x000fe20000010059 */
[----:B------:R-:W-:Y:S01]  /*39a0*/  SHF.L.U32 R62, R62, 0x10, RZ ;  /* 0x000000103e3e7819 */ /* 0x000fe200000006ff */
[----:B------:R-:W-:-:S02]  /*39b0*/  IMAD.U32 R64, R64, 0x10000, RZ ;  /* 0x0001000040407824 */ /* 0x000fc400078e00ff */
[----:B------:R-:W-:Y:S02]  /*39c0*/  FFMA.FTZ R98, R15, R80, R60 ;  /* 0x000000500f627223 */ /* 0x000fe4000001003c */
[--C-:B------:R-:W-:Y:S01]  /*39d0*/  FFMA.FTZ R64, R3, R64, R82.reuse ;  /* 0x0000004003407223 */ /* 0x100fe20000010052 */
[----:B------:R-:W-:Y:S01]  /*39e0*/  FFMA.FTZ R96, R15, R62, R63 ;  /* 0x0000003e0f607223 */ /* 0x000fe2000001003f */
[C---:B------:R-:W-:Y:S02]  /*39f0*/  PRMT R82, R68.reuse, 0x7632, R82 ;  /* 0x0000763244527816 */ /* 0x040fe40000000052 */
[C---:B------:R-:W-:Y:S02]  /*3a00*/  PRMT R60, R65.reuse, 0x7632, R60 ;  /* 0x00007632413c7816 */ /* 0x040fe4000000003c */
[----:B------:R-:W-:Y:S02]  /*3a10*/  SHF.L.U32 R62, R65, 0x10, RZ ;  /* 0x00000010413e7819 */ /* 0x000fe400000006ff */
[----:B------:R-:W-:-:S02]  /*3a20*/  SHF.L.U32 R68, R68, 0x10, RZ ;  /* 0x0000001044447819 */ /* 0x000fc400000006ff */
[C---:B------:R-:W-:Y:S02]  /*3a30*/  PRMT R81, R66.reuse, 0x7632, R81 ;  /* 0x0000763242517816 */ /* 0x040fe40000000051 */
        /* <DEDUP_REMOVED lines=8> */
[----:B------:R-:W5:Y:S01]  /*3ac0*/  LDG.E.128 R60, desc[UR6][R18.64+0x1a800] ;  /* 0x01a80006123c7981 */ /* 0x000f62000c1e1d00 */
[----:B------:R-:W-:Y:S01]  /*3ad0*/  SHF.L.U32 R68, R69, 0x10, RZ ;  /* 0x0000001045447819 */ /* 0x000fe200000006ff */
[----:B------:R-:W-:Y:S01]  /*3ae0*/  FFMA.FTZ R65, R48, R65, R67 ;  /* 0x0000004130417223 */ /* 0x000fe20000010043 */
[----:B------:R-:W-:Y:S01]  /*3af0*/  FFMA.FTZ R82, R3, R82, R100 ;  /* 0x0000005203527223 */ /* 0x000fe20000010064 */
[----:B------:R-:W-:-:S02]  /*3b00*/  PRMT R64, R69, 0x7632, R64 ;  /* 0x0000763245407816 */ /* 0x000fc40000000040 */
[----:B------:R-:W-:Y:S01]  /*3b10*/  SHF.L.U32 R81, R81, 0x10, RZ ;  /* 0x0000001051517819 */ /* 0x000fe200000006ff */
[----:B------:R-:W-:Y:S01]  /*3b20*/  FFMA.FTZ R65, R14, R83, R65 ;  /* 0x000000530e417223 */ /* 0x000fe20000010041 */
[----:B------:R-:W-:Y:S01]  /*3b30*/  FFMA.FTZ R69, R13, R68, R82 ;  /* 0x000000440d457223 */ /* 0x000fe20000010052 */
[C---:B------:R-:W-:Y:S02]  /*3b40*/  PRMT R68, R72.reuse, 0x7632, R68 ;  /* 0x0000763248447816 */ /* 0x040fe40000000044 */
[----:B------:R-:W-:Y:S01]  /*3b50*/  SHF.L.U32 R83, R72, 0x10, RZ ;  /* 0x0000001048537819 */ /* 0x000fe200000006ff */
[----:B------:R-:W-:Y:S02]  /*3b60*/  IMAD.U32 R67, R64, 0x10000, RZ ;  /* 0x0001000040437824 */ /* 0x000fe400078e00ff */
[----:B------:R-:W-:Y:S01]  /*3b70*/  FFMA.FTZ R64, R50, R81, R65 ;  /* 0x0000005132407223 */ /* 0x000fe20000010041 */
[----:B------:R-:W-:Y:S02]  /*3b80*/  SHF.L.U32 R65, R70, 0x10, RZ ;  /* 0x0000001046417819 */ /* 0x000fe400000006ff */
[----:B------:R-:W-:Y:S01]  /*3b90*/  SHF.L.U32 R72, R68, 0x10, RZ ;  /* 0x0000001044487819 */ /* 0x000fe200000006ff */
[----:B------:R-:W-:Y:S01]  /*3ba0*/  FFMA.FTZ R92, R12, R83, R92 ;  /* 0x000000530c5c7223 */ /* 0x000fe2000001005c */
[----:B------:R-:W-:Y:S01]  /*3bb0*/  PRMT R70, R70, 0x7632, R70 ;  /* 0x0000763246467816 */ /* 0x000fe20000000046 */
[----:B------:R-:W-:-:S02]  /*3bc0*/  FFMA.FTZ R67, R48, R67, R69 ;  /* 0x0000004330437223 */ /* 0x000fc40000010045 */
[----:B------:R-:W-:Y:S01]  /*3bd0*/  FFMA.FTZ R100, R3, R72, R92 ;  /* 0x0000004803647223 */ /* 0x000fe2000001005c */
[C---:B------:R-:W-:Y:S01]  /*3be0*/  PRMT R72, R73.reuse, 0x7632, R72 ;  /* 0x0000763249487816 */ /* 0x040fe20000000048 */
[----:B------:R-:W-:Y:S01]  /*3bf0*/  FFMA.FTZ R81, R14, R65, R67 ;  /* 0x000000410e517223 */ /* 0x000fe20000010043 */
[----:B------:R-:W-:Y:S01]  /*3c00*/  IMAD.U32 R69, R70, 0x10000, RZ ;  /* 0x0001000046457824 */ /* 0x000fe200078e00ff */
[----:B------:R-:W-:Y:S01]  /*3c10*/  SHF.L.U32 R92, R73, 0x10, RZ ;  /* 0x00000010495c7819 */ /* 0x000fe200000006ff */
[----:B------:R-:W-:Y:S02]  /*3c20*/  FFMA.FTZ R68, R51, R66, R64 ;  /* 0x0000004233447223 */ /* 0x000fe40000010040 */
[----:B------:R-:W-:Y:S01]  /*3c30*/  FFMA.FTZ R82, R50, R69, R81 ;  /* 0x0000004532527223 */ /* 0x000fe20000010051 */
[----:B------:R-:W5:Y:S01]  /*3c40*/  LDG.E.128 R64, desc[UR6][R18.64+0x1e000] ;  /* 0x01e0000612407981 */ /* 0x000f62000c1e1d00 */
[----:B------:R-:W-:Y:S02]  /*3c50*/  IMAD.U32 R69, R72, 0x10000, RZ ;  /* 0x0001000048457824 */ /* 0x000fe400078e00ff */
[----:B------:R-:W-:Y:S01]  /*3c60*/  FFMA.FTZ R73, R13, R92, R100 ;  /* 0x0000005c0d497223 */ /* 0x000fe20000010064 */
[----:B------:R-:W-:-:S02]  /*3c70*/  SHF.L.U32 R80, R80, 0x10, RZ ;  /* 0x0000001050507819 */ /* 0x000fc400000006ff */
[----:B------:R-:W-:Y:S01]  /*3c80*/  SHF.L.U32 R70, R71, 0x10, RZ ;  /* 0x0000001047467819 */ /* 0x000fe200000006ff */
[--C-:B------:R-:W-:Y:S01]  /*3c90*/  FFMA.FTZ R83, R48, R69, R73.reuse ;  /* 0x0000004530537223 */ /* 0x100fe20000010049 */
[C---:B------:R-:W-:Y:S02]  /*3ca0*/  PRMT R73, R74.reuse, 0x7632, R73 ;  /* 0x000076324a497816 */ /* 0x040fe40000000049 */
[----:B------:R-:W-:Y:S02]  /*3cb0*/  SHF.L.U32 R81, R74, 0x10, RZ ;  /* 0x000000104a517819 */ /* 0x000fe400000006ff */
[C---:B--2---:R-:W-:Y:S02]  /*3cc0*/  PRMT R74, R76.reuse, 0x7632, R74 ;  /* 0x000076324c4a7816 */ /* 0x044fe4000000004a */
[----:B------:R-:W-:Y:S01]  /*3cd0*/  SHF.L.U32 R76, R76, 0x10, RZ ;  /* 0x000000104c4c7819 */ /* 0x000fe200000006ff */
[----:B------:R-:W-:Y:S01]  /*3ce0*/  FFMA.FTZ R89, R15, R80, R68 ;  /* 0x000000500f597223 */ /* 0x000fe20000010044 */
[----:B------:R-:W-:Y:S01]  /*3cf0*/  PRMT R72, R71, 0x7632, R72 ;  /* 0x0000763247487816 */ /* 0x000fe20000000048 */
[----:B------:R-:W-:Y:S01]  /*3d00*/  FFMA.FTZ R82, R51, R70, R82 ;  /* 0x0000004633527223 */ /* 0x000fe20000010052 */
[----:B------:R-:W-:Y:S01]  /*3d10*/  SHF.L.U32 R80, R74, 0x10, RZ ;  /* 0x000000104a507819 */ /* 0x000fe200000006ff */
[----:B------:R-:W2:Y:S01]  /*3d20*/  LDG.E.128 R68, desc[UR6][R18.64+0x21800] ;  /* 0x0218000612447981 */ /* 0x000ea2000c1e1d00 */
[----:B------:R-:W-:-:S02]  /*3d30*/  IMAD.U32 R73, R73, 0x10000, RZ ;  /* 0x0001000049497824 */ /* 0x000fc400078e00ff */
[----:B------:R-:W-:Y:S01]  /*3d40*/  FFMA.FTZ R81, R14, R81, R83 ;  /* 0x000000510e517223 */ /* 0x000fe20000010053 */
[----:B------:R-:W-:Y:S01]  /*3d50*/  FFMA.FTZ R76, R12, R76, R93 ;  /* 0x0000004c0c4c7223 */ /* 0x000fe2000001005d */
[----:B------:R-:W-:Y:S02]  /*3d60*/  SHF.L.U32 R72, R72, 0x10, RZ ;  /* 0x0000001048487819 */ /* 0x000fe400000006ff */
[----:B------:R-:W-:Y:S01]  /*3d70*/  FFMA.FTZ R74, R50, R73, R81 ;  /* 0x00000049324a7223 */ /* 0x000fe20000010051 */
[----:B------:R-:W-:Y:S01]  /*3d80*/  FFMA.FTZ R76, R3, R80, R76 ;  /* 0x00000050034c7223 */ /* 0x000fe2000001004c */
[C---:B------:R-:W-:Y:S01]  /*3d90*/  PRMT R80, R20.reuse, 0x7632, R80 ;  /* 0x0000763214507816 */ /* 0x040fe20000000050 */
[----:B------:R-:W-:Y:S01]  /*3da0*/  FFMA.FTZ R91, R15, R72, R82 ;  /* 0x000000480f5b7223 */ /* 0x000fe20000010052 */
[----:B------:R-:W-:Y:S02]  /*3db0*/  SHF.L.U32 R81, R20, 0x10, RZ ;  /* 0x0000001014517819 */ /* 0x000fe400000006ff */
[----:B------:R-:W-:-:S02]  /*3dc0*/  SHF.L.U32 R72, R77, 0x10, RZ ;  /* 0x000000104d487819 */ /* 0x000fc400000006ff */
[----:B------:R-:W-:Y:S01]  /*3dd0*/  PRMT R77, R77, 0x7632, R77 ;  /* 0x000076324d4d7816 */ /* 0x000fe2000000004d */
[----:B------:R-:W-:Y:S01]  /*3de0*/  FFMA.FTZ R94, R12, R81, R94 ;  /* 0x000000510c5e7223 */ /* 0x000fe2000001005e */
[----:B------:R-:W-:Y:S01]  /*3df0*/  SHF.L.U32 R80, R80, 0x10, RZ ;  /* 0x0000001050507819 */ /* 0x000fe200000006ff */
[--C-:B------:R-:W-:Y:S01]  /*3e00*/  FFMA.FTZ R73, R13, R72, R76.reuse ;  /* 0x000000480d497223 */ /* 0x100fe2000001004c */
        /* <DEDUP_REMOVED lines=10> */
[----:B------:R-:W2:Y:S01]  /*3eb0*/  LDG.E.128 R72, desc[UR6][R18.64+0x25000] ;  /* 0x0250000612487981 */ /* 0x000ea2000c1e1d00 */
[----:B------:R-:W-:Y:S01]  /*3ec0*/  SHF.L.U32 R81, R76, 0x10, RZ ;  /* 0x000000104c517819 */ /* 0x000fe200000006ff */
[----:B------:R-:W-:Y:S01]  /*3ed0*/  FFMA.FTZ R77, R14, R21, R77 ;  /* 0x000000150e4d7223 */ /* 0x000fe2000001004d */
[----:B------:R-:W-:Y:S01]  /*3ee0*/  FFMA.FTZ R83, R13, R80, R94 ;  /* 0x000000500d537223 */ /* 0x000fe2000001005e */
[----:B------:R-:W-:Y:S01]  /*3ef0*/  SHF.L.U32 R21, R78, 0x10, RZ ;  /* 0x000000104e157819 */ /* 0x000fe200000006ff */
[----:B------:R-:W-:Y:S01]  /*3f00*/  IMAD.U32 R20, R20, 0x10000, RZ ;  /* 0x0001000014147824 */ /* 0x000fe200078e00ff */
[----:B------:R-:W-:Y:S01]  /*3f10*/  PRMT R76, R22, 0x7632, R76 ;  /* 0x00007632164c7816 */ /* 0x000fe2000000004c */
[----:B------:R-:W-:Y:S01]  /*3f20*/  FFMA.FTZ R83, R48, R81, R83 ;  /* 0x0000005130537223 */ /* 0x000fe20000010053 */
[----:B------:R-:W-:Y:S02]  /*3f30*/  IMAD.U32 R81, R22, 0x10000, RZ ;  /* 0x0001000016517824 */ /* 0x000fe400078e00ff */
[----:B------:R-:W-:Y:S01]  /*3f40*/  FFMA.FTZ R92, R15, R20, R92 ;  /* 0x000000140f5c7223 */ /* 0x000fe2000001005c */
[----:B------:R-:W-:Y:S01]  /*3f50*/  FFMA.FTZ R80, R50, R21, R77 ;  /* 0x0000001532507223 */ /* 0x000fe2000001004d */
[----:B------:R-:W-:-:S02]  /*3f60*/  PRMT R20, R79, 0x7632, R20 ;  /* 0x000076324f147816 */ /* 0x000fc40000000014 */
[----:B------:R-:W-:Y:S02]  /*3f70*/  SHF.L.U32 R22, R79, 0x10, RZ ;  /* 0x000000104f167819 */ /* 0x000fe400000006ff */
[----:B------:R-:W-:Y:S02]  /*3f80*/  SHF.L.U32 R21, R76, 0x10, RZ ;  /* 0x000000104c157819 */ /* 0x000fe400000006ff */
[----:B------:R-:W2:Y:S01]  /*3f90*/  LDG.E.128 R76, desc[UR6][R18.64+0x28800] ;  /* 0x02880006124c7981 */ /* 0x000ea2000c1e1d00 */
[C---:B---3--:R-:W-:Y:S02]  /*3fa0*/  PRMT R82, R24.reuse, 0x7632, R82 ;  /* 0x0000763218527816 */ /* 0x048fe40000000052 */
[----:B------:R-:W-:Y:S01]  /*3fb0*/  SHF.L.U32 R24, R24, 0x10, RZ ;  /* 0x0000001018187819 */ /* 0x000fe200000006ff */
[----:B------:R-:W-:Y:S01]  /*3fc0*/  FFMA.FTZ R81, R14, R81, R83 ;  /* 0x000000510e517223 */ /* 0x000fe20000010053 */
[----:B------:R-:W-:Y:S01]  /*3fd0*/  FFMA.FTZ R22, R51, R22, R80 ;  /* 0x0000001633167223 */ /* 0x000fe20000010050 */
[----:B------:R-:W-:-:S02]  /*3fe0*/  IMAD.U32 R82, R82, 0x10000, RZ ;  /* 0x0001000052527824 */ /* 0x000fc400078e00ff */
[----:B------:R-:W-:Y:S01]  /*3ff0*/  FFMA.FTZ R100, R12, R24, R49 ;  /* 0x000000180c647223 */ /* 0x000fe20000010031 */
        /* <DEDUP_REMOVED lines=15> */
[----:B----4-:R-:W-:Y:S01]  /*40f0*/  PRMT R94, R28, 0x7632, R94 ;  /* 0x000076321c5e7816 */ /* 0x010fe2000000005e */
[----:B------:R-:W-:Y:S01]  /*4100*/  FFMA.FTZ R99, R14, R23, R21 ;  /* 0x000000170e637223 */ /* 0x000fe20000010015 */
[----:B------:R-:W-:Y:S01]  /*4110*/  SHF.L.U32 R25, R26, 0x10, RZ ;  /* 0x000000101a197819 */ /* 0x000fe200000006ff */
[----:B------:R-:W3:Y:S01]  /*4120*/  LDG.E.128 R20, desc[UR6][R18.64+0x2800] ;  /* 0x0028000612147981 */ /* 0x000ee2000c1e1d00 */
[----:B------:R-:W-:-:S02]  /*4130*/  IMAD.U32 R28, R28, 0x10000, RZ ;  /* 0x000100001c1c7824 */ /* 0x000fc400078e00ff */
[----:B------:R-:W-:Y:S01]  /*4140*/  FFMA.FTZ R93, R15, R24, R93 ;  /* 0x000000180f5d7223 */ /* 0x000fe2000001005d */
[----:B------:R-:W4:Y:S01]  /*4150*/  LDG.E.128 R80, desc[UR6][R16.64+0x2800] ;  /* 0x0028000610507981 */ /* 0x000f22000c1e1d00 */
[----:B------:R-:W-:Y:S01]  /*4160*/  FFMA.FTZ R26, R50, R25, R99 ;  /* 0x00000019321a7223 */ /* 0x000fe20000010063 */
[----:B------:R-:W-:Y:S01]  /*4170*/  SHF.L.U32 R24, R27, 0x10, RZ ;  /* 0x000000101b187819 */ /* 0x000fe200000006ff */
[----:B------:R-:W-:Y:S01]  /*4180*/  FFMA.FTZ R28, R12, R28, R95 ;  /* 0x0000001c0c1c7223 */ /* 0x000fe2000001005f */
[----:B------:R-:W-:Y:S02]  /*4190*/  SHF.L.U32 R94, R94, 0x10, RZ ;  /* 0x000000105e5e7819 */ /* 0x000fe400000006ff */
[C---:B------:R-:W-:Y:S02]  /*41a0*/  SHF.L.U32 R25, R32.reuse, 0x10, RZ ;  /* 0x0000001020197819 */ /* 0x040fe400000006ff */
        /* <DEDUP_REMOVED lines=12> */
[----:B------:R-:W-:-:S02]  /*4270*/  PRMT R33, R33, 0x7632, R33 ;  /* 0x0000763221217816 */ /* 0x000fc40000000021 */
[----:B------:R-:W-:Y:S01]  /*4280*/  SHF.L.U32 R12, R27, 0x10, RZ ;  /* 0x000000101b0c7819 */ /* 0x000fe200000006ff */
[----:B------:R-:W-:Y:S01]  /*4290*/  FFMA.FTZ R27, R13, R26, R32 ;  /* 0x0000001a0d1b7223 */ /* 0x000fe20000010020 */
[----:B------:R-:W-:Y:S01]  /*42a0*/  FFMA.FTZ R25, R48, R29, R25 ;  /* 0x0000001d30197223 */ /* 0x000fe20000010019 */
[----:B------:R-:W-:Y:S02]  /*42b0*/  SHF.L.U32 R13, R30, 0x10, RZ ;  /* 0x000000101e0d7819 */ /* 0x000fe400000006ff */
[----:B------:R-:W-:Y:S01]  /*42c0*/  SHF.L.U32 R33, R33, 0x10, RZ ;  /* 0x0000001021217819 */ /* 0x000fe200000006ff */
[----:B------:R-:W-:Y:S02]  /*42d0*/  FFMA.FTZ R3, R15, R12, R24 ;  /* 0x0000000c0f037223 */ /* 0x000fe40000010018 */
[----:B------:R-:W-:Y:S02]  /*42e0*/  FFMA.FTZ R29, R14, R13, R25 ;  /* 0x0000000d0e1d7223 */ /* 0x000fe40000010019 */
[----:B------:R-:W-:-:S02]  /*42f0*/  FFMA.FTZ R33, R48, R33, R27 ;  /* 0x0000002130217223 */ /* 0x000fc4000001001b */
[----:B------:R-:W3:Y:S01]  /*4300*/  LDG.E.128 R24, desc[UR6][R18.64+0x6000] ;  /* 0x0060000612187981 */ /* 0x000ee2000c1e1d00 */
[C---:B-----5:R-:W-:Y:S01]  /*4310*/  PRMT R28, R36.reuse, 0x7632, R28 ;  /* 0x00007632241c7816 */ /* 0x060fe2000000001c */
[----:B------:R-:W-:Y:S01]  /*4320*/  IMAD.U32 R95, R36, 0x10000, RZ ;  /* 0x00010000245f7824 */ /* 0x000fe200078e00ff */
[C---:B------:R-:W-:Y:S02]  /*4330*/  PRMT R36, R84.reuse, 0x7632, R36 ;  /* 0x0000763254247816 */ /* 0x040fe40000000024 */
[----:B------:R-:W-:Y:S02]  /*4340*/  SHF.L.U32 R84, R84, 0x10, RZ ;  /* 0x0000001054547819 */ /* 0x000fe400000006ff */
[----:B------:R-:W-:Y:S02]  /*4350*/  PRMT R30, R30, 0x7632, R30 ;  /* 0x000076321e1e7816 */ /* 0x000fe4000000001e */
[C---:B------:R-:W-:Y:S02]  /*4360*/  PRMT R12, R31.reuse, 0x7632, R12 ;  /* 0x000076321f0c7816 */ /* 0x040fe4000000000c */
[----:B------:R-:W-:Y:S01]  /*4370*/  SHF.L.U32 R32, R31, 0x10, RZ ;  /* 0x000000101f207819 */ /* 0x000fe200000006ff */
        /* <DEDUP_REMOVED lines=8> */
[C---:B------:R-:W-:Y:S01]  /*4400*/  SHF.L.U32 R95, R37.reuse, 0x10, RZ ;  /* 0x00000010255f7819 */ /* 0x040fe200000006ff */
[----:B------:R-:W-:Y:S01]  /*4410*/  FFMA.FTZ R88, R50, R13, R29 ;  /* 0x0000000d32587223 */ /* 0x000fe2000001001d */
[----:B------:R-:W-:Y:S01]  /*4420*/  PRMT R14, R37, 0x7632, R14 ;  /* 0x00007632250e7816 */ /* 0x000fe2000000000e */
[C---:B------:R-:W-:Y:S01]  /*4430*/  IMAD.U32 R48, R85.reuse, 0x10000, RZ ;  /* 0x0001000055307824 */ /* 0x040fe200078e00ff */
[----:B------:R-:W-:Y:S01]  /*4440*/  PRMT R37, R85, 0x7632, R37 ;  /* 0x0000763255257816 */ /* 0x000fe20000000025 */
[----:B------:R-:W5:Y:S01]  /*4450*/  LDG.E.128 R28, desc[UR6][R18.64+0x9800] ;  /* 0x00980006121c7981 */ /* 0x000f62000c1e1d00 */
[----:B------:R-:W-:Y:S01]  /*4460*/  SHF.L.U32 R13, R34, 0x10, RZ ;  /* 0x00000010220d7819 */ /* 0x000fe200000006ff */
[----:B------:R-:W-:Y:S01]  /*4470*/  FFMA.FTZ R34, R48, R95, R97 ;  /* 0x0000005f30227223 */ /* 0x000fe20000010061 */
[----:B------:R-:W-:-:S02]  /*4480*/  SHF.L.U32 R14, R14, 0x10, RZ ;  /* 0x000000100e0e7819 */ /* 0x000fc400000006ff */
[----:B------:R-:W-:Y:S01]  /*4490*/  SHF.L.U32 R37, R37, 0x10, RZ ;  /* 0x0000001025257819 */ /* 0x000fe200000006ff */
[----:B------:R-:W-:Y:S01]  /*44a0*/  FFMA.FTZ R33, R50, R13, R33 ;  /* 0x0000000d32217223 */ /* 0x000fe20000010021 */
[C---:B------:R-:W-:Y:S02]  /*44b0*/  PRMT R13, R38.reuse, 0x7632, R13 ;  /* 0x00007632260d7816 */ /* 0x040fe4000000000d */
[----:B------:R-:W-:Y:S01]  /*44c0*/  SHF.L.U32 R85, R38, 0x10, RZ ;  /* 0x0000001026557819 */ /* 0x000fe200000006ff */
[----:B------:R-:W-:Y:S01]  /*44d0*/  FFMA.FTZ R97, R37, R14, R34 ;  /* 0x0000000e25617223 */ /* 0x000fe20000010022 */
[C---:B------:R-:W-:Y:S01]  /*44e0*/  PRMT R38, R86.reuse, 0x7632, R38 ;  /* 0x0000763256267816 */ /* 0x040fe20000000026 */
[----:B------:R-:W-:Y:S01]  /*44f0*/  IMAD.U32 R86, R86, 0x10000, RZ ;  /* 0x0001000056567824 */ /* 0x000fe200078e00ff */
[----:B------:R-:W-:Y:S02]  /*4500*/  SHF.L.U32 R14, R35, 0x10, RZ ;  /* 0x00000010230e7819 */ /* 0x000fe400000006ff */
[----:B------:R-:W-:Y:S01]  /*4510*/  SHF.L.U32 R95, R13, 0x10, RZ ;  /* 0x000000100d5f7819 */ /* 0x000fe200000006ff */
        /* <DEDUP_REMOVED lines=8> */
[----:B------:R-:W-:Y:S01]  /*45a0*/  IMAD.U32 R97, R40, 0x10000, RZ ;  /* 0x0001000028617824 */ /* 0x000fe200078e00ff */
[----:B------:R-:W-:-:S02]  /*45b0*/  SHF.L.U32 R51, R39, 0x10, RZ ;  /* 0x0000001027337819 */ /* 0x000fc400000006ff */
[C---:B------:R-:W-:Y:S01]  /*45c0*/  SHF.L.U32 R50, R87.reuse, 0x10, RZ ;  /* 0x0000001057327819 */ /* 0x040fe200000006ff */
[----:B------:R-:W-:Y:S01]  /*45d0*/  FFMA.FTZ R97, R84, R97, R98 ;  /* 0x0000006154617223 */ /* 0x000fe20000010062 */
[----:B------:R-:W-:Y:S02]  /*45e0*/  SHF.L.U32 R99, R14, 0x10, RZ ;  /* 0x000000100e637819 */ /* 0x000fe400000006ff */
[----:B------:R-:W-:Y:S01]  /*45f0*/  PRMT R39, R87, 0x7632, R39 ;  /* 0x0000763257277816 */ /* 0x000fe20000000027 */
[----:B------:R-:W-:Y:S01]  /*4600*/  FFMA.FTZ R94, R50, R51, R95 ;  /* 0x00000033325e7223 */ /* 0x000fe2000001005f */
[C---:B------:R-:W-:Y:S01]  /*4610*/  PRMT R51, R41.reuse, 0x7632, R51 ;  /* 0x0000763229337816 */ /* 0x040fe20000000033 */
[----:B------:R-:W-:Y:S01]  /*4620*/  FFMA.FTZ R97, R36, R99, R97 ;  /* 0x0000006324617223 */ /* 0x000fe20000010061 */
[----:B------:R-:W-:Y:S01]  /*4630*/  IMAD.U32 R41, R41, 0x10000, RZ ;  /* 0x0001000029297824 */ /* 0x000fe200078e00ff */
[----:B------:R-:W-:Y:S02]  /*4640*/  PRMT R40, R39, 0x7632, R40 ;  /* 0x0000763227287816 */ /* 0x000fe40000000028 */
[----:B------:R-:W-:Y:S01]  /*4650*/  SHF.L.U32 R98, R51, 0x10, RZ ;  /* 0x0000001033627819 */ /* 0x000fe200000006ff */
[----:B------:R-:W-:Y:S01]  /*4660*/  FFMA.FTZ R100, R48, R41, R97 ;  /* 0x0000002930647223 */ /* 0x000fe20000010061 */
[----:B------:R-:W-:-:S02]  /*4670*/  SHF.L.U32 R12, R12, 0x10, RZ ;  /* 0x000000100c0c7819 */ /* 0x000fc400000006ff */
[----:B------:R-:W-:Y:S01]  /*4680*/  SHF.L.U32 R14, R13, 0x10, RZ ;  /* 0x000000100d0e7819 */ /* 0x000fe200000006ff */
[----:B------:R-:W-:Y:S01]  /*4690*/  IMAD.U32 R39, R39, 0x10000, RZ ;  /* 0x0001000027277824 */ /* 0x000fe200078e00ff */
[----:B------:R-:W-:Y:S01]  /*46a0*/  SHF.L.U32 R40, R40, 0x10, RZ ;  /* 0x0000001028287819 */ /* 0x000fe200000006ff */
[----:B------:R-:W-:Y:S01]  /*46b0*/  FFMA.FTZ R95, R37, R98, R100 ;  /* 0x00000062255f7223 */ /* 0x000fe20000010064 */
[C---:B------:R-:W-:Y:S01]  /*46c0*/  SHF.L.U32 R41, R42.reuse, 0x10, RZ ;  /* 0x000000102a297819 */ /* 0x040fe200000006ff */
[C---:B------:R-:W-:Y:S01]  /*46d0*/  FFMA.FTZ R51, R15.reuse, R12, R88 ;  /* 0x0000000c0f337223 */ /* 0x040fe20000010058 */
[----:B------:R-:W-:Y:S01]  /*46e0*/  PRMT R42, R42, 0x7632, R42 ;  /* 0x000076322a2a7816 */ /* 0x000fe2000000002a */
[----:B------:R-:W-:Y:S01]  /*46f0*/  FFMA.FTZ R87, R15, R14, R85 ;  /* 0x0000000e0f577223 */ /* 0x000fe20000010055 */
[----:B------:R-:W-:Y:S01]  /*4700*/  FFMA.FTZ R85, R39, R40, R94 ;  /* 0x0000002827557223 */ /* 0x000fe2000001005e */
[----:B------:R-:W5:Y:S01]  /*4710*/  LDG.E.128 R12, desc[UR6][R18.64+0x10800] ;  /* 0x01080006120c7981 */ /* 0x000f62000c1e1d00 */
[----:B------:R-:W-:Y:S01]  /*4720*/  PRMT R40, R44, 0x7632, R40 ;  /* 0x000076322c287816 */ /* 0x000fe20000000028 */
[----:B------:R-:W-:Y:S01]  /*4730*/  FFMA.FTZ R95, R86, R41, R95 ;  /* 0x00000029565f7223 */ /* 0x000fe2000001005f */
[----:B------:R-:W-:Y:S01]  /*4740*/  SHF.L.U32 R97, R44, 0x10, RZ ;  /* 0x000000102c617819 */ /* 0x000fe200000006ff */
[----:B------:R-:W-:Y:S01]  /*4750*/  IMAD.U32 R41, R42, 0x10000, RZ ;  /* 0x000100002a297824 */ /* 0x000fe200078e00ff */
[----:B------:R-:W-:-:S02]  /*4760*/  PRMT R44, R43, 0x7632, R44 ;  /* 0x000076322b2c7816 */ /* 0x000fc4000000002c */
[----:B------:R-:W-:Y:S01]  /*4770*/  SHF.L.U32 R99, R40, 0x10, RZ ;  /* 0x0000001028637819 */ /* 0x000fe200000006ff */
[----:B------:R-:W-:Y:S01]  /*4780*/  FFMA.FTZ R97, R84, R97, R90 ;  /* 0x0000006154617223 */ /* 0x000fe2000001005a */
[----:B------:R-:W-:Y:S01]  /*4790*/  SHF.L.U32 R43, R43, 0x10, RZ ;  /* 0x000000102b2b7819 */ /* 0x000fe200000006ff */
[----:B------:R-:W-:Y:S01]  /*47a0*/  FFMA.FTZ R41, R38, R41, R95 ;  /* 0x0000002926297223 */ /* 0x000fe2000001005f */
[C---:B------:R-:W-:Y:S01]  /*47b0*/  PRMT R40, R45.reuse, 0x7632, R40 ;  /* 0x000076322d287816 */ /* 0x040fe20000000028 */
[----:B------:R-:W-:Y:S01]  /*47c0*/  FFMA.FTZ R97, R36, R99, R97 ;  /* 0x0000006324617223 */ /* 0x000fe20000010061 */
[----:B------:R-:W-:Y:S01]  /*47d0*/  SHF.L.U32 R45, R45, 0x10, RZ ;  /* 0x000000102d2d7819 */ /* 0x000fe200000006ff */
[--C-:B------:R-:W-:Y:S01]  /*47e0*/  FFMA.FTZ R94, R50, R43, R41.reuse ;  /* 0x0000002b325e7223 */ /* 0x100fe20000010029 */
[C---:B------:R-:W-:Y:S02]  /*47f0*/  PRMT R41, R8.reuse, 0x7632, R41 ;  /* 0x0000763208297816 */ /* 0x040fe40000000029 */
[----:B------:R-:W-:Y:S01]  /*4800*/  SHF.L.U32 R95, R8, 0x10, RZ ;  /* 0x00000010085f7819 */ /* 0x000fe200000006ff */
[----:B------:R-:W-:-:S02]  /*4810*/  IMAD.U32 R40, R40, 0x10000, RZ ;  /* 0x0001000028287824 */ /* 0x000fc400078e00ff */
[----:B------:R-:W-:Y:S01]  /*4820*/  FFMA.FTZ R8, R48, R45, R97 ;  /* 0x0000002d30087223 */ /* 0x000fe20000010061 */
[----:B------:R-:W-:Y:S02]  /*4830*/  SHF.L.U32 R45, R41, 0x10, RZ ;  /* 0x00000010292d7819 */ /* 0x000fe400000006ff */
[----:B------:R-:W-:Y:S01]  /*4840*/  SHF.L.U32 R41, R46, 0x10, RZ ;  /* 0x000000102e297819 */ /* 0x000fe200000006ff */
[----:B------:R-:W-:Y:S01]  /*4850*/  FFMA.FTZ R97, R84, R95, R96 ;  /* 0x0000005f54617223 */ /* 0x000fe20000010060 */
[----:B------:R-:W-:Y:S01]  /*4860*/  PRMT R46, R46, 0x7632, R46 ;  /* 0x000076322e2e7816 */ /* 0x000fe2000000002e */
[--C-:B------:R-:W-:Y:S01]  /*4870*/  FFMA.FTZ R43, R37, R40, R8.reuse ;  /* 0x00000028252b7223 */ /* 0x100fe20000010008 */
[C---:B------:R-:W-:Y:S01]  /*4880*/  SHF.L.U32 R95, R9.reuse, 0x10, RZ ;  /* 0x00000010095f7819 */ /* 0x040fe200000006ff */
[----:B------:R-:W-:Y:S01]  /*4890*/  FFMA.FTZ R97, R36, R45, R97 ;  /* 0x0000002d24617223 */ /* 0x000fe20000010061 */
[----:B------:R-:W-:Y:S01]  /*48a0*/  PRMT R8, R9, 0x7632, R8 ;  /* 0x0000763209087816 */ /* 0x000fe20000000008 */
[----:B------:R-:W-:Y:S01]  /*48b0*/  FFMA.FTZ R45, R86, R41, R43 ;  /* 0x00000029562d7223 */ /* 0x000fe2000001002b */
[----:B------:R-:W-:Y:S01]  /*48c0*/  SHF.L.U32 R9, R46, 0x10, RZ ;  /* 0x000000102e097819 */ /* 0x000fe200000006ff */
[----:B------:R-:W-:Y:S01]  /*48d0*/  FFMA.FTZ R46, R48, R95, R97 ;  /* 0x0000005f302e7223 */ /* 0x000fe20000010061 */
[----:B------:R-:W5:Y:S01]  /*48e0*/  LDG.E.128 R40, desc[UR6][R18.64+0x14000] ;  /* 0x0140000612287981 */ /* 0x000f62000c1e1d00 */
[----:B------:R-:W-:-:S02]  /*48f0*/  IMAD.U32 R8, R8, 0x10000, RZ ;  /* 0x0001000008087824 */ /* 0x000fc400078e00ff */
[----:B------:R-:W-:Y:S01]  /*4900*/  FFMA.FTZ R45, R38, R9, R45 ;  /* 0x00000009262d7223 */ /* 0x000fe2000001002d */
[----:B------:R-:W-:Y:S02]  /*4910*/  SHF.L.U32 R9, R47, 0x10, RZ ;  /* 0x000000102f097819 */ /* 0x000fe400000006ff */
[C---:B------:R-:W-:Y:S01]  /*4920*/  SHF.L.U32 R95, R10.reuse, 0x10, RZ ;  /* 0x000000100a5f7819 */ /* 0x040fe200000006ff */
[----:B------:R-:W-:Y:S01]  /*4930*/  FFMA.FTZ R97, R37, R8, R46 ;  /* 0x0000000825617223 */ /* 0x000fe2000001002e */
[----:B------:R-:W-:Y:S02]  /*4940*/  PRMT R10, R10, 0x7632, R10 ;  /* 0x000076320a0a7816 */ /* 0x000fe4000000000a */
        /* <DEDUP_REMOVED lines=10> */
[----:B------:R-:W-:Y:S01]  /*49f0*/  IMAD.U32 R8, R47, 0x10000, RZ ;  /* 0x000100002f087824 */ /* 0x000fe200078e00ff */
[C---:B------:R-:W-:Y:S01]  /*4a00*/  SHF.L.U32 R9, R53.reuse, 0x10, RZ ;  /* 0x0000001035097819 */ /* 0x040fe200000006ff */
[----:B------:R-:W-:Y:S01]  /*4a10*/  FFMA.FTZ R89, R36, R99, R89 ;  /* 0x0000006324597223 */ /* 0x000fe20000010059 */
[----:B------:R-:W-:Y:S02]  /*4a20*/  PRMT R53, R53, 0x7632, R53 ;  /* 0x0000763235357816 */ /* 0x000fe40000000035 */
[----:B------:R-:W-:-:S02]  /*4a30*/  PRMT R52, R56, 0x7632, R52 ;  /* 0x0000763238347816 */ /* 0x000fc40000000034 */
[----:B------:R-:W-:Y:S01]  /*4a40*/  SHF.L.U32 R56, R56, 0x10, RZ ;  /* 0x0000001038387819 */ /* 0x000fe200000006ff */
[C---:B------:R-:W-:Y:S01]  /*4a50*/  FFMA.FTZ R94, R39.reuse, R44, R94 ;  /* 0x0000002c275e7223 */ /* 0x040fe2000001005e */
[----:B------:R-:W-:Y:S01]  /*4a60*/  FFMA.FTZ R95, R39, R8, R88 ;  /* 0x00000008275f7223 */ /* 0x000fe20000010058 */
[----:B------:R-:W5:Y:S01]  /*4a70*/  LDG.E.128 R44, desc[UR6][R18.64+0x17800] ;  /* 0x01780006122c7981 */ /* 0x000f62000c1e1d00 */
[----:B------:R-:W-:Y:S01]  /*4a80*/  FFMA.FTZ R10, R48, R9, R89 ;  /* 0x00000009300a7223 */ /* 0x000fe20000010059 */
[----:B------:R-:W-:Y:S01]  /*4a90*/  SHF.L.U32 R8, R53, 0x10, RZ ;  /* 0x0000001035087819 */ /* 0x000fe200000006ff */
[C---:B------:R-:W-:Y:S01]  /*4aa0*/  IMAD.U32 R9, R11.reuse, 0x10000, RZ ;  /* 0x000100000b097824 */ /* 0x040fe200078e00ff */
[----:B------:R-:W-:Y:S01]  /*4ab0*/  SHF.L.U32 R53, R52, 0x10, RZ ;  /* 0x0000001034357819 */ /* 0x000fe200000006ff */
[----:B------:R-:W-:Y:S01]  /*4ac0*/  FFMA.FTZ R89, R84, R56, R91 ;  /* 0x0000003854597223 */ /* 0x000fe2000001005b */
[----:B------:R-:W-:Y:S01]  /*4ad0*/  PRMT R52, R11, 0x7632, R52 ;  /* 0x000076320b347816 */ /* 0x000fe20000000034 */
[----:B------:R-:W-:-:S02]  /*4ae0*/  FFMA.FTZ R96, R50, R9, R97 ;  /* 0x0000000932607223 */ /* 0x000fc40000010061 */
[----:B------:R-:W-:Y:S01]  /*4af0*/  FFMA.FTZ R97, R36, R53, R89 ;  /* 0x0000003524617223 */ /* 0x000fe20000010059 */
[C---:B------:R-:W-:Y:S02]  /*4b00*/  PRMT R53, R54.reuse, 0x7632, R53 ;  /* 0x0000763236357816 */ /* 0x040fe40000000035 */
[----:B------:R-:W-:Y:S02]  /*4b10*/  SHF.L.U32 R89, R54, 0x10, RZ ;  /* 0x0000001036597819 */ /* 0x000fe400000006ff */
[----:B------:R-:W-:Y:S02]  /*4b20*/  SHF.L.U32 R52, R52, 0x10, RZ ;  /* 0x0000001034347819 */ /* 0x000fe400000006ff */
[C---:B------:R-:W-:Y:S01]  /*4b30*/  PRMT R54, R57.reuse, 0x7632, R54 ;  /* 0x0000763239367816 */ /* 0x040fe20000000036 */
[----:B------:R-:W-:Y:S02]  /*4b40*/  IMAD.U32 R57, R57, 0x10000, RZ ;  /* 0x0001000039397824 */ /* 0x000fe400078e00ff */
[----:B------:R-:W-:Y:S01]  /*4b50*/  FFMA.FTZ R91, R37, R8, R10 ;  /* 0x00000008255b7223 */ /* 0x000fe2000001000a */
[----:B------:R-:W-:Y:S01]  /*4b60*/  FFMA.FTZ R96, R39, R52, R96 ;  /* 0x0000003427607223 */ /* 0x000fe20000010060 */
[----:B------:R-:W-:Y:S01]  /*4b70*/  SHF.L.U32 R54, R54, 0x10, RZ ;  /* 0x0000001036367819 */ /* 0x000fe200000006ff */
[----:B------:R-:W-:Y:S01]  /*4b80*/  FFMA.FTZ R52, R48, R57, R97 ;  /* 0x0000003930347223 */ /* 0x000fe20000010061 */
[----:B------:R-:W-:Y:S01]  /*4b90*/  SHF.L.U32 R53, R53, 0x10, RZ ;  /* 0x0000001035357819 */ /* 0x000fe200000006ff */
[----:B------:R-:W-:Y:S01]  /*4ba0*/  FFMA.FTZ R89, R86, R89, R91 ;  /* 0x0000005956597223 */ /* 0x000fe2000001005b */
[----:B------:R-:W5:Y:S01]  /*4bb0*/  LDG.E.128 R8, desc[UR6][R18.64+0x1b000] ;  /* 0x01b0000612087981 */ /* 0x000f62000c1e1d00 */
[----:B------:R-:W-:Y:S01]  /*4bc0*/  SHF.L.U32 R57, R58, 0x10, RZ ;  /* 0x000000103a397819 */ /* 0x000fe200000006ff */
[----:B------:R-:W-:Y:S01]  /*4bd0*/  FFMA.FTZ R91, R37, R54, R52 ;  /* 0x00000036255b7223 */ /* 0x000fe20000010034 */
[----:B------:R-:W-:Y:S01]  /*4be0*/  IMAD.U32 R97, R4, 0x10000, RZ ;  /* 0x0001000004617824 */ /* 0x000fe200078e00ff */
[C---:B------:R-:W-:Y:S01]  /*4bf0*/  PRMT R4, R55.reuse, 0x7632, R4 ;  /* 0x0000763237047816 */ /* 0x040fe20000000004 */
        /* <DEDUP_REMOVED lines=8> */
[----:B------:R-:W-:Y:S01]  /*4c80*/  SHF.L.U32 R57, R58, 0x10, RZ ;  /* 0x000000103a397819 */ /* 0x000fe200000006ff */
[----:B------:R-:W5:Y:S01]  /*4c90*/  LDG.E.128 R52, desc[UR6][R18.64+0x1e800] ;  /* 0x01e8000612347981 */ /* 0x000f62000c1e1d00 */
[----:B------:R-:W-:Y:S01]  /*4ca0*/  SHF.L.U32 R4, R4, 0x10, RZ ;  /* 0x0000001004047819 */ /* 0x000fe200000006ff */
[----:B------:R-:W-:Y:S01]  /*4cb0*/  FFMA.FTZ R89, R36, R89, R97 ;  /* 0x0000005924597223 */ /* 0x000fe20000010061 */
[C---:B------:R-:W-:Y:S02]  /*4cc0*/  PRMT R58, R5.reuse, 0x7632, R58 ;  /* 0x00007632053a7816 */ /* 0x040fe4000000003a */
[----:B------:R-:W-:Y:S01]  /*4cd0*/  SHF.L.U32 R5, R5, 0x10, RZ ;  /* 0x0000001005057819 */ /* 0x000fe200000006ff */
[----:B------:R-:W-:Y:S01]  /*4ce0*/  FFMA.FTZ R92, R39, R4, R56 ;  /* 0x00000004275c7223 */ /* 0x000fe20000010038 */
[----:B------:R-:W-:-:S03]  /*4cf0*/  FFMA.FTZ R57, R38, R57, R91 ;  /* 0x0000003926397223 */ /* 0x000fc6000001005b */
[----:B------:R-:W-:Y:S02]  /*4d00*/  FFMA.FTZ R4, R48, R5, R89 ;  /* 0x0000000530047223 */ /* 0x000fe40000010059 */
[----:B------:R-:W5:Y:S01]  /*4d10*/  LDG.E.128 R88, desc[UR6][R18.64+0x22000] ;  /* 0x0220000612587981 */ /* 0x000f62000c1e1d00 */
[----:B------:R-:W-:Y:S01]  /*4d20*/  IMAD.U32 R58, R58, 0x10000, RZ ;  /* 0x000100003a3a7824 */ /* 0x000fe200078e00ff */
[----:B------:R-:W-:Y:S02]  /*4d30*/  SHF.L.U32 R97, R6, 0x10, RZ ;  /* 0x0000001006617819 */ /* 0x000fe400000006ff */
[C---:B------:R-:W-:Y:S01]  /*4d40*/  SHF.L.U32 R56, R60.reuse, 0x10, RZ ;  /* 0x000000103c387819 */ /* 0x040fe200000006ff */
[----:B------:R-:W-:Y:S01]  /*4d50*/  FFMA.FTZ R99, R37, R58, R4 ;  /* 0x0000003a25637223 */ /* 0x000fe20000010004 */
[C---:B------:R-:W-:Y:S02]  /*4d60*/  SHF.L.U32 R5, R59.reuse, 0x10, RZ ;  /* 0x000000103b057819 */ /* 0x040fe400000006ff */
[----:B------:R-:W-:Y:S01]  /*4d70*/  PRMT R60, R60, 0x7632, R60 ;  /* 0x000076323c3c7816 */ /* 0x000fe2000000003c */
        /* <DEDUP_REMOVED lines=8> */
[C---:B------:R-:W-:Y:S01]  /*4e00*/  PRMT R6, R61.reuse, 0x7632, R6 ;  /* 0x000076323d067816 */ /* 0x040fe20000000006 */
[----:B------:R-:W5:Y:S01]  /*4e10*/  LDG.E.128 R56, desc[UR6][R18.64+0x25800] ;  /* 0x0258000612387981 */ /* 0x000f62000c1e1d00 */
[----:B------:R-:W-:Y:S01]  /*4e20*/  SHF.L.U32 R61, R61, 0x10, RZ ;  /* 0x000000103d3d7819 */ /* 0x000fe200000006ff */
[----:B------:R-:W-:Y:S01]  /*4e30*/  IMAD.U32 R4, R4, 0x10000, RZ ;  /* 0x0001000004047824 */ /* 0x000fe200078e00ff */
[----:B------:R-:W-:Y:S01]  /*4e40*/  SHF.L.U32 R6, R6, 0x10, RZ ;  /* 0x0000001006067819 */ /* 0x000fe200000006ff */
[----:B------:R-:W-:Y:S01]  /*4e50*/  FFMA.FTZ R97, R38, R5, R97 ;  /* 0x0000000526617223 */ /* 0x000fe20000010061 */
[----:B------:R-:W-:Y:S01]  /*4e60*/  SHF.L.U32 R5, R7, 0x10, RZ ;  /* 0x0000001007057819 */ /* 0x000fe200000006ff */
[----:B------:R-:W-:Y:S01]  /*4e70*/  FFMA.FTZ R60, R48, R61, R99 ;  /* 0x0000003d303c7223 */ /* 0x000fe20000010063 */
[----:B------:R-:W-:Y:S01]  /*4e80*/  FFMA.FTZ R49, R39, R4, R98 ;  /* 0x0000000427317223 */ /* 0x000fe20000010062 */
[C---:B------:R-:W-:Y:S01]  /*4e90*/  PRMT R4, R62.reuse, 0x7632, R4 ;  /* 0x000076323e047816 */ /* 0x040fe20000000004 */
[----:B------:R-:W-:-:S02]  /*4ea0*/  IMAD.U32 R61, R62, 0x10000, RZ ;  /* 0x000100003e3d7824 */ /* 0x000fc400078e00ff */
[----:B------:R-:W-:Y:S01]  /*4eb0*/  FFMA.FTZ R99, R37, R6, R60 ;  /* 0x0000000625637223 */ /* 0x000fe2000001003c */
[----:B------:R-:W-:Y:S01]  /*4ec0*/  FFMA.FTZ R6, R50, R5, R97 ;  /* 0x0000000532067223 */ /* 0x000fe20000010061 */
[----:B------:R-:W-:Y:S02]  /*4ed0*/  SHF.L.U32 R5, R4, 0x10, RZ ;  /* 0x0000001004057819 */ /* 0x000fe400000006ff */
[----:B------:R-:W-:Y:S01]  /*4ee0*/  FFMA.FTZ R99, R86, R61, R99 ;  /* 0x0000003d56637223 */ /* 0x000fe20000010063 */
[C---:B------:R-:W-:Y:S02]  /*4ef0*/  PRMT R4, R64.reuse, 0x7632, R4 ;  /* 0x0000763240047816 */ /* 0x040fe40000000004 */
[----:B------:R-:W-:Y:S01]  /*4f00*/  SHF.L.U32 R64, R64, 0x10, RZ ;  /* 0x0000001040407819 */ /* 0x000fe200000006ff */
[----:B------:R-:W-:Y:S01]  /*4f10*/  FFMA.FTZ R5, R38, R5, R99 ;  /* 0x0000000526057223 */ /* 0x000fe20000010063 */
[----:B------:R-:W-:Y:S02]  /*4f20*/  SHF.L.U32 R61, R63, 0x10, RZ ;  /* 0x000000103f3d7819 */ /* 0x000fe400000006ff */
[----:B------:R-:W-:Y:S01]  /*4f30*/  SHF.L.U32 R97, R4, 0x10, RZ ;  /* 0x0000001004617819 */ /* 0x000fe200000006ff */
[----:B------:R-:W-:Y:S01]  /*4f40*/  FFMA.FTZ R93, R84, R64, R93 ;  /* 0x00000040545d7223 */ /* 0x000fe2000001005d */
[----:B------:R-:W-:Y:S01]  /*4f50*/  PRMT R7, R7, 0x7632, R7 ;  /* 0x0000763207077816 */ /* 0x000fe20000000007 */
[----:B------:R-:W-:Y:S01]  /*4f60*/  FFMA.FTZ R5, R50, R61, R5 ;  /* 0x0000003d32057223 */ /* 0x000fe20000010005 */
[C---:B------:R-:W-:Y:S01]  /*4f70*/  PRMT R61, R65.reuse, 0x7632, R61 ;  /* 0x00007632413d7816 */ /* 0x040fe2000000003d */
[----:B------:R-:W-:-:S02]  /*4f80*/  IMAD.U32 R65, R65, 0x10000, RZ ;  /* 0x0001000041417824 */ /* 0x000fc400078e00ff */
[----:B------:R-:W-:Y:S01]  /*4f90*/  FFMA.FTZ R93, R36, R97, R93 ;  /* 0x00000061245d7223 */ /* 0x000fe2000001005d */
[----:B------:R-:W-:Y:S02]  /*4fa0*/  SHF.L.U32 R4, R7, 0x10, RZ ;  /* 0x0000001007047819 */ /* 0x000fe400000006ff */
[C---:B--2---:R-:W-:Y:S02]  /*4fb0*/  SHF.L.U32 R7, R68.reuse, 0x10, RZ ;  /* 0x0000001044077819 */ /* 0x044fe400000006ff */
[----:B------:R-:W-:Y:S01]  /*4fc0*/  PRMT R68, R68, 0x7632, R68 ;  /* 0x0000763244447816 */ /* 0x000fe20000000044 */
[----:B------:R-:W-:Y:S01]  /*4fd0*/  FFMA.FTZ R64, R48, R65, R93 ;  /* 0x0000004130407223 */ /* 0x000fe2000001005d */
[----:B------:R-:W-:Y:S02]  /*4fe0*/  PRMT R63, R63, 0x7632, R63 ;  /* 0x000076323f3f7816 */ /* 0x000fe4000000003f */
[----:B------:R-:W-:Y:S01]  /*4ff0*/  SHF.L.U32 R62, R61, 0x10, RZ ;  /* 0x000000103d3e7819 */ /* 0x000fe200000006ff */
[----:B------:R-:W-:Y:S01]  /*5000*/  FFMA.FTZ R103, R84, R7, R3 ;  /* 0x0000000754677223 */ /* 0x000fe20000010003 */
[----:B------:R-:W-:Y:S01]  /*5010*/  SHF.L.U32 R65, R68, 0x10, RZ ;  /* 0x0000001044417819 */ /* 0x000fe200000006ff */
[C---:B------:R-:W-:Y:S01]  /*5020*/  IMAD.U32 R61, R66.reuse, 0x10000, RZ ;  /* 0x00010000423d7824 */ /* 0x040fe200078e00ff */
[----:B------:R-:W-:Y:S01]  /*5030*/  SHF.L.U32 R60, R63, 0x10, RZ ;  /* 0x000000103f3c7819 */ /* 0x000fe200000006ff */
[----:B------:R-:W-:Y:S01]  /*5040*/  FFMA.FTZ R63, R37, R62, R64 ;  /* 0x0000003e253f7223 */ /* 0x000fe20000010040 */
[----:B------:R-:W-:-:S02]  /*5050*/  PRMT R66, R66, 0x7632, R66 ;  /* 0x0000763242427816 */ /* 0x000fc40000000042 */
[----:B------:R-:W-:Y:S01]  /*5060*/  PRMT R64, R69, 0x7632, R64 ;  /* 0x0000763245407816 */ /* 0x000fe20000000040 */
[----:B------:R-:W-:Y:S01]  /*5070*/  FFMA.FTZ R105, R36, R65, R103 ;  /* 0x0000004124697223 */ /* 0x000fe20000010067 */
[C---:B------:R-:W-:Y:S01]  /*5080*/  FFMA.FTZ R97, R39.reuse, R4, R6 ;  /* 0x0000000427617223 */ /* 0x040fe20000010006 */
[----:B------:R-:W-:Y:S01]  /*5090*/  FFMA.FTZ R93, R39, R60, R5 ;  /* 0x0000003c275d7223 */ /* 0x000fe20000010005 */
[----:B------:R-:W-:Y:S01]  /*50a0*/  SHF.L.U32 R103, R69, 0x10, RZ ;  /* 0x0000001045677819 */ /* 0x000fe200000006ff */
[----:B------:R-:W2:Y:S01]  /*50b0*/  LDG.E.128 R4, desc[UR6][R18.64+0x29000] ;  /* 0x0290000612047981 */ /* 0x000ea2000c1e1d00 */
[C---:B------:R-:W-:Y:S01]  /*50c0*/  PRMT R3, R67.reuse, 0x7632, R3 ;  /* 0x0000763243037816 */ /* 0x040fe20000000003 */
[----:B------:R-:W-:Y:S01]  /*50d0*/  FFMA.FTZ R101, R86, R61, R63 ;  /* 0x0000003d56657223 */ /* 0x000fe2000001003f */
[----:B------:R-:W-:Y:S01]  /*50e0*/  SHF.L.U32 R99, R67, 0x10, RZ ;  /* 0x0000001043637819 */ /* 0x000fe200000006ff */
[----:B------:R-:W-:Y:S01]  /*50f0*/  IMAD.U32 R68, R64, 0x10000, RZ ;  /* 0x0001000040447824 */ /* 0x000fe200078e00ff */
[----:B------:R-:W-:Y:S01]  /*5100*/  SHF.L.U32 R69, R66, 0x10, RZ ;  /* 0x0000001042457819 */ /* 0x000fe200000006ff */
[----:B------:R-:W2:Y:S01]  /*5110*/  LDG.E.128 R60, desc[UR6][R18.64+0x3000] ;  /* 0x00300006123c7981 */ /* 0x000ea2000c1e1d00 */
[----:B------:R-:W-:-:S03]  /*5120*/  FFMA.FTZ R100, R48, R103, R105 ;  /* 0x0000006730647223 */ /* 0x000fc60000010069 */
[----:B------:R0:W2:Y:S01]  /*5130*/  LDG.E.128 R64, desc[UR6][R16.64+0x3000] ;  /* 0x0030000610407981 */ /* 0x0000a2000c1e1d00 */
[----:B------:R-:W-:Y:S01]  /*5140*/  FFMA.FTZ R69, R38, R69, R101 ;  /* 0x0000004526457223 */ /* 0x000fe20000010065 */
[C---:B------:R-:W-:Y:S01]  /*5150*/  PRMT R98, R70.reuse, 0x7632, R98 ;  /* 0x0000763246627816 */ /* 0x040fe20000000062 */
[----:B------:R-:W-:Y:S01]  /*5160*/  FFMA.FTZ R105, R37, R68, R100 ;  /* 0x0000004425697223 */ /* 0x000fe20000010064 */
[----:B------:R-:W-:Y:S02]  /*5170*/  SHF.L.U32 R101, R70, 0x10, RZ ;  /* 0x0000001046657819 */ /* 0x000fe400000006ff */
[C---:B------:R-:W-:Y:S02]  /*5180*/  PRMT R68, R72.reuse, 0x7632, R68 ;  /* 0x0000763248447816 */ /* 0x040fe40000000044 */
[----:B------:R-:W-:Y:S01]  /*5190*/  SHF.L.U32 R70, R72, 0x10, RZ ;  /* 0x0000001048467819 */ /* 0x000fe200000006ff */
[----:B------:R-:W-:Y:S01]  /*51a0*/  FFMA.FTZ R72, R50, R99, R69 ;  /* 0x0000006332487223 */ /* 0x000fe20000010045 */
[----:B------:R-:W-:-:S03]  /*51b0*/  SHF.L.U32 R69, R68, 0x10, RZ ;  /* 0x0000001044457819 */ /* 0x000fc600000006ff */
[----:B------:R-:W-:Y:S01]  /*51c0*/  FFMA.FTZ R99, R84, R70, R51 ;  /* 0x0000004654637223 */ /* 0x000fe20000010033 */
[----:B------:R-:W-:Y:S01]  /*51d0*/  SHF.L.U32 R51, R73, 0x10, RZ ;  /* 0x0000001049337819 */ /* 0x000fe200000006ff */
[----:B0-----:R-:W-:Y:S01]  /*51e0*/  IMAD.U32 R17, R71, 0x10000, RZ ;  /* 0x0001000047117824 */ /* 0x001fe200078e00ff */
[----:B------:R-:W-:Y:S01]  /*51f0*/  PRMT R73, R73, 0x7632, R73 ;  /* 0x0000763249497816 */ /* 0x000fe20000000049 */
[----:B------:R-:W-:Y:S01]  /*5200*/  FFMA.FTZ R69, R36, R69, R99 ;  /* 0x0000004524457223 */ /* 0x000fe20000010063 */
[----:B------:R-:W-:Y:S02]  /*5210*/  PRMT R16, R71, 0x7632, R16 ;  /* 0x0000763247107816 */ /* 0x000fe40000000010 */
[C---:B------:R-:W-:Y:S02]  /*5220*/  SHF.L.U32 R71, R76.reuse, 0x10, RZ ;  /* 0x000000104c477819 */ /* 0x040fe400000006ff */
        /* <DEDUP_REMOVED lines=19> */
[----:B------:R-:W2:Y:S02]  /*5360*/  LDG.E.128 R68, desc[UR6][R18.64+0x6800] ;  /* 0x0068000612447981 */ /* 0x000ea4000c1e1d00 */
[----:B------:R-:W-:-:S02]  /*5370*/  FFMA.FTZ R73, R37, R36, R48 ;  /* 0x0000002425497223 */ /* 0x000fc40000010030 */
[----:B------:R-:W-:Y:S01]  /*5380*/  FFMA.FTZ R51, R38, R17, R51 ;  /* 0x0000001126337223 */ /* 0x000fe20000010033 */
[C---:B------:R-:W-:Y:S01]  /*5390*/  SHF.L.U32 R17, R75.reuse, 0x10, RZ ;  /* 0x000000104b117819 */ /* 0x040fe200000006ff */
[----:B------:R-:W-:Y:S01]  /*53a0*/  IMAD.U32 R37, R78, 0x10000, RZ ;  /* 0x000100004e257824 */ /* 0x000fe200078e00ff */
[----:B------:R-:W-:Y:S01]  /*53b0*/  PRMT R75, R75, 0x7632, R75 ;  /* 0x000076324b4b7816 */ /* 0x000fe2000000004b */
[----:B----4-:R-:W-:Y:S01]  /*53c0*/  IMAD.U32 R36, R80, 0x10000, RZ ;  /* 0x0001000050247824 */ /* 0x010fe200078e00ff */
[----:B------:R-:W-:Y:S02]  /*53d0*/  SHF.L.U32 R3, R3, 0x10, RZ ;  /* 0x0000001003037819 */ /* 0x000fe400000006ff */
[----:B---3--:R-:W-:Y:S01]  /*53e0*/  SHF.L.U32 R74, R20, 0x10, RZ ;  /* 0x00000010144a7819 */ /* 0x008fe200000006ff */
[----:B------:R-:W-:Y:S01]  /*53f0*/  FFMA.FTZ R51, R50, R17, R51 ;  /* 0x0000001132337223 */ /* 0x000fe20000010033 */
[----:B------:R-:W-:Y:S01]  /*5400*/  FFMA.FTZ R77, R86, R37, R73 ;  /* 0x00000025564d7223 */ /* 0x000fe20000010049 */
[----:B------:R-:W-:-:S02]  /*5410*/  SHF.L.U32 R17, R16, 0x10, RZ ;  /* 0x0000001010117819 */ /* 0x000fc400000006ff */
[----:B------:R-:W-:Y:S02]  /*5420*/  PRMT R20, R20, 0x7632, R20 ;  /* 0x0000763214147816 */ /* 0x000fe40000000014 */
[----:B------:R-:W-:Y:S01]  /*5430*/  PRMT R37, R80, 0x7632, R37 ;  /* 0x0000763250257816 */ /* 0x000fe20000000025 */
[----:B------:R-:W-:Y:S01]  /*5440*/  FFMA.FTZ R16, R39, R3, R72 ;  /* 0x0000000327107223 */ /* 0x000fe20000010048 */
[----:B------:R-:W-:Y:S01]  /*5450*/  SHF.L.U32 R48, R75, 0x10, RZ ;  /* 0x000000104b307819 */ /* 0x000fe200000006ff */
[----:B------:R-:W-:Y:S01]  /*5460*/  FFMA.FTZ R84, R36, R74, R85 ;  /* 0x0000004a24547223 */ /* 0x000fe20000010055 */
[----:B------:R-:W-:Y:S01]  /*5470*/  PRMT R78, R78, 0x7632, R78 ;  /* 0x000076324e4e7816 */ /* 0x000fe2000000004e */
[----:B------:R-:W3:Y:S01]  /*5480*/  LDG.E.128 R72, desc[UR6][R18.64+0xa000] ;  /* 0x00a0000612487981 */ /* 0x000ee2000c1e1d00 */
[----:B------:R-:W-:Y:S01]  /*5490*/  SHF.L.U32 R20, R20, 0x10, RZ ;  /* 0x0000001014147819 */ /* 0x000fe200000006ff */
[----:B------:R-:W-:Y:S01]  /*54a0*/  FFMA.FTZ R3, R39, R17, R98 ;  /* 0x0000001127037223 */ /* 0x000fe20000010062 */
[----:B------:R-:W-:Y:S01]  /*54b0*/  SHF.L.U32 R37, R37, 0x10, RZ ;  /* 0x0000001025257819 */ /* 0x000fe200000006ff */
[----:B------:R-:W-:Y:S01]  /*54c0*/  FFMA.FTZ R17, R39, R48, R51 ;  /* 0x0000003027117223 */ /* 0x000fe20000010033 */
[----:B------:R-:W-:-:S02]  /*54d0*/  SHF.L.U32 R51, R78, 0x10, RZ ;  /* 0x000000104e337819 */ /* 0x000fc400000006ff */
[----:B------:R-:W-:Y:S01]  /*54e0*/  SHF.L.U32 R78, R21, 0x10, RZ ;  /* 0x00000010154e7819 */ /* 0x000fe200000006ff */
        /* <DEDUP_REMOVED lines=8> */
[----:B------:R-:W-:Y:S01]  /*5570*/  IMAD.U32 R38, R82, 0x10000, RZ ;  /* 0x0001000052267824 */ /* 0x000fe200078e00ff */
[----:B------:R-:W-:-:S02]  /*5580*/  SHF.L.U32 R21, R79, 0x10, RZ ;  /* 0x000000104f157819 */ /* 0x000fc400000006ff */
[----:B------:R-:W-:Y:S01]  /*5590*/  SHF.L.U32 R99, R22, 0x10, RZ ;  /* 0x0000001016637819 */ /* 0x000fe200000006ff */
[----:B------:R-:W-:Y:S02]  /*55a0*/  FFMA.FTZ R77, R48, R77, R85 ;  /* 0x0000004d304d7223 */ /* 0x000fe40000010055 */
[----:B------:R-:W4:Y:S01]  /*55b0*/  LDG.E.128 R84, desc[UR6][R18.64+0xd800] ;  /* 0x00d8000612547981 */ /* 0x000f22000c1e1d00 */
[----:B------:R-:W-:Y:S01]  /*55c0*/  FFMA.FTZ R76, R50, R21, R51 ;  /* 0x00000015324c7223 */ /* 0x000fe20000010033 */
[----:B------:R-:W-:Y:S01]  /*55d0*/  FFMA.FTZ R77, R38, R99, R77 ;  /* 0x00000063264d7223 */ /* 0x000fe2000001004d */
[----:B------:R-:W-:Y:S02]  /*55e0*/  PRMT R20, R24, 0x7632, R20 ;  /* 0x0000763218147816 */ /* 0x000fe40000000014 */
[----:B------:R-:W-:Y:S02]  /*55f0*/  PRMT R22, R22, 0x7632, R22 ;  /* 0x0000763216167816 */ /* 0x000fe40000000016 */
[----:B------:R-:W-:-:S02]  /*5600*/  PRMT R50, R82, 0x7632, R50 ;  /* 0x0000763252327816 */ /* 0x000fc40000000032 */
[----:B------:R-:W-:Y:S01]  /*5610*/  SHF.L.U32 R99, R24, 0x10, RZ ;  /* 0x0000001018637819 */ /* 0x000fe200000006ff */
[----:B------:R-:W-:Y:S01]  /*5620*/  IMAD.U32 R20, R20, 0x10000, RZ ;  /* 0x0001000014147824 */ /* 0x000fe200078e00ff */
[----:B------:R-:W-:Y:S02]  /*5630*/  SHF.L.U32 R21, R22, 0x10, RZ ;  /* 0x0000001016157819 */ /* 0x000fe400000006ff */
[----:B------:R-:W-:Y:S01]  /*5640*/  SHF.L.U32 R50, R50, 0x10, RZ ;  /* 0x0000001032327819 */ /* 0x000fe200000006ff */
[----:B------:R-:W-:Y:S01]  /*5650*/  FFMA.FTZ R94, R36, R99, R94 ;  /* 0x00000063245e7223 */ /* 0x000fe2000001005e */
[----:B------:R-:W-:Y:S02]  /*5660*/  SHF.L.U32 R80, R25, 0x10, RZ ;  /* 0x0000001019507819 */ /* 0x000fe400000006ff */
[----:B------:R-:W-:Y:S01]  /*5670*/  SHF.L.U32 R24, R23, 0x10, RZ ;  /* 0x0000001017187819 */ /* 0x000fe200000006ff */
[----:B------:R-:W-:Y:S01]  /*5680*/  FFMA.FTZ R78, R50, R21, R77 ;  /* 0x00000015324e7223 */ /* 0x000fe2000001004d */
[----:B------:R-:W-:Y:S01]  /*5690*/  FFMA.FTZ R94, R37, R20, R94 ;  /* 0x00000014255e7223 */ /* 0x000fe2000001005e */
[----:B------:R-:W-:-:S02]  /*56a0*/  PRMT R25, R23, 0x7632, R25 ;  /* 0x0000763217197816 */ /* 0x000fc40000000019 */
[----:B------:R-:W4:Y:S01]  /*56b0*/  LDG.E.128 R20, desc[UR6][R18.64+0x11000] ;  /* 0x0110000612147981 */ /* 0x000f22000c1e1d00 */
[C---:B------:R-:W-:Y:S02]  /*56c0*/  PRMT R51, R83.reuse, 0x7632, R51 ;  /* 0x0000763253337816 */ /* 0x040fe40000000033 */
[----:B------:R-:W-:Y:S01]  /*56d0*/  SHF.L.U32 R83, R83, 0x10, RZ ;  /* 0x0000001053537819 */ /* 0x000fe200000006ff */
[----:B------:R-:W-:Y:S01]  /*56e0*/  FFMA.FTZ R99, R81, R80, R94 ;  /* 0x0000005051637223 */ /* 0x000fe2000001005e */
[----:B------:R-:W-:Y:S02]  /*56f0*/  PRMT R79, R79, 0x7632, R79 ;  /* 0x000076324f4f7816 */ /* 0x000fe4000000004f */
[----:B------:R-:W-:Y:S01]  /*5700*/  PRMT R77, R25, 0x7632, R77 ;  /* 0x00007632194d7816 */ /* 0x000fe2000000004d */
[----:B------:R-:W-:Y:S01]  /*5710*/  FFMA.FTZ R78, R83, R24, R78 ;  /* 0x00000018534e7223 */ /* 0x000fe2000001004e */
[C---:B-----5:R-:W-:Y:S02]  /*5720*/  PRMT R80, R28.reuse, 0x7632, R80 ;  /* 0x000076321c507816 */ /* 0x060fe40000000050 */
[----:B------:R-:W-:-:S02]  /*5730*/  SHF.L.U32 R82, R28, 0x10, RZ ;  /* 0x000000101c527819 */ /* 0x000fc400000006ff */
[----:B------:R-:W-:Y:S01]  /*5740*/  SHF.L.U32 R24, R79, 0x10, RZ ;  /* 0x000000104f187819 */ /* 0x000fe200000006ff */
[----:B------:R-:W-:Y:S01]  /*5750*/  IMAD.U32 R28, R25, 0x10000, RZ ;  /* 0x00010000191c7824 */ /* 0x000fe200078e00ff */
[----:B------:R-:W-:Y:S01]  /*5760*/  SHF.L.U32 R51, R51, 0x10, RZ ;  /* 0x0000001033337819 */ /* 0x000fe200000006ff */
[----:B------:R-:W-:Y:S01]  /*5770*/  FFMA.FTZ R82, R36, R82, R95 ;  /* 0x0000005224527223 */ /* 0x000fe2000001005f */
[----:B------:R-:W-:Y:S02]  /*5780*/  SHF.L.U32 R77, R77, 0x10, RZ ;  /* 0x000000104d4d7819 */ /* 0x000fe400000006ff */
        /* <DEDUP_REMOVED lines=14> */
[----:B------:R-:W-:Y:S01]  /*5870*/  SHF.L.U32 R79, R78, 0x10, RZ ;  /* 0x000000104e4f7819 */ /* 0x000fe200000006ff */
[----:B------:R-:W5:Y:S01]  /*5880*/  LDG.E.128 R24, desc[UR6][R18.64+0x14800] ;  /* 0x0148000612187981 */ /* 0x000f62000c1e1d00 */
[----:B------:R-:W-:-:S02]  /*5890*/  PRMT R78, R32, 0x7632, R78 ;  /* 0x00007632204e7816 */ /* 0x000fc4000000004e */
[----:B------:R-:W-:Y:S02]  /*58a0*/  SHF.L.U32 R101, R32, 0x10, RZ ;  /* 0x0000001020657819 */ /* 0x000fe400000006ff */
[----:B------:R-:W-:Y:S01]  /*58b0*/  SHF.L.U32 R78, R78, 0x10, RZ ;  /* 0x000000104e4e7819 */ /* 0x000fe200000006ff */
[----:B------:R-:W-:Y:S02]  /*58c0*/  FFMA.FTZ R32, R50, R29, R77 ;  /* 0x0000001d32207223 */ /* 0x000fe4000001004d */
[----:B------:R-:W-:Y:S01]  /*58d0*/  FFMA.FTZ R96, R36, R101, R96 ;  /* 0x0000006524607223 */ /* 0x000fe20000010060 */
[----:B------:R-:W-:Y:S02]  /*58e0*/  IMAD.U32 R29, R30, 0x10000, RZ ;  /* 0x000100001e1d7824 */ /* 0x000fe400078e00ff */
[----:B------:R-:W-:Y:S01]  /*58f0*/  FFMA.FTZ R79, R48, R79, R99 ;  /* 0x0000004f304f7223 */ /* 0x000fe20000010063 */
[----:B------:R-:W-:Y:S01]  /*5900*/  PRMT R30, R30, 0x7632, R30 ;  /* 0x000076321e1e7816 */ /* 0x000fe2000000001e */
[----:B------:R-:W-:Y:S01]  /*5910*/  FFMA.FTZ R96, R37, R78, R96 ;  /* 0x0000004e25607223 */ /* 0x000fe20000010060 */
[C---:B------:R-:W-:Y:S01]  /*5920*/  PRMT R77, R33.reuse, 0x7632, R77 ;  /* 0x00007632214d7816 */ /* 0x040fe2000000004d */
        /* <DEDUP_REMOVED lines=10> */
[C---:B------:R-:W-:Y:S02]  /*59d0*/  PRMT R29, R34.reuse, 0x7632, R29 ;  /* 0x00007632221d7816 */ /* 0x040fe4000000001d */
[----:B------:R-:W-:-:S02]  /*59e0*/  SHF.L.U32 R31, R34, 0x10, RZ ;  /* 0x00000010221f7819 */ /* 0x000fc400000006ff */
[C---:B------:R-:W-:Y:S02]  /*59f0*/  PRMT R34, R12.reuse, 0x7632, R34 ;  /* 0x000076320c227816 */ /* 0x040fe40000000022 */
[----:B------:R-:W-:Y:S01]  /*5a00*/  SHF.L.U32 R79, R12, 0x10, RZ ;  /* 0x000000100c4f7819 */ /* 0x000fe200000006ff */
[----:B------:R-:W-:Y:S01]  /*5a10*/  FFMA.FTZ R31, R38, R31, R77 ;  /* 0x0000001f261f7223 */ /* 0x000fe2000001004d */
[----:B------:R-:W-:Y:S02]  /*5a20*/  SHF.L.U32 R29, R29, 0x10, RZ ;  /* 0x000000101d1d7819 */ /* 0x000fe400000006ff */
[----:B------:R-:W-:Y:S01]  /*5a30*/  SHF.L.U32 R34, R34, 0x10, RZ ;  /* 0x0000001022227819 */ /* 0x000fe200000006ff */
[----:B------:R-:W-:Y:S01]  /*5a40*/  FFMA.FTZ R92, R36, R79, R92 ;  /* 0x0000004f245c7223 */ /* 0x000fe2000001005c */
[----:B------:R-:W-:Y:S01]  /*5a50*/  FFMA.FTZ R77, R83, R28, R30 ;  /* 0x0000001c534d7223 */ /* 0x000fe2000001001e */
[----:B------:R-:W-:Y:S01]  /*5a60*/  FFMA.FTZ R28, R50, R29, R31 ;  /* 0x0000001d321c7223 */ /* 0x000fe2000001001f */
[----:B------:R-:W-:Y:S01]  /*5a70*/  SHF.L.U32 R30, R13, 0x10, RZ ;  /* 0x000000100d1e7819 */ /* 0x000fe200000006ff */
[----:B------:R-:W-:-:S02]  /*5a80*/  IMAD.U32 R12, R35, 0x10000, RZ ;  /* 0x00010000230c7824 */ /* 0x000fc400078e00ff */
[----:B------:R-:W-:Y:S01]  /*5a90*/  FFMA.FTZ R92, R37, R34, R92 ;  /* 0x00000022255c7223 */ /* 0x000fe2000001005c */
[----:B------:R-:W-:Y:S01]  /*5aa0*/  PRMT R34, R13, 0x7632, R34 ;  /* 0x000076320d227816 */ /* 0x000fe20000000022 */
[----:B------:R-:W-:Y:S02]  /*5ab0*/  FFMA.FTZ R13, R83, R12, R28 ;  /* 0x0000000c530d7223 */ /* 0x000fe4000001001c */
[----:B------:R-:W-:Y:S02]  /*5ac0*/  FFMA.FTZ R99, R81, R30, R92 ;  /* 0x0000001e51637223 */ /* 0x000fe4000001005c */
[----:B------:R-:W5:Y:S01]  /*5ad0*/  LDG.E.128 R28, desc[UR6][R18.64+0x18000] ;  /* 0x01800006121c7981 */ /* 0x000f62000c1e1d00 */
[----:B------:R-:W-:Y:S02]  /*5ae0*/  SHF.L.U32 R79, R34, 0x10, RZ ;  /* 0x00000010224f7819 */ /* 0x000fe400000006ff */
[----:B------:R-:W-:Y:S02]  /*5af0*/  PRMT R35, R35, 0x7632, R35 ;  /* 0x0000763223237816 */ /* 0x000fe40000000023 */
[----:B------:R-:W-:-:S02]  /*5b00*/  SHF.L.U32 R76, R76, 0x10, RZ ;  /* 0x000000104c4c7819 */ /* 0x000fc400000006ff */
[----:B------:R-:W-:Y:S01]  /*5b10*/  SHF.L.U32 R82, R33, 0x10, RZ ;  /* 0x0000001021527819 */ /* 0x000fe200000006ff */
[----:B------:R-:W-:Y:S01]  /*5b20*/  FFMA.FTZ R79, R48, R79, R99 ;  /* 0x0000004f304f7223 */ /* 0x000fe20000010063 */
[C---:B------:R-:W-:Y:S01]  /*5b30*/  SHF.L.U32 R33, R14.reuse, 0x10, RZ ;  /* 0x000000100e217819 */ /* 0x040fe200000006ff */
[----:B------:R-:W-:Y:S02]  /*5b40*/  IMAD.U32 R80, R35, 0x10000, RZ ;  /* 0x0001000023507824 */ /* 0x000fe400078e00ff */
[C---:B------:R-:W-:Y:S01]  /*5b50*/  FFMA.FTZ R92, R51.reuse, R76, R32 ;  /* 0x0000004c335c7223 */ /* 0x040fe20000010020 */
[----:B------:R-:W-:Y:S02]  /*5b60*/  PRMT R14, R14, 0x7632, R14 ;  /* 0x000076320e0e7816 */ /* 0x000fe4000000000e */
[----:B------:R-:W-:Y:S01]  /*5b70*/  PRMT R76, R40, 0x7632, R76 ;  /* 0x00007632284c7816 */ /* 0x000fe2000000004c */
[----:B------:R-:W-:Y:S01]  /*5b80*/  FFMA.FTZ R79, R38, R33, R79 ;  /* 0x00000021264f7223 */ /* 0x000fe2000001004f */
[----:B------:R-:W-:Y:S01]  /*5b90*/  SHF.L.U32 R40, R40, 0x10, RZ ;  /* 0x0000001028287819 */ /* 0x000fe200000006ff */
[----:B------:R-:W5:Y:S01]  /*5ba0*/  LDG.E.128 R32, desc[UR6][R18.64+0x1b800] ;  /* 0x01b8000612207981 */ /* 0x000f62000c1e1d00 */
[----:B------:R-:W-:Y:S01]  /*5bb0*/  FFMA.FTZ R80, R51, R80, R13 ;  /* 0x0000005033507223 */ /* 0x000fe2000001000d */
[----:B------:R-:W-:Y:S01]  /*5bc0*/  SHF.L.U32 R13, R14, 0x10, RZ ;  /* 0x000000100e0d7819 */ /* 0x000fe200000006ff */
        /* <DEDUP_REMOVED lines=24> */
[----:B------:R-:W-:Y:S01]  /*5d50*/  PRMT R76, R45, 0x7632, R76 ;  /* 0x000076322d4c7816 */ /* 0x000fe2000000004c */
[--C-:B------:R-:W-:Y:S01]  /*5d60*/  FFMA.FTZ R94, R37, R40, R44.reuse ;  /* 0x00000028255e7223 */ /* 0x100fe2000001002c */
[----:B------:R-:W-:Y:S01]  /*5d70*/  SHF.L.U32 R78, R45, 0x10, RZ ;  /* 0x000000102d4e7819 */ /* 0x000fe200000006ff */
[----:B------:R-:W-:Y:S01]  /*5d80*/  FFMA.FTZ R42, R50, R41, R77 ;  /* 0x00000029322a7223 */ /* 0x000fe2000001004d */
[C---:B------:R-:W-:Y:S01]  /*5d90*/  PRMT R44, R43.reuse, 0x7632, R44 ;  /* 0x000076322b2c7816 */ /* 0x040fe2000000002c */
[----:B------:R-:W-:Y:S01]  /*5da0*/  IMAD.U32 R41, R76, 0x10000, RZ ;  /* 0x000100004c297824 */ /* 0x000fe200078e00ff */
[----:B------:R-:W-:Y:S01]  /*5db0*/  SHF.L.U32 R40, R43, 0x10, RZ ;  /* 0x000000102b287819 */ /* 0x000fe200000006ff */
[----:B------:R-:W-:Y:S01]  /*5dc0*/  FFMA.FTZ R43, R81, R78, R94 ;  /* 0x0000004e512b7223 */ /* 0x000fe2000001005e */
[C---:B------:R-:W-:Y:S02]  /*5dd0*/  PRMT R78, R8.reuse, 0x7632, R78 ;  /* 0x00007632084e7816 */ /* 0x040fe4000000004e */
[----:B------:R-:W-:Y:S01]  /*5de0*/  SHF.L.U32 R8, R8, 0x10, RZ ;  /* 0x0000001008087819 */ /* 0x000fe200000006ff */
[----:B------:R-:W-:Y:S01]  /*5df0*/  FFMA.FTZ R76, R83, R40, R42 ;  /* 0x00000028534c7223 */ /* 0x000fe2000001002a */
[----:B------:R-:W-:Y:S01]  /*5e00*/  SHF.L.U32 R45, R46, 0x10, RZ ;  /* 0x000000102e2d7819 */ /* 0x000fe200000006ff */
[----:B------:R-:W-:Y:S01]  /*5e10*/  FFMA.FTZ R77, R48, R41, R43 ;  /* 0x00000029304d7223 */ /* 0x000fe2000001002b */
[----:B------:R-:W-:Y:S01]  /*5e20*/  PRMT R46, R46, 0x7632, R46 ;  /* 0x000076322e2e7816 */ /* 0x000fe2000000002e */
[----:B------:R-:W5:Y:S01]  /*5e30*/  LDG.E.128 R40, desc[UR6][R18.64+0x22800] ;  /* 0x0228000612287981 */ /* 0x000f62000c1e1d00 */
[----:B------:R-:W-:Y:S01]  /*5e40*/  SHF.L.U32 R78, R78, 0x10, RZ ;  /* 0x000000104e4e7819 */ /* 0x000fe200000006ff */
[----:B------:R-:W-:Y:S01]  /*5e50*/  FFMA.FTZ R8, R36, R8, R93 ;  /* 0x0000000824087223 */ /* 0x000fe2000001005d */
[----:B------:R-:W-:Y:S01]  /*5e60*/  FFMA.FTZ R77, R38, R45, R77 ;  /* 0x0000002d264d7223 */ /* 0x000fe2000001004d */
[----:B------:R-:W-:-:S02]  /*5e70*/  SHF.L.U32 R45, R46, 0x10, RZ ;  /* 0x000000102e2d7819 */ /* 0x000fc400000006ff */
[----:B------:R-:W-:Y:S01]  /*5e80*/  FFMA.FTZ R94, R37, R78, R8 ;  /* 0x0000004e255e7223 */ /* 0x000fe20000010008 */
[----:B------:R-:W-:Y:S01]  /*5e90*/  SHF.L.U32 R8, R44, 0x10, RZ ;  /* 0x000000102c087819 */ /* 0x000fe200000006ff */
[C---:B------:R-:W-:Y:S01]  /*5ea0*/  IMAD.U32 R46, R9.reuse, 0x10000, RZ ;  /* 0x00010000092e7824 */ /* 0x040fe200078e00ff */
[----:B------:R-:W-:Y:S01]  /*5eb0*/  PRMT R79, R9, 0x7632, R79 ;  /* 0x00007632094f7816 */ /* 0x000fe2000000004f */
[----:B------:R-:W-:Y:S01]  /*5ec0*/  FFMA.FTZ R78, R50, R45, R77 ;  /* 0x0000002d324e7223 */ /* 0x000fe2000001004d */
[C---:B------:R-:W-:Y:S02]  /*5ed0*/  SHF.L.U32 R44, R47.reuse, 0x10, RZ ;  /* 0x000000102f2c7819 */ /* 0x040fe400000006ff */
        /* <DEDUP_REMOVED lines=8> */
[----:B------:R-:W-:Y:S01]  /*5f60*/  IMAD.U32 R77, R10, 0x10000, RZ ;  /* 0x000100000a4d7824 */ /* 0x000fe200078e00ff */
[----:B------:R-:W-:Y:S01]  /*5f70*/  PRMT R52, R52, 0x7632, R52 ;  /* 0x0000763234347816 */ /* 0x000fe20000000034 */
[----:B------:R-:W-:Y:S01]  /*5f80*/  FFMA.FTZ R9, R51, R46, R44 ;  /* 0x0000002e33097223 */ /* 0x000fe2000001002c */
[----:B------:R-:W-:Y:S01]  /*5f90*/  PRMT R76, R88, 0x7632, R76 ;  /* 0x00007632584c7816 */ /* 0x000fe2000000004c */
[----:B------:R-:W5:Y:S01]  /*5fa0*/  LDG.E.128 R44, desc[UR6][R18.64+0x26000] ;  /* 0x02600006122c7981 */ /* 0x000f62000c1e1d00 */
[----:B------:R-:W-:-:S02]  /*5fb0*/  PRMT R10, R10, 0x7632, R10 ;  /* 0x000076320a0a7816 */ /* 0x000fc4000000000a */
[----:B------:R-:W-:Y:S01]  /*5fc0*/  SHF.L.U32 R88, R88, 0x10, RZ ;  /* 0x0000001058587819 */ /* 0x000fe200000006ff */
[----:B------:R-:W-:Y:S01]  /*5fd0*/  FFMA.FTZ R79, R38, R77, R79 ;  /* 0x0000004d264f7223 */ /* 0x000fe2000001004f */
[----:B------:R-:W-:Y:S01]  /*5fe0*/  SHF.L.U32 R52, R52, 0x10, RZ ;  /* 0x0000001034347819 */ /* 0x000fe200000006ff */
[----:B------:R-:W-:Y:S01]  /*5ff0*/  FFMA.FTZ R16, R36, R93, R16 ;  /* 0x0000005d24107223 */ /* 0x000fe20000010010 */
[----:B------:R-:W-:Y:S01]  /*6000*/  SHF.L.U32 R77, R10, 0x10, RZ ;  /* 0x000000100a4d7819 */ /* 0x000fe200000006ff */
[----:B------:R-:W-:Y:S01]  /*6010*/  FFMA.FTZ R88, R36, R88, R3 ;  /* 0x0000005824587223 */ /* 0x000fe20000010003 */
[----:B------:R-:W-:Y:S01]  /*6020*/  SHF.L.U32 R76, R76, 0x10, RZ ;  /* 0x000000104c4c7819 */ /* 0x000fe200000006ff */
[C---:B------:R-:W-:Y:S02]  /*6030*/  FFMA.FTZ R52, R37.reuse, R52, R16 ;  /* 0x0000003425347223 */ /* 0x040fe40000010010 */
[----:B------:R-:W-:Y:S02]  /*6040*/  FFMA.FTZ R16, R50, R77, R79 ;  /* 0x0000004d32107223 */ /* 0x000fe4000001004f */
[----:B------:R-:W-:-:S02]  /*6050*/  FFMA.FTZ R88, R37, R76, R88 ;  /* 0x0000004c25587223 */ /* 0x000fc40000010058 */
[----:B------:R0:W5:Y:S01]  /*6060*/  LDG.E.128 R76, desc[UR6][R18.64+0x29800] ;  /* 0x02980006124c7981 */ /* 0x000162000c1e1d00 */
[C---:B------:R-:W-:Y:S01]  /*6070*/  IMAD.U32 R10, R53.reuse, 0x10000, RZ ;  /* 0x00010000350a7824 */ /* 0x040fe200078e00ff */
[----:B------:R-:W-:Y:S01]  /*6080*/  PRMT R53, R53, 0x7632, R53 ;  /* 0x0000763235357816 */ /* 0x000fe20000000035 */
[----:B------:R-:W-:Y:S02]  /*6090*/  IMAD.U32 R94, R56, 0x10000, RZ ;  /* 0x00010000385e7824 */ /* 0x000fe400078e00ff */
[----:B------:R-:W-:Y:S01]  /*60a0*/  FFMA.FTZ R3, R81, R10, R52 ;  /* 0x0000000a51037223 */ /* 0x000fe20000010034 */
[----:B------:R-:W-:Y:S02]  /*60b0*/  SHF.L.U32 R53, R53, 0x10, RZ ;  /* 0x0000001035357819 */ /* 0x000fe400000006ff */
[C---:B------:R-:W-:Y:S02]  /*60c0*/  SHF.L.U32 R52, R89.reuse, 0x10, RZ ;  /* 0x0000001059347819 */ /* 0x040fe400000006ff */
[----:B------:R-:W-:-:S02]  /*60d0*/  PRMT R89, R89, 0x7632, R89 ;  /* 0x0000763259597816 */ /* 0x000fc40000000059 */
[----:B------:R-:W-:Y:S01]  /*60e0*/  PRMT R56, R56, 0x7632, R56 ;  /* 0x0000763238387816 */ /* 0x000fe20000000038 */
[----:B------:R-:W-:Y:S01]  /*60f0*/  FFMA.FTZ R94, R36, R94, R17 ;  /* 0x0000005e245e7223 */ /* 0x000fe20000010011 */
[----:B------:R-:W-:Y:S01]  /*6100*/  SHF.L.U32 R10, R11, 0x10, RZ ;  /* 0x000000100b0a7819 */ /* 0x000fe200000006ff */
[--C-:B------:R-:W-:Y:S01]  /*6110*/  FFMA.FTZ R53, R48, R53, R3.reuse ;  /* 0x0000003530357223 */ /* 0x100fe20000010003 */
[----:B------:R-:W-:Y:S01]  /*6120*/  SHF.L.U32 R17, R54, 0x10, RZ ;  /* 0x0000001036117819 */ /* 0x000fe200000006ff */
[----:B------:R-:W-:Y:S01]  /*6130*/  FFMA.FTZ R93, R81, R52, R88 ;  /* 0x00000034515d7223 */ /* 0x000fe20000010058 */
[----:B------:R-:W-:Y:S02]  /*6140*/  SHF.L.U32 R89, R89, 0x10, RZ ;  /* 0x0000001059597819 */ /* 0x000fe400000006ff */
[----:B------:R-:W-:Y:S02]  /*6150*/  SHF.L.U32 R56, R56, 0x10, RZ ;  /* 0x0000001038387819 */ /* 0x000fe400000006ff */
[----:B------:R-:W-:Y:S01]  /*6160*/  PRMT R3, R54, 0x7632, R3 ;  /* 0x0000763236037816 */ /* 0x000fe20000000003 */
[--C-:B------:R-:W-:Y:S01]  /*6170*/  FFMA.FTZ R10, R83, R10, R16.reuse ;  /* 0x0000000a530a7223 */ /* 0x100fe20000010010 */
[----:B------:R-:W-:Y:S01]  /*6180*/  FFMA.FTZ R17, R38, R17, R53 ;  /* 0x0000001126117223 */ /* 0x000fe20000010035 */
[----:B0-----:R-:W-:Y:S01]  /*6190*/  PRMT R19, R90, 0x7632, R19 ;  /* 0x000076325a137816 */ /* 0x001fe20000000013 */
[----:B------:R-:W-:Y:S01]  /*61a0*/  FFMA.FTZ R89, R48, R89, R93 ;  /* 0x0000005930597223 */ /* 0x000fe2000001005d */
[----:B------:R-:W-:Y:S01]  /*61b0*/  PRMT R16, R55, 0x7632, R16 ;  /* 0x0000763237107816 */ /* 0x000fe20000000010 */
[----:B------:R-:W-:Y:S01]  /*61c0*/  FFMA.FTZ R94, R37, R56, R94 ;  /* 0x00000038255e7223 */ /* 0x000fe2000001005e */
[----:B------:R-:W-:Y:S01]  /*61d0*/  SHF.L.U32 R18, R55, 0x10, RZ ;  /* 0x0000001037127819 */ /* 0x000fe200000006ff */
[----:B------:R-:W-:Y:S01]  /*61e0*/  IMAD.U32 R53, R90, 0x10000, RZ ;  /* 0x000100005a357824 */ /* 0x000fe200078e00ff */
[----:B------:R-:W-:-:S02]  /*61f0*/  SHF.L.U32 R3, R3, 0x10, RZ ;  /* 0x0000001003037819 */ /* 0x000fc400000006ff */
[C---:B------:R-:W-:Y:S02]  /*6200*/  PRMT R55, R57.reuse, 0x7632, R55 ;  /* 0x0000763239377816 */ /* 0x040fe40000000037 */
[----:B------:R-:W-:Y:S01]  /*6210*/  SHF.L.U32 R56, R57, 0x10, RZ ;  /* 0x0000001039387819 */ /* 0x000fe200000006ff */
[----:B------:R-:W-:Y:S01]  /*6220*/  FFMA.FTZ R54, R38, R53, R89 ;  /* 0x0000003526367223 */ /* 0x000fe20000010059 */
[----:B------:R-:W-:Y:S01]  /*6230*/  SHF.L.U32 R19, R19, 0x10, RZ ;  /* 0x0000001013137819 */ /* 0x000fe200000006ff */
[C---:B------:R-:W-:Y:S01]  /*6240*/  FFMA.FTZ R52, R50.reuse, R3, R17 ;  /* 0x0000000332347223 */ /* 0x040fe20000010011 */
[----:B------:R-:W-:Y:S01]  /*6250*/  SHF.L.U32 R55, R55, 0x10, RZ ;  /* 0x0000001037377819 */ /* 0x000fe200000006ff */
[----:B------:R-:W-:Y:S01]  /*6260*/  FFMA.FTZ R3, R81, R56, R94 ;  /* 0x0000003851037223 */ /* 0x000fe2000001005e */
[----:B------:R-:W-:Y:S01]  /*6270*/  PRMT R11, R11, 0x7632, R11 ;  /* 0x000076320b0b7816 */ /* 0x000fe2000000000b */
[----:B------:R-:W-:Y:S01]  /*6280*/  FFMA.FTZ R19, R50, R19, R54 ;  /* 0x0000001332137223 */ /* 0x000fe20000010036 */
[C---:B------:R-:W-:Y:S01]  /*6290*/  IMAD.U32 R54, R91.reuse, 0x10000, RZ ;  /* 0x000100005b367824 */ /* 0x040fe200078e00ff */
        /* <DEDUP_REMOVED lines=10> */
[----:B------:R-:W-:Y:S01]  /*6340*/  IMAD.U32 R17, R58, 0x10000, RZ ;  /* 0x000100003a117824 */ /* 0x000fe200078e00ff */
[----:B--2---:R-:W-:Y:S01]  /*6350*/  SHF.L.U32 R52, R4, 0x10, RZ ;  /* 0x0000001004347819 */ /* 0x004fe200000006ff */
[C---:B------:R-:W-:Y:S01]  /*6360*/  FFMA.FTZ R10, R51.reuse, R11, R10 ;  /* 0x0000000b330a7223 */ /* 0x040fe2000001000a */
[C---:B------:R-:W-:Y:S01]  /*6370*/  FFMA.FTZ R3, R51.reuse, R16, R3 ;  /* 0x0000001033037223 */ /* 0x040fe20000010003 */
[----:B------:R-:W-:Y:S01]  /*6380*/  FFMA.FTZ R11, R51, R18, R19 ;  /* 0x00000012330b7223 */ /* 0x000fe20000010013 */
[----:B------:R-:W-:Y:S01]  /*6390*/  FFMA.FTZ R16, R50, R17, R55 ;  /* 0x0000001132107223 */ /* 0x000fe20000010037 */
[----:B------:R-:W-:-:S02]  /*63a0*/  PRMT R4, R4, 0x7632, R4 ;  /* 0x0000763204047816 */ /* 0x000fc40000000004 */
[----:B------:R-:W-:Y:S02]  /*63b0*/  PRMT R19, R60, 0x7632, R19 ;  /* 0x000076323c137816 */ /* 0x000fe40000000013 */
[----:B------:R-:W-:Y:S02]  /*63c0*/  PRMT R17, R64, 0x7632, R17 ;  /* 0x0000763240117816 */ /* 0x000fe40000000011 */
[----:B------:R-:W-:Y:S02]  /*63d0*/  SHF.L.U32 R60, R60, 0x10, RZ ;  /* 0x000000103c3c7819 */ /* 0x000fe400000006ff */
[----:B------:R-:W-:Y:S01]  /*63e0*/  SHF.L.U32 R64, R64, 0x10, RZ ;  /* 0x0000001040407819 */ /* 0x000fe200000006ff */
[----:B------:R-:W-:Y:S01]  /*63f0*/  FFMA.FTZ R52, R36, R52, R95 ;  /* 0x0000003424347223 */ /* 0x000fe2000001005f */
[----:B------:R-:W-:Y:S01]  /*6400*/  IMAD.U32 R36, R4, 0x10000, RZ ;  /* 0x0001000004247824 */ /* 0x000fe200078e00ff */
[----:B------:R-:W-:Y:S02]  /*6410*/  SHF.L.U32 R18, R59, 0x10, RZ ;  /* 0x000000103b127819 */ /* 0x000fe400000006ff */
[----:B------:R-:W-:Y:S01]  /*6420*/  SHF.L.U32 R19, R19, 0x10, RZ ;  /* 0x0000001013137819 */ /* 0x000fe200000006ff */
[----:B------:R-:W-:Y:S01]  /*6430*/  FFMA.FTZ R39, R64, R60, R39 ;  /* 0x0000003c40277223 */ /* 0x000fe20000010027 */
[----:B------:R-:W-:Y:S01]  /*6440*/  SHF.L.U32 R4, R17, 0x10, RZ ;  /* 0x0000001011047819 */ /* 0x000fe200000006ff */
[----:B------:R-:W-:Y:S01]  /*6450*/  FFMA.FTZ R18, R83, R18, R16 ;  /* 0x0000001253127223 */ /* 0x000fe20000010010 */
[----:B------:R-:W-:-:S03]  /*6460*/  SHF.L.U32 R16, R65, 0x10, RZ ;  /* 0x0000001041107819 */ /* 0x000fc600000006ff */
[----:B------:R-:W-:Y:S01]  /*6470*/  FFMA.FTZ R39, R4, R19, R39 ;  /* 0x0000001304277223 */ /* 0x000fe20000010027 */
[----:B------:R-:W-:Y:S01]  /*6480*/  SHF.L.U32 R19, R61, 0x10, RZ ;  /* 0x000000103d137819 */ /* 0x000fe200000006ff */
[----:B------:R-:W-:Y:S01]  /*6490*/  FFMA.FTZ R52, R37, R36, R52 ;  /* 0x0000002425347223 */ /* 0x000fe20000010034 */
[C---:B------:R-:W-:Y:S01]  /*64a0*/  PRMT R17, R5.reuse, 0x7632, R17 ;  /* 0x0000763205117816 */ /* 0x040fe20000000011 */
[----:B------:R-:W-:Y:S01]  /*64b0*/  IMAD.U32 R36, R5, 0x10000, RZ ;  /* 0x0001000005247824 */ /* 0x000fe200078e00ff */
[----:B------:R-:W-:Y:S01]  /*64c0*/  PRMT R61, R61, 0x7632, R61 ;  /* 0x000076323d3d7816 */ /* 0x000fe2000000003d */
[----:B------:R-:W-:Y:S01]  /*64d0*/  FFMA.FTZ R56, R16, R19, R39 ;  /* 0x0000001310387223 */ /* 0x000fe20000010027 */
[----:B------:R-:W-:Y:S01]  /*64e0*/  PRMT R65, R65, 0x7632, R65 ;  /* 0x0000763241417816 */ /* 0x000fe20000000041 */
[----:B------:R-:W-:Y:S01]  /*64f0*/  FFMA.FTZ R81, R81, R36, R52 ;  /* 0x0000002451517223 */ /* 0x000fe20000010034 */
[----:B------:R-:W-:Y:S02]  /*6500*/  SHF.L.U32 R19, R17, 0x10, RZ ;  /* 0x0000001011137819 */ /* 0x000fe400000006ff */
[----:B------:R-:W-:-:S02]  /*6510*/  SHF.L.U32 R54, R61, 0x10, RZ ;  /* 0x000000103d367819 */ /* 0x000fc400000006ff */
[----:B------:R-:W-:Y:S01]  /*6520*/  SHF.L.U32 R5, R65, 0x10, RZ ;  /* 0x0000001041057819 */ /* 0x000fe200000006ff */
[----:B------:R-:W-:Y:S01]  /*6530*/  FFMA.FTZ R81, R48, R19, R81 ;  /* 0x0000001330517223 */ /* 0x000fe20000010051 */
[----:B------:R-:W-:Y:S01]  /*6540*/  SHF.L.U32 R36, R62, 0x10, RZ ;  /* 0x000000103e247819 */ /* 0x000fe200000006ff */
[----:B------:R-:W-:Y:S01]  /*6550*/  IMAD.U32 R17, R66, 0x10000, RZ ;  /* 0x0001000042117824 */ /* 0x000fe200078e00ff */
[----:B------:R-:W-:Y:S01]  /*6560*/  PRMT R62, R62, 0x7632, R62 ;  /* 0x000076323e3e7816 */ /* 0x000fe2000000003e */
[----:B------:R-:W-:Y:S01]  /*6570*/  FFMA.FTZ R54, R5, R54, R56 ;  /* 0x0000003605367223 */ /* 0x000fe20000010038 */
[----:B------:R-:W-:Y:S02]  /*6580*/  PRMT R19, R66, 0x7632, R19 ;  /* 0x0000763242137816 */ /* 0x000fe40000000013 */
[----:B------:R-:W-:Y:S01]  /*6590*/  SHF.L.U32 R62, R62, 0x10, RZ ;  /* 0x000000103e3e7819 */ /* 0x000fe200000006ff */
[----:B------:R-:W-:Y:S01]  /*65a0*/  FFMA.FTZ R54, R17, R36, R54 ;  /* 0x0000002411367223 */ /* 0x000fe20000010036 */
[----:B------:R-:W-:-:S02]  /*65b0*/  SHF.L.U32 R19, R19, 0x10, RZ ;  /* 0x0000001013137819 */ /* 0x000fc400000006ff */
[C---:B------:R-:W-:Y:S02]  /*65c0*/  SHF.L.U32 R39, R6.reuse, 0x10, RZ ;  /* 0x0000001006277819 */ /* 0x040fe400000006ff */
[----:B------:R-:W-:Y:S01]  /*65d0*/  PRMT R37, R6, 0x7632, R37 ;  /* 0x0000763206257816 */ /* 0x000fe20000000025 */
[----:B------:R-:W-:Y:S01]  /*65e0*/  FFMA.FTZ R55, R19, R62, R54 ;  /* 0x0000003e13377223 */ /* 0x000fe20000010036 */
[----:B------:R-:W-:Y:S01]  /*65f0*/  SHF.L.U32 R6, R67, 0x10, RZ ;  /* 0x0000001043067819 */ /* 0x000fe200000006ff */
[----:B------:R-:W-:Y:S01]  /*6600*/  IMAD.U32 R53, R63, 0x10000, RZ ;  /* 0x000100003f357824 */ /* 0x000fe200078e00ff */
[C---:B------:R-:W-:Y:S02]  /*6610*/  SHF.L.U32 R57, R68.reuse, 0x10, RZ ;  /* 0x0000001044397819 */ /* 0x040fe400000006ff */
[----:B------:R-:W-:Y:S01]  /*6620*/  PRMT R68, R68, 0x7632, R68 ;  /* 0x0000763244447816 */ /* 0x000fe20000000044 */
[----:B------:R-:W-:Y:S01]  /*6630*/  FFMA.FTZ R52, R6, R53, R55 ;  /* 0x0000003506347223 */ /* 0x000fe20000010037 */
[----:B------:R-:W-:-:S02]  /*6640*/  PRMT R36, R7, 0x7632, R36 ;  /* 0x0000763207247816 */ /* 0x000fc40000000024 */
[----:B------:R-:W-:Y:S02]  /*6650*/  SHF.L.U32 R48, R7, 0x10, RZ ;  /* 0x0000001007307819 */ /* 0x000fe400000006ff */
[----:B------:R-:W-:Y:S02]  /*6660*/  PRMT R7, R67, 0x7632, R7 ;  /* 0x0000763243077816 */ /* 0x000fe40000000007 */
        /* <DEDUP_REMOVED lines=8> */
[C---:B------:R-:W-:Y:S01]  /*66f0*/  SHF.L.U32 R55, R69.reuse, 0x10, RZ ;  /* 0x0000001045377819 */ /* 0x040fe200000006ff */
[----:B------:R-:W-:Y:S01]  /*6700*/  FFMA.FTZ R50, R50, R37, R39 ;  /* 0x0000002532327223 */ /* 0x000fe20000010027 */
[----:B------:R-:W-:Y:S01]  /*6710*/  PRMT R69, R69, 0x7632, R69 ;  /* 0x0000763245457816 */ /* 0x000fe20000000045 */
[----:B------:R-:W-:-:S02]  /*6720*/  FFMA.FTZ R37, R7, R38, R52 ;  /* 0x0000002607257223 */ /* 0x000fc40000010034 */
[----:B------:R-:W-:Y:S01]  /*6730*/  FFMA.FTZ R52, R16, R55, R53 ;  /* 0x0000003710347223 */ /* 0x000fe20000010035 */
[C---:B---3--:R-:W-:Y:S02]  /*6740*/  SHF.L.U32 R53, R72.reuse, 0x10, RZ ;  /* 0x0000001048357819 */ /* 0x048fe400000006ff */
[----:B------:R-:W-:Y:S02]  /*6750*/  SHF.L.U32 R38, R69, 0x10, RZ ;  /* 0x0000001045267819 */ /* 0x000fe400000006ff */
[----:B------:R-:W-:Y:S01]  /*6760*/  PRMT R72, R72, 0x7632, R72 ;  /* 0x0000763248487816 */ /* 0x000fe20000000048 */
[----:B------:R-:W-:Y:S01]  /*6770*/  FFMA.FTZ R55, R64, R53, R82 ;  /* 0x0000003540377223 */ /* 0x000fe20000010052 */
[C---:B------:R-:W-:Y:S01]  /*6780*/  PRMT R39, R70.reuse, 0x7632, R39 ;  /* 0x0000763246277816 */ /* 0x040fe20000000027 */
[----:B------:R-:W-:Y:S02]  /*6790*/  IMAD.U32 R70, R70, 0x10000, RZ ;  /* 0x0001000046467824 */ /* 0x000fe400078e00ff */
        /* <DEDUP_REMOVED lines=8> */
[----:B------:R-:W-:Y:S01]  /*6820*/  SHF.L.U32 R39, R71, 0x10, RZ ;  /* 0x0000001047277819 */ /* 0x000fe200000006ff */
[----:B------:R-:W-:Y:S02]  /*6830*/  IMAD.U32 R54, R54, 0x10000, RZ ;  /* 0x0001000036367824 */ /* 0x000fe400078e00ff */
[----:B------:R-:W-:Y:S01]  /*6840*/  FFMA.FTZ R38, R16, R73, R55 ;  /* 0x0000004910267223 */ /* 0x000fe20000010037 */
[----:B----4-:R-:W-:-:S02]  /*6850*/  SHF.L.U32 R55, R84, 0x10, RZ ;  /* 0x0000001054377819 */ /* 0x010fc400000006ff */
[----:B------:R-:W-:Y:S01]  /*6860*/  PRMT R84, R84, 0x7632, R84 ;  /* 0x0000763254547816 */ /* 0x000fe20000000054 */
[----:B------:R-:W-:Y:S01]  /*6870*/  FFMA.FTZ R52, R6, R39, R53 ;  /* 0x0000002706347223 */ /* 0x000fe20000010035 */
[----:B------:R-:W-:Y:S01]  /*6880*/  FFMA.FTZ R56, R5, R54, R38 ;  /* 0x0000003605387223 */ /* 0x000fe20000010026 */
[----:B------:R-:W-:Y:S01]  /*6890*/  SHF.L.U32 R54, R74, 0x10, RZ ;  /* 0x000000104a367819 */ /* 0x000fe200000006ff */
[----:B------:R-:W-:Y:S01]  /*68a0*/  FFMA.FTZ R53, R64, R55, R80 ;  /* 0x0000003740357223 */ /* 0x000fe20000010050 */
[----:B------:R-:W-:Y:S02]  /*68b0*/  SHF.L.U32 R39, R84, 0x10, RZ ;  /* 0x0000001054277819 */ /* 0x000fe400000006ff */
        /* <DEDUP_REMOVED lines=8> */
[----:B------:R-:W-:Y:S01]  /*6940*/  PRMT R85, R85, 0x7632, R85 ;  /* 0x0000763255557816 */ /* 0x000fe20000000055 */
[----:B------:R-:W-:Y:S01]  /*6950*/  FFMA.FTZ R53, R19, R74, R54 ;  /* 0x0000004a13357223 */ /* 0x000fe20000010036 */
[----:B------:R-:W-:Y:S02]  /*6960*/  SHF.L.U32 R39, R75, 0x10, RZ ;  /* 0x000000104b277819 */ /* 0x000fe400000006ff */
[C---:B------:R-:W-:Y:S02]  /*6970*/  SHF.L.U32 R55, R20.reuse, 0x10, RZ ;  /* 0x0000001014377819 */ /* 0x040fe400000006ff */
[----:B------:R-:W-:Y:S01]  /*6980*/  PRMT R20, R20, 0x7632, R20 ;  /* 0x0000763214147816 */ /* 0x000fe20000000014 */
[----:B------:R-:W-:Y:S01]  /*6990*/  FFMA.FTZ R38, R7, R38, R52 ;  /* 0x0000002607267223 */ /* 0x000fe20000010034 */
[----:B------:R-:W-:Y:S01]  /*69a0*/  SHF.L.U32 R54, R85, 0x10, RZ ;  /* 0x0000001055367819 */ /* 0x000fe200000006ff */
[----:B------:R-:W-:-:S02]  /*69b0*/  FFMA.FTZ R52, R6, R39, R53 ;  /* 0x0000002706347223 */ /* 0x000fc40000010035 */
[----:B------:R-:W-:Y:S01]  /*69c0*/  IMAD.U32 R39, R20, 0x10000, RZ ;  /* 0x0001000014277824 */ /* 0x000fe200078e00ff */
[----:B------:R-:W-:Y:S01]  /*69d0*/  PRMT R20, R86, 0x7632, R20 ;  /* 0x0000763256147816 */ /* 0x000fe20000000014 */
[--C-:B------:R-:W-:Y:S01]  /*69e0*/  FFMA.FTZ R55, R64, R55, R49.reuse ;  /* 0x0000003740377223 */ /* 0x100fe20000010031 */
[----:B------:R-:W-:Y:S01]  /*69f0*/  SHF.L.U32 R86, R86, 0x10, RZ ;  /* 0x0000001056567819 */ /* 0x000fe200000006ff */
[----:B------:R-:W-:Y:S01]  /*6a00*/  FFMA.FTZ R54, R5, R54, R56 ;  /* 0x0000003605367223 */ /* 0x000fe20000010038 */
[C---:B------:R-:W-:Y:S01]  /*6a10*/  PRMT R49, R21.reuse, 0x7632, R49 ;  /* 0x0000763215317816 */ /* 0x040fe20000000031 */
[----:B------:R-:W-:Y:S01]  /*6a20*/  FFMA.FTZ R39, R4, R39, R55 ;  /* 0x0000002704277223 */ /* 0x000fe20000010037 */
[----:B------:R-:W-:Y:S01]  /*6a30*/  SHF.L.U32 R21, R21, 0x10, RZ ;  /* 0x0000001015157819 */ /* 0x000fe200000006ff */
[----:B------:R-:W-:Y:S01]  /*6a40*/  FFMA.FTZ R54, R17, R86, R54 ;  /* 0x0000005611367223 */ /* 0x000fe20000010036 */
[----:B------:R-:W-:-:S03]  /*6a50*/  SHF.L.U32 R20, R20, 0x10, RZ ;  /* 0x0000001014147819 */ /* 0x000fc600000006ff */
[----:B------:R-:W-:Y:S01]  /*6a60*/  FFMA.FTZ R58, R16, R21, R39 ;  /* 0x00000015103a7223 */ /* 0x000fe20000010027 */
[----:B------:R-:W-:Y:S02]  /*6a70*/  IMAD.U32 R21, R87, 0x10000, RZ ;  /* 0x0001000057157824 */ /* 0x000fe400078e00ff */
[----:B------:R-:W-:Y:S01]  /*6a80*/  FFMA.FTZ R39, R19, R20, R54 ;  /* 0x0000001413277223 */ /* 0x000fe20000010036 */
[----:B------:R-:W-:Y:S02]  /*6a90*/  SHF.L.U32 R56, R49, 0x10, RZ ;  /* 0x0000001031387819 */ /* 0x000fe400000006ff */
[----:B------:R-:W-:Y:S01]  /*6aa0*/  PRMT R87, R87, 0x7632, R87 ;  /* 0x0000763257577816 */ /* 0x000fe20000000057 */
[--C-:B------:R-:W-:Y:S01]  /*6ab0*/  FFMA.FTZ R21, R6, R21, R39.reuse ;  /* 0x0000001506157223 */ /* 0x100fe20000010027 */
[C---:B------:R-:W-:Y:S01]  /*6ac0*/  SHF.L.U32 R20, R22.reuse, 0x10, RZ ;  /* 0x0000001016147819 */ /* 0x040fe200000006ff */
[----:B------:R-:W-:Y:S01]  /*6ad0*/  FFMA.FTZ R56, R5, R56, R58 ;  /* 0x0000003805387223 */ /* 0x000fe2000001003a */
[----:B------:R-:W-:Y:S01]  /*6ae0*/  PRMT R39, R22, 0x7632, R39 ;  /* 0x0000763216277816 */ /* 0x000fe20000000027 */
[C---:B-----5:R-:W-:Y:S01]  /*6af0*/  IMAD.U32 R53, R24.reuse, 0x10000, RZ ;  /* 0x0001000018357824 */ /* 0x060fe200078e00ff */
[----:B------:R-:W-:-:S02]  /*6b00*/  PRMT R49, R24, 0x7632, R49 ;  /* 0x0000763218317816 */ /* 0x000fc40000000031 */
[----:B------:R-:W-:Y:S02]  /*6b10*/  SHF.L.U32 R22, R87, 0x10, RZ ;  /* 0x0000001057167819 */ /* 0x000fe400000006ff */
[----:B------:R-:W-:Y:S01]  /*6b20*/  PRMT R75, R75, 0x7632, R75 ;  /* 0x000076324b4b7816 */ /* 0x000fe2000000004b */
[----:B------:R-:W-:Y:S01]  /*6b30*/  FFMA.FTZ R56, R17, R20, R56 ;  /* 0x0000001411387223 */ /* 0x000fe20000010038 */
[----:B------:R-:W-:Y:S01]  /*6b40*/  SHF.L.U32 R54, R39, 0x10, RZ ;  /* 0x0000001027367819 */ /* 0x000fe200000006ff */
        /* <DEDUP_REMOVED lines=13> */
[----:B------:R-:W-:Y:S01]  /*6c20*/  FFMA.FTZ R54, R16, R25, R49 ;  /* 0x0000001910367223 */ /* 0x000fe20000010031 */
[----:B------:R-:W-:-:S03]  /*6c30*/  IMAD.U32 R8, R23, 0x10000, RZ ;  /* 0x0001000017087824 */ /* 0x000fc600078e00ff */
[----:B------:R-:W-:Y:S01]  /*6c40*/  FFMA.FTZ R54, R5, R52, R54 ;  /* 0x0000003405367223 */ /* 0x000fe20000010036 */
[----:B------:R-:W-:Y:S01]  /*6c50*/  FFMA.FTZ R24, R7, R8, R24 ;  /* 0x0000000807187223 */ /* 0x000fe20000010018 */
[C---:B------:R-:W-:Y:S02]  /*6c60*/  SHF.L.U32 R52, R26.reuse, 0x10, RZ ;  /* 0x000000101a347819 */ /* 0x040fe400000006ff */
[----:B------:R-:W-:Y:S02]  /*6c70*/  PRMT R26, R26, 0x7632, R26 ;  /* 0x000076321a1a7816 */ /* 0x000fe4000000001a */
[----:B------:R-:W-:Y:S01]  /*6c80*/  PRMT R59, R59, 0x7632, R59 ;  /* 0x000076323b3b7816 */ /* 0x000fe2000000003b */
[----:B------:R-:W0:Y:S01]  /*6c90*/  SHFL.BFLY PT, R55, R24, 0x10, 0x1f ;  /* 0x0e001f0018377f89 */ /* 0x000e2200000e0000 */
[----:B------:R-:W-:Y:S01]  /*6ca0*/  SHF.L.U32 R26, R26, 0x10, RZ ;  /* 0x000000101a1a7819 */ /* 0x000fe200000006ff */
[----:B------:R-:W-:Y:S02]  /*6cb0*/  FFMA.FTZ R52, R17, R52, R54 ;  /* 0x0000003411347223 */ /* 0x000fe40000010036 */
[----:B------:R-:W1:Y:S01]  /*6cc0*/  SHFL.BFLY PT, R49, R20, 0x10, 0x1f ;  /* 0x0e001f0014317f89 */ /* 0x000e6200000e0000 */
[----:B------:R-:W-:Y:S01]  /*6cd0*/  SHF.L.U32 R21, R59, 0x10, RZ ;  /* 0x000000103b157819 */ /* 0x000fe200000006ff */
[----:B------:R-:W-:Y:S01]  /*6ce0*/  FFMA.FTZ R23, R19, R26, R52 ;  /* 0x0000001a13177223 */ /* 0x000fe20000010034 */
[C---:B------:R-:W-:Y:S01]  /*6cf0*/  PRMT R8, R27.reuse, 0x7632, R8 ;  /* 0x000076321b087816 */ /* 0x040fe20000000008 */
[----:B------:R-:W2:Y:S01]  /*6d00*/  SHFL.BFLY PT, R53, R22, 0x10, 0x1f ;  /* 0x0e001f0016357f89 */ /* 0x000ea200000e0000 */
[----:B------:R-:W-:-:S02]  /*6d10*/  IMAD.U32 R27, R27, 0x10000, RZ ;  /* 0x000100001b1b7824 */ /* 0x000fc400078e00ff */
[----:B------:R-:W-:Y:S01]  /*6d20*/  FFMA.FTZ R21, R51, R21, R18 ;  /* 0x0000001533157223 */ /* 0x000fe20000010012 */
[----:B------:R-:W-:Y:S01]  /*6d30*/  SHF.L.U32 R8, R8, 0x10, RZ ;  /* 0x0000001008087819 */ /* 0x000fe200000006ff */
[----:B------:R-:W-:Y:S01]  /*6d40*/  FFMA.FTZ R18, R6, R27, R23 ;  /* 0x0000001b06127223 */ /* 0x000fe20000010017 */
[C---:B------:R-:W-:Y:S02]  /*6d50*/  PRMT R25, R28.reuse, 0x7632, R25 ;  /* 0x000076321c197816 */ /* 0x040fe40000000019 */
[----:B------:R-:W-:Y:S01]  /*6d60*/  SHF.L.U32 R28, R28, 0x10, RZ ;  /* 0x000000101c1c7819 */ /* 0x000fe200000006ff */
[----:B------:R-:W-:Y:S01]  /*6d70*/  FFMA.FTZ R23, R7, R8, R18 ;  /* 0x0000000807177223 */ /* 0x000fe20000010012 */
[----:B------:R-:W-:-:S03]  /*6d80*/  SHF.L.U32 R25, R25, 0x10, RZ ;  /* 0x0000001019197819 */ /* 0x000fc600000006ff */
[----:B------:R-:W-:Y:S01]  /*6d90*/  FFMA.FTZ R9, R64, R28, R9 ;  /* 0x0000001c40097223 */ /* 0x000fe20000010009 */
[----:B------:R-:W3:Y:S01]  /*6da0*/  SHFL.BFLY PT, R26, R23, 0x10, 0x1f ;  /* 0x0e001f00171a7f89 */ /* 0x000ee200000e0000 */
[C---:B------:R-:W-:Y:S02]  /*6db0*/  SHF.L.U32 R27, R29.reuse, 0x10, RZ ;  /* 0x000000101d1b7819 */ /* 0x040fe400000006ff */
[----:B------:R-:W-:Y:S01]  /*6dc0*/  FFMA.FTZ R25, R4, R25, R9 ;  /* 0x0000001904197223 */ /* 0x000fe20000010009 */
[----:B------:R-:W-:Y:S01]  /*6dd0*/  PRMT R29, R29, 0x7632, R29 ;  /* 0x000076321d1d7816 */ /* 0x000fe2000000001d */
[----:B0-----:R-:W-:Y:S01]  /*6de0*/  FADD.FTZ R18, R24, R55 ;  /* 0x0000003718127221 */ /* 0x001fe20000010000 */
[----:B-1----:R-:W-:Y:S01]  /*6df0*/  FADD.FTZ R8, R20, R49 ;  /* 0x0000003114087221 */ /* 0x002fe20000010000 */
[----:B------:R-:W-:Y:S01]  /*6e00*/  FFMA.FTZ R24, R16, R27, R25 ;  /* 0x0000001b10187223 */ /* 0x000fe20000010019 */
[----:B------:R-:W-:Y:S01]  /*6e10*/  SHF.L.U32 R25, R32, 0x10, RZ ;  /* 0x0000001020197819 */ /* 0x000fe200000006ff */
[----:B------:R-:W-:-:S02]  /*6e20*/  IMAD.U32 R20, R29, 0x10000, RZ ;  /* 0x000100001d147824 */ /* 0x000fc400078e00ff */
[----:B--2---:R-:W-:Y:S01]  /*6e30*/  FADD.FTZ R9, R22, R53 ;  /* 0x0000003516097221 */ /* 0x004fe20000010000 */
        /* <DEDUP_REMOVED lines=14> */
[----:B------:R-:W-:Y:S01]  /*6f20*/  FFMA.FTZ R24, R16, R33, R29 ;  /* 0x0000002110187223 */ /* 0x000fe2000001001d */
[----:B---3--:R-:W-:Y:S01]  /*6f30*/  FADD.FTZ R10, R23, R26 ;  /* 0x0000001a170a7221 */ /* 0x008fe20000010000 */
[----:B------:R-:W-:Y:S01]  /*6f40*/  FFMA.FTZ R20, R6, R25, R27 ;  /* 0x0000001906147223 */ /* 0x000fe2000001001b */
[----:B------:R-:W-:-:S02]  /*6f50*/  PRMT R31, R31, 0x7632, R31 ;  /* 0x000076321f1f7816 */ /* 0x000fc4000000001f */
[C---:B------:R-:W-:Y:S02]  /*6f60*/  PRMT R23, R12.reuse, 0x7632, R23 ;  /* 0x000076320c177816 */ /* 0x040fe40000000017 */
[----:B------:R-:W-:Y:S01]  /*6f70*/  SHF.L.U32 R25, R12, 0x10, RZ ;  /* 0x000000100c197819 */ /* 0x000fe200000006ff */
[----:B------:R-:W-:Y:S01]  /*6f80*/  FFMA.FTZ R24, R5, R22, R24 ;  /* 0x0000001605187223 */ /* 0x000fe20000010018 */
[C---:B------:R-:W-:Y:S01]  /*6f90*/  IMAD.U32 R22, R34.reuse, 0x10000, RZ ;  /* 0x0001000022167824 */ /* 0x040fe200078e00ff */
        /* <DEDUP_REMOVED lines=12> */
[----:B------:R-:W-:-:S02]  /*7060*/  IMAD.U32 R12, R12, 0x10000, RZ ;  /* 0x000100000c0c7824 */ /* 0x000fc400078e00ff */
[----:B------:R-:W-:Y:S02]  /*7070*/  FFMA.FTZ R22, R16, R25, R27 ;  /* 0x0000001910167223 */ /* 0x000fe4000001001b */
[----:B------:R-:W-:Y:S01]  /*7080*/  FFMA.FTZ R20, R6, R13, R23 ;  /* 0x0000000d06147223 */ /* 0x000fe20000010017 */
[C---:B------:R-:W-:Y:S01]  /*7090*/  PRMT R13, R40.reuse, 0x7632, R13 ;  /* 0x00007632280d7816 */ /* 0x040fe2000000000d */
[----:B------:R-:W-:Y:S01]  /*70a0*/  FFMA.FTZ R24, R5, R12, R22 ;  /* 0x0000000c05187223 */ /* 0x000fe20000010016 */
        /* <DEDUP_REMOVED lines=8> */
[C---:B------:R-:W-:Y:S01]  /*7130*/  SHF.L.U32 R23, R41.reuse, 0x10, RZ ;  /* 0x0000001029177819 */ /* 0x040fe200000006ff */
[----:B------:R-:W-:Y:S01]  /*7140*/  FFMA.FTZ R25, R4, R13, R11 ;  /* 0x0000000d04197223 */ /* 0x000fe2000001000b */
[----:B------:R-:W-:Y:S01]  /*7150*/  PRMT R41, R41, 0x7632, R41 ;  /* 0x0000763229297816 */ /* 0x000fe20000000029 */
[----:B------:R-:W-:Y:S01]  /*7160*/  FFMA.FTZ R13, R19, R14, R22 ;  /* 0x0000000e130d7223 */ /* 0x000fe20000010016 */
[----:B------:R-:W-:Y:S01]  /*7170*/  SHF.L.U32 R12, R35, 0x10, RZ ;  /* 0x00000010230c7819 */ /* 0x000fe200000006ff */
[----:B------:R-:W-:Y:S01]  /*7180*/  FFMA.FTZ R22, R16, R23, R25 ;  /* 0x0000001710167223 */ /* 0x000fe20000010019 */
[----:B------:R-:W-:-:S03]  /*7190*/  SHF.L.U32 R14, R41, 0x10, RZ ;  /* 0x00000010290e7819 */ /* 0x000fc600000006ff */
[--C-:B------:R-:W-:Y:S01]  /*71a0*/  FFMA.FTZ R12, R7, R12, R20.reuse ;  /* 0x0000000c070c7223 */ /* 0x100fe20000010014 */
[C---:B------:R-:W-:Y:S01]  /*71b0*/  PRMT R20, R42.reuse, 0x7632, R20 ;  /* 0x000076322a147816 */ /* 0x040fe20000000014 */
[----:B------:R-:W-:Y:S02]  /*71c0*/  IMAD.U32 R42, R42, 0x10000, RZ ;  /* 0x000100002a2a7824 */ /* 0x000fe400078e00ff */
[----:B------:R-:W-:Y:S01]  /*71d0*/  FFMA.FTZ R14, R5, R14, R22 ;  /* 0x0000000e050e7223 */ /* 0x000fe20000010016 */
[C---:B------:R-:W-:Y:S02]  /*71e0*/  SHF.L.U32 R23, R44.reuse, 0x10, RZ ;  /* 0x000000102c177819 */ /* 0x040fe400000006ff */
[----:B------:R-:W-:Y:S01]  /*71f0*/  PRMT R11, R15, 0x7632, R11 ;  /* 0x000076320f0b7816 */ /* 0x000fe2000000000b */
[----:B------:R-:W-:Y:S01]  /*7200*/  FFMA.FTZ R14, R17, R42, R14 ;  /* 0x0000002a110e7223 */ /* 0x000fe2000001000e */
[----:B------:R-:W-:Y:S02]  /*7210*/  PRMT R44, R44, 0x7632, R44 ;  /* 0x000076322c2c7816 */ /* 0x000fe4000000002c */
[----:B------:R-:W-:-:S02]  /*7220*/  SHF.L.U32 R20, R20, 0x10, RZ ;  /* 0x0000001014147819 */ /* 0x000fc400000006ff */
[----:B------:R-:W-:Y:S01]  /*7230*/  SHF.L.U32 R15, R15, 0x10, RZ ;  /* 0x000000100f0f7819 */ /* 0x000fe200000006ff */
[----:B------:R-:W-:Y:S01]  /*7240*/  FFMA.FTZ R23, R64, R23, R21 ;  /* 0x0000001740177223 */ /* 0x000fe20000010015 */
[----:B------:R-:W-:Y:S01]  /*7250*/  SHF.L.U32 R36, R36, 0x10, RZ ;  /* 0x0000001024247819 */ /* 0x000fe200000006ff */
[----:B------:R-:W-:Y:S01]  /*7260*/  FFMA.FTZ R83, R83, R48, R50 ;  /* 0x0000003053537223 */ /* 0x000fe20000010032 */
[----:B------:R-:W-:Y:S01]  /*7270*/  SHF.L.U32 R21, R44, 0x10, RZ ;  /* 0x000000102c157819 */ /* 0x000fe200000006ff */
[----:B------:R-:W-:Y:S01]  /*7280*/  FFMA.FTZ R14, R19, R20, R14 ;  /* 0x00000014130e7223 */ /* 0x000fe2000001000e */
[--C-:B------:R-:W-:Y:S01]  /*7290*/  FFMA.FTZ R20, R6, R15, R13.reuse ;  /* 0x0000000f06147223 */ /* 0x100fe2000001000d */
[C---:B------:R-:W-:Y:S01]  /*72a0*/  PRMT R13, R76.reuse, 0x7632, R13 ;  /* 0x000076324c0d7816 */ /* 0x040fe2000000000d */
        /* <DEDUP_REMOVED lines=10> */
[----:B------:R-:W-:Y:S02]  /*7350*/  IMAD.U32 R22, R22, 0x10000, RZ ;  /* 0x0001000016167824 */ /* 0x000fe400078e00ff */
[----:B------:R-:W-:Y:S01]  /*7360*/  FFMA.FTZ R24, R16, R45, R23 ;  /* 0x0000002d10187223 */ /* 0x000fe20000010017 */
[----:B------:R-:W-:Y:S01]  /*7370*/  FFMA.FTZ R13, R4, R13, R51 ;  /* 0x0000000d040d7223 */ /* 0x000fe20000010033 */
[----:B------:R-:W-:-:S02]  /*7380*/  PRMT R43, R43, 0x7632, R43 ;  /* 0x000076322b2b7816 */ /* 0x000fc4000000002b */
[C---:B------:R-:W-:Y:S02]  /*7390*/  PRMT R4, R77.reuse, 0x7632, R4 ;  /* 0x000076324d047816 */ /* 0x040fe40000000004 */
[----:B------:R-:W-:Y:S01]  /*73a0*/  SHF.L.U32 R77, R77, 0x10, RZ ;  /* 0x000000104d4d7819 */ /* 0x000fe200000006ff */
[----:B------:R-:W-:Y:S01]  /*73b0*/  FFMA.FTZ R26, R5, R22, R24 ;  /* 0x00000016051a7223 */ /* 0x000fe20000010018 */
[----:B------:R-:W-:Y:S01]  /*73c0*/  FFMA.FTZ R14, R7, R14, R20 ;  /* 0x0000000e070e7223 */ /* 0x000fe20000010014 */
[----:B------:R-:W-:Y:S02]  /*73d0*/  SHF.L.U32 R22, R43, 0x10, RZ ;  /* 0x000000102b167819 */ /* 0x000fe400000006ff */
[----:B------:R-:W-:Y:S01]  /*73e0*/  SHF.L.U32 R24, R46, 0x10, RZ ;  /* 0x000000102e187819 */ /* 0x000fe200000006ff */
[----:B------:R-:W-:Y:S01]  /*73f0*/  FFMA.FTZ R16, R16, R77, R13 ;  /* 0x0000004d10107223 */ /* 0x000fe2000001000d */
[----:B------:R-:W-:Y:S02]  /*7400*/  PRMT R46, R46, 0x7632, R46 ;  /* 0x000076322e2e7816 */ /* 0x000fe4000000002e */
[----:B------:R-:W-:Y:S01]  /*7410*/  SHF.L.U32 R20, R4, 0x10, RZ ;  /* 0x0000001004147819 */ /* 0x000fe200000006ff */
[----:B------:R-:W0:Y:S01]  /*7420*/  SHFL.BFLY PT, R23, R14, 0x10, 0x1f ;  /* 0x0e001f000e177f89 */ /* 0x000e2200000e0000 */
[----:B------:R-:W-:Y:S01]  /*7430*/  FFMA.FTZ R21, R7, R22, R21 ;  /* 0x0000001607157223 */ /* 0x000fe20000010015 */
[----:B------:R-:W-:Y:S01]  /*7440*/  SHF.L.U32 R46, R46, 0x10, RZ ;  /* 0x000000102e2e7819 */ /* 0x000fe200000006ff */
[----:B------:R-:W-:Y:S01]  /*7450*/  FFMA.FTZ R24, R17, R24, R26 ;  /* 0x0000001811187223 */ /* 0x000fe2000001001a */
[----:B------:R-:W-:Y:S01]  /*7460*/  FFMA.FTZ R22, R5, R20, R16 ;  /* 0x0000001405167223 */ /* 0x000fe20000010010 */
[C---:B------:R-:W-:Y:S01]  /*7470*/  PRMT R5, R78.reuse, 0x7632, R5 ;  /* 0x000076324e057816 */ /* 0x040fe20000000005 */
        /* <DEDUP_REMOVED lines=12> */
[----:B------:R-:W-:-:S03]  /*7540*/  SHF.L.U32 R16, R5, 0x10, RZ ;  /* 0x0000001005107819 */ /* 0x000fc600000006ff */
[----:B------:R-:W-:-:S04]  /*7550*/  FFMA.FTZ R6, R6, R79, R19 ;  /* 0x0000004f06067223 */ /* 0x000fc80000010013 */
[----:B------:R-:W-:Y:S01]  /*7560*/  FFMA.FTZ R6, R7, R16, R6 ;  /* 0x0000001007067223 */ /* 0x000fe20000010006 */
[----:B0-----:R-:W-:Y:S01]  /*7570*/  FADD.FTZ R23, R14, R23 ;  /* 0x000000170e177221 */ /* 0x001fe20000010000 */
[----:B------:R-:W0:Y:S04]  /*7580*/  SHFL.BFLY PT, R56, R37, 0x10, 0x1f ;  /* 0x0e001f0025387f89 */ /* 0x000e2800000e0000 */
[----:B------:R-:W1:Y:S04]  /*7590*/  SHFL.BFLY PT, R39, R38, 0x10, 0x1f ;  /* 0x0e001f0026277f89 */ /* 0x000e6800000e0000 */
[----:B------:R-:W2:Y:S04]  /*75a0*/  SHFL.BFLY PT, R26, R3, 0x10, 0x1f ;  /* 0x0e001f00031a7f89 */ /* 0x000ea800000e0000 */
[----:B------:R-:W3:Y:S04]  /*75b0*/  SHFL.BFLY PT, R15, R12, 0x10, 0x1f ;  /* 0x0e001f000c0f7f89 */ /* 0x000ee800000e0000 */
[----:B------:R-:W4:Y:S04]  /*75c0*/  SHFL.BFLY PT, R24, R21, 0x10, 0x1f ;  /* 0x0e001f0015187f89 */ /* 0x000f2800000e0000 */
        /* <DEDUP_REMOVED lines=139> */
[----:B------:R-:W1:Y:S04]  /*7e80*/  LDS.128 R40, [UR4] ;  /* 0x00000004ff287984 */ /* 0x000e680008000c00 */
[----:B------:R-:W1:Y:S01]  /*7e90*/  LDS.128 R32, [UR4+0xb0] ;  /* 0x0000b004ff207984 */ /* 0x000e620008000c00 */
[----:B0-----:R-:W-:-:S04]  /*7ea0*/  FADD.FTZ R24, RZ, R24 ;  /* 0x00000018ff187221 */ /* 0x001fc80000010000 */
[----:B------:R-:W-:Y:S01]  /*7eb0*/  FADD.FTZ R25, R24, R25 ;  /* 0x0000001918197221 */ /* 0x000fe20000010000 */
[----:B--2---:R-:W-:-:S03]  /*7ec0*/  FADD.FTZ R28, RZ, R28 ;  /* 0x0000001cff1c7221 */ /* 0x004fc60000010000 */
[----:B------:R-:W-:Y:S01]  /*7ed0*/  FADD.FTZ R26, R25, R26 ;  /* 0x0000001a191a7221 */ /* 0x000fe20000010000 */
[----:B------:R-:W-:Y:S01]  /*7ee0*/  FADD.FTZ R29, R28, R29 ;  /* 0x0000001d1c1d7221 */ /* 0x000fe20000010000 */
[----:B---3--:R-:W-:Y:S02]  /*7ef0*/  FADD.FTZ R20, RZ, R20 ;  /* 0x00000014ff147221 */ /* 0x008fe40000010000 */
[----:B------:R-:W-:Y:S01]  /*7f00*/  FADD.FTZ R26, R26, R27 ;  /* 0x0000001b1a1a7221 */ /* 0x000fe20000010000 */
[----:B------:R-:W-:Y:S01]  /*7f10*/  FADD.FTZ R30, R29, R30 ;  /* 0x0000001e1d1e7221 */ /* 0x000fe20000010000 */
[----:B----4-:R-:W-:Y:S01]  /*7f20*/  FADD.FTZ R4, RZ, R4 ;  /* 0x00000004ff047221 */ /* 0x010fe20000010000 */
[----:B------:R-:W-:Y:S01]  /*7f30*/  FADD.FTZ R21, R20, R21 ;  /* 0x0000001514157221 */ /* 0x000fe20000010000 */
[----:B-----5:R-:W-:Y:S01]  /*7f40*/  FADD.FTZ R16, RZ, R16 ;  /* 0x00000010ff107221 */ /* 0x020fe20000010000 */
[----:B------:R-:W-:Y:S01]  /*7f50*/  F2FP.BF16.F32.PACK_AB R28, RZ, R26 ;  /* 0x0000001aff1c723e */ /* 0x000fe200000010ff */
[----:B------:R-:W-:Y:S01]  /*7f60*/  FADD.FTZ R30, R30, R31 ;  /* 0x0000001f1e1e7221 */ /* 0x000fe20000010000 */
[----:B------:R-:W0:Y:S01]  /*7f70*/  LDS.128 R24, [UR4+0x80] ;  /* 0x00008004ff187984 */ /* 0x000e220008000c00 */
[----:B------:R-:W-:Y:S01]  /*7f80*/  FADD.FTZ R8, RZ, R8 ;  /* 0x00000008ff087221 */ /* 0x000fe20000010000 */
[----:B------:R-:W-:Y:S01]  /*7f90*/  PRMT R44, R28, 0x7610, R44 ;  /* 0x000076101c2c7816 */ /* 0x000fe2000000002c */
[----:B------:R-:W-:Y:S01]  /*7fa0*/  FADD.FTZ R5, R4, R5 ;  /* 0x0000000504057221 */ /* 0x000fe20000010000 */
[----:B------:R-:W-:Y:S01]  /*7fb0*/  F2FP.BF16.F32.PACK_AB R0, RZ, R30 ;  /* 0x0000001eff00723e */ /* 0x000fe200000010ff */
[----:B------:R-:W-:Y:S01]  /*7fc0*/  FADD.FTZ R12, RZ, R12 ;  /* 0x0000000cff0c7221 */ /* 0x000fe20000010000 */
[----:B------:R-:W2:Y:S01]  /*7fd0*/  LDS.128 R28, [UR4+0x90] ;  /* 0x00009004ff1c7984 */ /* 0x000ea20008000c00 */
[----:B------:R-:W-:Y:S01]  /*7fe0*/  FADD.FTZ R17, R16, R17 ;  /* 0x0000001110117221 */ /* 0x000fe20000010000 */
[----:B------:R-:W-:Y:S01]  /*7ff0*/  FADD.FTZ R9, R8, R9 ;  /* 0x0000000908097221 */ /* 0x000fe20000010000 */
[----:B-1----:R-:W-:Y:S01]  /*8000*/  FADD.FTZ R36, RZ, R36 ;  /* 0x00000024ff247221 */ /* 0x002fe20000010000 */
        /* <DEDUP_REMOVED lines=30> */
[----:B------:R1:W-:Y:S01]  /*81f0*/  STG.E.U16 desc[UR6][R2.64+0x900], R22 ;  /* 0x0009001602007986 */ /* 0x0003e2000c101506 */
[----:B------:R-:W-:Y:S01]  /*8200*/  F2FP.BF16.F32.PACK_AB R38, RZ, R38 ;  /* 0x00000026ff26723e */ /* 0x000fe200000010ff */
[----:B------:R-:W-:Y:S01]  /*8210*/  FADD.FTZ R25, R24, R25 ;  /* 0x0000001918197221 */ /* 0x000fe20000010000 */
[----:B------:R-:W-:Y:S01]  /*8220*/  F2FP.BF16.F32.PACK_AB R42, RZ, R42 ;  /* 0x0000002aff2a723e */ /* 0x000fe200000010ff */
[----:B--2---:R-:W-:Y:S01]  /*8230*/  FADD.FTZ R28, RZ, R28 ;  /* 0x0000001cff1c7221 */ /* 0x004fe20000010000 */
[----:B------:R-:W-:Y:S01]  /*8240*/  F2FP.BF16.F32.PACK_AB R34, RZ, R34 ;  /* 0x00000022ff22723e */ /* 0x000fe200000010ff */
[----:B------:R-:W-:Y:S01]  /*8250*/  FADD.FTZ R26, R25, R26 ;  /* 0x0000001a191a7221 */ /* 0x000fe20000010000 */
[----:B------:R1:W-:Y:S01]  /*8260*/  STG.E.U16 desc[UR6][R2.64+0xc00], R6 ;  /* 0x000c000602007986 */ /* 0x0003e2000c101506 */
[----:B------:R-:W-:-:S02]  /*8270*/  FADD.FTZ R29, R28, R29 ;  /* 0x0000001d1c1d7221 */ /* 0x000fc40000010000 */
[----:B------:R-:W-:Y:S01]  /*8280*/  FADD.FTZ R26, R26, R27 ;  /* 0x0000001b1a1a7221 */ /* 0x000fe20000010000 */
[----:B------:R1:W-:Y:S01]  /*8290*/  STG.E.U16 desc[UR6][R2.64+0xf00], R18 ;  /* 0x000f001202007986 */ /* 0x0003e2000c101506 */
[----:B------:R-:W-:-:S03]  /*82a0*/  FADD.FTZ R30, R29, R30 ;  /* 0x0000001e1d1e7221 */ /* 0x000fc60000010000 */
[----:B------:R-:W-:Y:S01]  /*82b0*/  F2FP.BF16.F32.PACK_AB R26, RZ, R26 ;  /* 0x0000001aff1a723e */ /* 0x000fe200000010ff */
[----:B------:R-:W-:Y:S01]  /*82c0*/  FADD.FTZ R30, R30, R31 ;  /* 0x0000001f1e1e7221 */ /* 0x000fe20000010000 */
[----:B------:R1:W-:Y:S04]  /*82d0*/  STG.E.U16 desc[UR6][R2.64+0x1200], R10 ;  /* 0x0012000a02007986 */ /* 0x0003e8000c101506 */
[----:B------:R-:W-:Y:S01]  /*82e0*/  F2FP.BF16.F32.PACK_AB R30, RZ, R30 ;  /* 0x0000001eff1e723e */ /* 0x000fe200000010ff */
[----:B------:R1:W-:Y:S04]  /*82f0*/  STG.E.U16 desc[UR6][R2.64+0x1500], R14 ;  /* 0x0015000e02007986 */ /* 0x0003e8000c101506 */
[----:B------:R1:W-:Y:S04]  /*8300*/  STG.E.U16 desc[UR6][R2.64+0x1800], R26 ;  /* 0x0018001a02007986 */ /* 0x0003e8000c101506 */
[----:B------:R1:W-:Y:S04]  /*8310*/  STG.E.U16 desc[UR6][R2.64+0x1b00], R30 ;  /* 0x001b001e02007986 */ /* 0x0003e8000c101506 */
[----:B------:R1:W-:Y:S04]  /*8320*/  STG.E.U16 desc[UR6][R2.64+0x1e00], R38 ;  /* 0x001e002602007986 */ /* 0x0003e8000c101506 */
[----:B------:R1:W-:Y:S04]  /*8330*/  STG.E.U16 desc[UR6][R2.64], R42 ;  /* 0x0000002a02007986 */ /* 0x0003e8000c101506 */
[----:B------:R1:W-:Y:S02]  /*8340*/  STG.E.U16 desc[UR6][R2.64+0x2100], R34 ;  /* 0x0021002202007986 */ /* 0x0003e4000c101506 */
.L_x_13:
[----:B------:R-:W-:Y:S05]  /*8350*/  BSYNC B0 ;  /* 0x0000000000007941 */ /* 0x000fea0003800000 */
.L_x_12:
[----:B------:R-:W-:Y:S01]  /*8360*/  PREEXIT ;  /* 0x000000000000782d */ /* 0x000fe20000000000 */
[----:B------:R-:W-:Y:S05]  /*8370*/  EXIT ;  /* 0x000000000000794d */ /* 0x000fea0003800000 */
.L_x_14:
        /* <DEDUP_REMOVED lines=16> */
.L_x_104:


//--------------------- .text._Z30router_gemm_kernel_bf16_outputI13__nv_bfloat16Li128ELi8ELi11ELi384ELi7168EEvPS0_PKT_S4_ --------------------------
	.section	.text._Z30router_gemm_kernel_bf16_outputI13__nv_bfloat16Li128ELi8ELi11ELi384ELi7168EEvPS0_PKT_S4_,"ax",@progbits
	.align	128
        .global         _Z30router_gemm_kernel_bf16_outputI13__nv_bfloat16Li128ELi8ELi11ELi384ELi7168EEvPS0_PKT_S4_
        .type           _Z30router_gemm_kernel_bf16_outputI13__nv_bfloat16Li128ELi8ELi11ELi384ELi7168EEvPS0_PKT_S4_,@function
        .size           _Z30router_gemm_kernel_bf16_outputI13__nv_bfloat16Li128ELi8ELi11ELi384ELi7168EEvPS0_PKT_S4_,(.L_x_105 - _Z30router_gemm_kernel_bf16_outputI13__nv_bfloat16Li128ELi8ELi11ELi384ELi7168EEvPS0_PKT_S4_)
        .other          _Z30router_gemm_kernel_bf16_outputI13__nv_bfloat16Li128ELi8ELi11ELi384ELi7168EEvPS0_PKT_S4_,@"STO_CUDA_ENTRY STV_DEFAULT"
_Z30router_gemm_kernel_bf16_outputI13__nv_bfloat16Li128ELi8ELi11ELi384ELi7168EEvPS0_PKT_S4_:
.text._Z30router_gemm_kernel_bf16_outputI13__nv_bfloat16Li128ELi8ELi11ELi384ELi7168EEvPS0_PKT_S4_:
        /* <DEDUP_REMOVED lines=41> */
[----:B------:R-:W-:Y:S01]  /*0290*/  PRMT R21, R21, 0x7632, R21 ;  /* 0x0000763215157816 */ /* 0x000fe20000000015 */
[----:B------:R-:W2:Y:S01]  /*02a0*/  LDG.E.128 R44, desc[UR6][R2.64+0xb000] ;  /* 0x00b00006022c7981 */ /* 0x000ea2000c1e1d00 */
[----:B------:R-:W-:Y:S01]  /*02b0*/  PRMT R88, R33, 0x7632, R88 ;  /* 0x0000763221587816 */ /* 0x000fe20000000058 */
[----:B------:R-:W-:Y:S02]  /*02c0*/  FFMA.FTZ R41, R94, R41, R43 ;  /* 0x000000295e297223 */ /* 0x000fe4000001002b */
[----:B------:R-:W-:Y:S01]  /*02d0*/  IMAD.U32 R21, R21, 0x10000, RZ ;  /* 0x0001000015157824 */ /* 0x000fe200078e00ff */
[----:B------:R-:W-:-:S02]  /*02e0*/  SHF.L.U32 R88, R88, 0x10, RZ ;  /* 0x0000001058587819 */ /* 0x000fc400000006ff */
[----:B------:R-:W-:-:S03]  /*02f0*/  SHF.L.U32 R86, R34, 0x10, RZ ;  /* 0x0000001022567819 */ /* 0x000fc600000006ff */
[----:B------:R-:W-:Y:S01]  /*0300*/  FFMA.FTZ R41, R88, R21, R41 ;  /* 0x0000001558297223 */ /* 0x000fe20000010029 */
[----:B------:R-:W-:Y:S01]  /*0310*/  SHF.L.U32 R21, R22, 0x10, RZ ;  /* 0x0000001016157819 */ /* 0x000fe200000006ff */
[C---:B---3--:R-:W-:Y:S01]  /*0320*/  IMAD.U32 R33, R16.reuse, 0x10000, RZ ;  /* 0x0001000010217824 */ /* 0x048fe200078e00ff */
[----:B------:R-:W-:Y:S02]  /*0330*/  PRMT R20, R16, 0x7632, R20 ;  /* 0x0000763210147816 */ /* 0x000fe40000000014 */
[C---:B------:R-:W-:Y:S01]  /*0340*/  PRMT R85, R35.reuse, 0x7632, R85 ;  /* 0x0000763223557816 */ /* 0x040fe20000000055 */
[----:B------:R-:W-:Y:S01]  /*0350*/  FFMA.FTZ R21, R86, R21, R41 ;  /* 0x0000001556157223 */ /* 0x000fe20000010029 */
[----:B------:R-:W-:Y:S01]  /*0360*/  SHF.L.U32 R84, R35, 0x10, RZ ;  /* 0x0000001023547819 */ /* 0x000fe200000006ff */
[----:B------:R-:W3:Y:S01]  /*0370*/  LDG.E.128 R40, desc[UR6][R2.64+0xe800] ;  /* 0x00e8000602287981 */ /* 0x000ee2000c1e1d00 */
[----:B------:R-:W-:Y:S01]  /*0380*/  SHF.L.U32 R35, R20, 0x10, RZ ;  /* 0x0000001014237819 */ /* 0x000fe200000006ff */
[----:B------:R-:W-:Y:S01]  /*0390*/  FFMA.FTZ R77, R0, R33, RZ ;  /* 0x00000021004d7223 */ /* 0x000fe200000100ff */
[----:B------:R-:W-:-:S02]  /*03a0*/  PRMT R90, R34, 0x7632, R90 ;  /* 0x00007632225a7816 */ /* 0x000fc4000000005a */
[----:B------:R-:W-:Y:S01]  /*03b0*/  PRMT R22, R22, 0x7632, R22 ;  /* 0x0000763216167816 */ /* 0x000fe20000000016 */
[----:B------:R-:W-:Y:S01]  /*03c0*/  FFMA.FTZ R77, R92, R35, R77 ;  /* 0x000000235c4d7223 */ /* 0x000fe2000001004d */
[C---:B------:R-:W-:Y:S02]  /*03d0*/  PRMT R16, R17.reuse, 0x7632, R16 ;  /* 0x0000763211107816 */ /* 0x040fe40000000010 */
[----:B------:R-:W-:Y:S01]  /*03e0*/  SHF.L.U32 R33, R17, 0x10, RZ ;  /* 0x0000001011217819 */ /* 0x000fe200000006ff */
[----:B------:R-:W-:Y:S01]  /*03f0*/  IMAD.U32 R17, R22, 0x10000, RZ ;  /* 0x0001000016117824 */ /* 0x000fe200078e00ff */
[----:B------:R-:W-:Y:S02]  /*0400*/  SHF.L.U32 R90, R90, 0x10, RZ ;  /* 0x000000105a5a7819 */ /* 0x000fe400000006ff */
[----:B------:R-:W-:Y:S01]  /*0410*/  SHF.L.U32 R35, R16, 0x10, RZ ;  /* 0x0000001010237819 */ /* 0x000fe200000006ff */
[----:B------:R-:W-:Y:S02]  /*0420*/  FFMA.FTZ R33, R94, R33, R77 ;  /* 0x000000215e217223 */ /* 0x000fe4000001004d */
[----:B------:R-:W-:Y:S01]  /*0430*/  FFMA.FTZ R17, R90, R17, R21 ;  /* 0x000000115a117223 */ /* 0x000fe20000010015 */
[----:B------:R-:W-:-:S02]  /*0440*/  IMAD.U32 R21, R18, 0x10000, RZ ;  /* 0x0001000012157824 */ /* 0x000fc400078e00ff */
[----:B------:R-:W-:Y:S01]  /*0450*/  FFMA.FTZ R33, R88, R35, R33 ;  /* 0x0000002358217223 */ /* 0x000fe20000010021 */
[C---:B----4-:R-:W-:Y:S02]  /*0460*/  PRMT R16, R24.reuse, 0x7632, R16 ;  /* 0x0000763218107816 */ /* 0x050fe40000000010 */
[----:B------:R-:W-:Y:S01]  /*0470*/  SHF.L.U32 R35, R24, 0x10, RZ ;  /* 0x0000001018237819 */ /* 0x000fe200000006ff */
[----:B------:R-:W-:Y:S01]  /*0480*/  FFMA.FTZ R33, R86, R21, R33 ;  /* 0x0000001556217223 */ /* 0x000fe20000010021 */
[C---:B------:R-:W-:Y:S02]  /*0490*/  PRMT R32, R23.reuse, 0x7632, R32 ;  /* 0x0000763217207816 */ /* 0x040fe40000000020 */
[----:B------:R-:W-:Y:S01]  /*04a0*/  SHF.L.U32 R23, R23, 0x10, RZ ;  /* 0x0000001017177819 */ /* 0x000fe200000006ff */
[----:B------:R-:W-:Y:S01]  /*04b0*/  FFMA.FTZ R35, R0, R35, RZ ;  /* 0x0000002300237223 */ /* 0x000fe200000100ff */
[----:B------:R-:W-:Y:S02]  /*04c0*/  SHF.L.U32 R21, R16, 0x10, RZ ;  /* 0x0000001010157819 */ /* 0x000fe400000006ff */
[----:B------:R-:W-:Y:S01]  /*04d0*/  PRMT R18, R18, 0x7632, R18 ;  /* 0x0000763212127816 */ /* 0x000fe20000000012 */
[----:B------:R-:W-:Y:S01]  /*04e0*/  FFMA.FTZ R24, R84, R23, R17 ;  /* 0x0000001754187223 */ /* 0x000fe20000010011 */
[C---:B------:R-:W-:Y:S01]  /*04f0*/  PRMT R16, R25.reuse, 0x7632, R16 ;  /* 0x0000763219107816 */ /* 0x040fe20000000010 */
[----:B------:R-:W-:Y:S01]  /*0500*/  FFMA.FTZ R77, R92, R21, R35 ;  /* 0x000000155c4d7223 */ /* 0x000fe20000010023 */
[----:B------:R-:W-:Y:S01]  /*0510*/  SHF.L.U32 R17, R18, 0x10, RZ ;  /* 0x0000001012117819 */ /* 0x000fe200000006ff */
[----:B------:R-:W4:Y:S01]  /*0520*/  LDG.E.128 R20, desc[UR6][R2.64+0x12000] ;  /* 0x0120000602147981 */ /* 0x000f22000c1e1d00 */
[----:B------:R-:W-:Y:S01]  /*0530*/  IMAD.U32 R25, R25, 0x10000, RZ ;  /* 0x0001000019197824 */ /* 0x000fe200078e00ff */
[----:B------:R-:W-:-:S02]  /*0540*/  SHF.L.U32 R35, R16, 0x10, RZ ;  /* 0x0000001010237819 */ /* 0x000fc400000006ff */
[----:B------:R-:W-:Y:S01]  /*0550*/  FFMA.FTZ R33, R90, R17, R33 ;  /* 0x000000115a217223 */ /* 0x000fe20000010021 */
[----:B------:R-:W-:Y:S01]  /*0560*/  FFMA.FTZ R25, R94, R25, R77 ;  /* 0x000000195e197223 */ /* 0x000fe2000001004d */
[C---:B------:R-:W-:Y:S02]  /*0570*/  SHF.L.U32 R17, R19.reuse, 0x10, RZ ;  /* 0x0000001013117819 */ /* 0x040fe400000006ff */
[----:B------:R-:W-:Y:S01]  /*0580*/  PRMT R16, R26, 0x7632, R16 ;  /* 0x000076321a107816 */ /* 0x000fe20000000010 */
[--C-:B------:R-:W-:Y:S01]  /*0590*/  FFMA.FTZ R79, R88, R35, R25.reuse ;  /* 0x00000023584f7223 */ /* 0x100fe20000010019 */
[----:B------:R-:W-:Y:S01]  /*05a0*/  PRMT R25, R19, 0x7632, R25 ;  /* 0x0000763213197816 */ /* 0x000fe20000000019 */
[----:B------:R-:W-:Y:S02]  /*05b0*/  FFMA.FTZ R33, R84, R17, R33 ;  /* 0x0000001154217223 */ /* 0x000fe40000010021 */
[----:B------:R-:W-:Y:S02]  /*05c0*/  IMAD.U32 R35, R16, 0x10000, RZ ;  /* 0x0001000010237824 */ /* 0x000fe400078e00ff */
[----:B------:R-:W5:Y:S01]  /*05d0*/  LDG.E.128 R16, desc[UR6][R2.64+0x15800] ;  /* 0x0158000602107981 */ /* 0x000f62000c1e1d00 */
[----:B------:R-:W-:-:S02]  /*05e0*/  SHF.L.U32 R77, R26, 0x10, RZ ;  /* 0x000000101a4d7819 */ /* 0x000fc400000006ff */
[----:B------:R-:W-:-:S03]  /*05f0*/  PRMT R34, R27, 0x7632, R34 ;  /* 0x000076321b227816 */ /* 0x000fc60000000022 */
        /* <DEDUP_REMOVED lines=8> */
[C---:B------:R-:W-:Y:S01]  /*0680*/  SHF.L.U32 R25, R12.reuse, 0x10, RZ ;  /* 0x000000100c197819 */ /* 0x040fe200000006ff */
[C-C-:B------:R-:W-:Y:S01]  /*0690*/  FFMA.FTZ R97, R85.reuse, R32, R24.reuse ;  /* 0x0000002055617223 */ /* 0x140fe20000010018 */
[----:B------:R-:W-:Y:S01]  /*06a0*/  PRMT R24, R12, 0x7632, R24 ;  /* 0x000076320c187816 */ /* 0x000fe20000000018 */
[----:B------:R-:W-:Y:S01]  /*06b0*/  FFMA.FTZ R89, R85, R34, R27 ;  /* 0x0000002255597223 */ /* 0x000fe2000001001b */
[C---:B------:R-:W-:Y:S01]  /*06c0*/  PRMT R12, R13.reuse, 0x7632, R12 ;  /* 0x000076320d0c7816 */ /* 0x040fe2000000000c */
[----:B------:R-:W-:Y:S01]  /*06d0*/  FFMA.FTZ R25, R0, R25, RZ ;  /* 0x0000001900197223 */ /* 0x000fe200000100ff */
[----:B------:R-:W-:Y:S01]  /*06e0*/  SHF.L.U32 R27, R13, 0x10, RZ ;  /* 0x000000100d1b7819 */ /* 0x000fe200000006ff */
[----:B------:R-:W-:Y:S01]  /*06f0*/  IMAD.U32 R13, R24, 0x10000, RZ ;  /* 0x00010000180d7824 */ /* 0x000fe200078e00ff */
[----:B------:R-:W-:-:S02]  /*0700*/  PRMT R24, R28, 0x7632, R24 ;  /* 0x000076321c187816 */ /* 0x000fc40000000018 */
        /* <DEDUP_REMOVED lines=8> */
[----:B------:R-:W-:Y:S01]  /*0790*/  FFMA.FTZ R77, R0, R77, RZ ;  /* 0x0000004d004d7223 */ /* 0x000fe200000100ff */
[C---:B------:R-:W-:Y:S02]  /*07a0*/  PRMT R32, R15.reuse, 0x7632, R32 ;  /* 0x000076320f207816 */ /* 0x040fe40000000020 */
[----:B------:R-:W-:-:S02]  /*07b0*/  SHF.L.U32 R35, R15, 0x10, RZ ;  /* 0x000000100f237819 */ /* 0x000fc400000006ff */
[----:B------:R-:W5:Y:S01]  /*07c0*/  LDG.E.128 R12, desc[UR6][R2.64+0x19000] ;  /* 0x01900006020c7981 */ /* 0x000f62000c1e1d00 */
[C---:B------:R-:W-:Y:S01]  /*07d0*/  PRMT R24, R29.reuse, 0x7632, R24 ;  /* 0x000076321d187816 */ /* 0x040fe20000000018 */
[----:B------:R-:W-:Y:S01]  /*07e0*/  FFMA.FTZ R77, R92, R79, R77 ;  /* 0x0000004f5c4d7223 */ /* 0x000fe2000001004d */
[----:B------:R-:W-:Y:S01]  /*07f0*/  SHF.L.U32 R29, R29, 0x10, RZ ;  /* 0x000000101d1d7819 */ /* 0x000fe200000006ff */
[----:B------:R-:W-:Y:S02]  /*0800*/  FFMA.FTZ R25, R88, R25, R27 ;  /* 0x0000001958197223 */ /* 0x000fe4000001001b */
[----:B------:R-:W-:Y:S02]  /*0810*/  IMAD.U32 R27, R24, 0x10000, RZ ;  /* 0x00010000181b7824 */ /* 0x000fe400078e00ff */
[----:B------:R-:W-:Y:S01]  /*0820*/  FFMA.FTZ R29, R94, R29, R77 ;  /* 0x0000001d5e1d7223 */ /* 0x000fe2000001004d */
[----:B------:R-:W-:Y:S01]  /*0830*/  FFMA.FTZ R33, R86, R33, R25 ;  /* 0x0000002156217223 */ /* 0x000fe20000010019 */
[----:B------:R-:W-:-:S02]  /*0840*/  SHF.L.U32 R25, R26, 0x10, RZ ;  /* 0x000000101a197819 */ /* 0x000fc400000006ff */
[----:B------:R-:W-:Y:S01]  /*0850*/  FFMA.FTZ R29, R88, R27, R29 ;  /* 0x0000001b581d7223 */ /* 0x000fe2000001001d */
[----:B------:R-:W-:Y:S02]  /*0860*/  SHF.L.U32 R27, R30, 0x10, RZ ;  /* 0x000000101e1b7819 */ /* 0x000fe400000006ff */
[----:B------:R-:W-:Y:S01]  /*0870*/  PRMT R24, R8, 0x7632, R24 ;  /* 0x0000763208187816 */ /* 0x000fe20000000018 */
[----:B------:R-:W-:Y:S01]  /*0880*/  FFMA.FTZ R25, R90, R25, R33 ;  /* 0x000000195a197223 */ /* 0x000fe20000010021 */
[----:B------:R-:W-:Y:S02]  /*0890*/  SHF.L.U32 R77, R8, 0x10, RZ ;  /* 0x00000010084d7819 */ /* 0x000fe400000006ff */
[----:B------:R-:W-:Y:S01]  /*08a0*/  PRMT R30, R30, 0x7632, R30 ;  /* 0x000076321e1e7816 */ /* 0x000fe2000000001e */
[----:B------:R-:W-:Y:S01]  /*08b0*/  FFMA.FTZ R33, R86, R27, R29 ;  /* 0x0000001b56217223 */ /* 0x000fe2000001001d */
[----:B------:R-:W-:Y:S01]  /*08c0*/  SHF.L.U32 R79, R24, 0x10, RZ ;  /* 0x00000010184f7819 */ /* 0x000fe200000006ff */
[----:B------:R-:W-:Y:S01]  /*08d0*/  FFMA.FTZ R77, R0, R77, RZ ;  /* 0x0000004d004d7223 */ /* 0x000fe200000100ff */
[----:B------:R-:W-:Y:S01]  /*08e0*/  FFMA.FTZ R8, R84, R35, R25 ;  /* 0x0000002354087223 */ /* 0x000fe20000010019 */
[----:B------:R-:W-:Y:S01]  /*08f0*/  IMAD.U32 R29, R30, 0x10000, RZ ;  /* 0x000100001e1d7824 */ /* 0x000fe200078e00ff */
[----:B------:R-:W5:Y:S01]  /*0900*/  LDG.E.128 R24, desc[UR6][R2.64+0x1c800] ;  /* 0x01c8000602187981 */ /* 0x000f62000c1e1d00 */
[----:B------:R-:W-:-:S02]  /*0910*/  PRMT R28, R9, 0x7632, R28 ;  /* 0x00007632091c7816 */ /* 0x000fc4000000001c */
[----:B------:R-:W-:Y:S02]  /*0920*/  SHF.L.U32 R35, R9, 0x10, RZ ;  /* 0x0000001009237819 */ /* 0x000fe400000006ff */
[----:B------:R-:W-:Y:S01]  /*0930*/  SHF.L.U32 R32, R32, 0x10, RZ ;  /* 0x0000001020207819 */ /* 0x000fe200000006ff */
[----:B------:R-:W-:Y:S01]  /*0940*/  FFMA.FTZ R77, R92, R79, R77 ;  /* 0x0000004f5c4d7223 */ /* 0x000fe2000001004d */
[----:B------:R-:W-:Y:S01]  /*0950*/  SHF.L.U32 R9, R31, 0x10, RZ ;  /* 0x000000101f097819 */ /* 0x000fe200000006ff */
[----:B------:R-:W-:Y:S01]  /*0960*/  FFMA.FTZ R29, R90, R29, R33 ;  /* 0x0000001d5a1d7223 */ /* 0x000fe20000010021 */
[----:B------:R-:W-:Y:S02]  /*0970*/  IMAD.U32 R33, R28, 0x10000, RZ ;  /* 0x000100001c217824 */ /* 0x000fe400078e00ff */
[----:B------:R-:W-:Y:S01]  /*0980*/  FFMA.FTZ R101, R85, R32, R8 ;  /* 0x0000002055657223 */ /* 0x000fe20000010008 */
[----:B------:R-:W-:Y:S01]  /*0990*/  FFMA.FTZ R35, R94, R35, R77 ;  /* 0x000000235e237223 */ /* 0x000fe2000001004d */
[----:B------:R-:W-:Y:S01]  /*09a0*/  PRMT R31, R31, 0x7632, R31 ;  /* 0x000076321f1f7816 */ /* 0x000fe2000000001f */
[----:B------:R-:W-:Y:S01]  /*09b0*/  FFMA.FTZ R8, R84, R9, R29 ;  /* 0x0000000954087223 */ /* 0x000fe2000001001d */
[----:B------:R-:W-:-:S02]  /*09c0*/  PRMT R9, R10, 0x7632, R9 ;  /* 0x000076320a097816 */ /* 0x000fc40000000009 */
[----:B------:R-:W-:Y:S02]  /*09d0*/  SHF.L.U32 R29, R10, 0x10, RZ ;  /* 0x000000100a1d7819 */ /* 0x000fe400000006ff */
[C---:B------:R-:W-:Y:S02]  /*09e0*/  PRMT R10, R4.reuse, 0x7632, R10 ;  /* 0x00007632040a7816 */ /* 0x040fe4000000000a */
[----:B------:R-:W-:Y:S01]  /*09f0*/  SHF.L.U32 R79, R4, 0x10, RZ ;  /* 0x00000010044f7819 */ /* 0x000fe200000006ff */
[----:B------:R-:W-:Y:S01]  /*0a00*/  FFMA.FTZ R77, R88, R33, R35 ;  /* 0x00000021584d7223 */ /* 0x000fe20000010023 */
[----:B------:R-:W-:Y:S01]  /*0a10*/  IMAD.U32 R4, R31, 0x10000, RZ ;  /* 0x000100001f047824 */ /* 0x000fe200078e00ff */
[----:B------:R-:W-:Y:S01]  /*0a20*/  SHF.L.U32 R31, R10, 0x10, RZ ;  /* 0x000000100a1f7819 */ /* 0x000fe200000006ff */
[----:B------:R-:W5:Y:S01]  /*0a30*/  LDG.E.128 R32, desc[UR6][R2.64+0x20000] ;  /* 0x0200000602207981 */ /* 0x000f62000c1e1d00 */
[----:B------:R-:W-:Y:S01]  /*0a40*/  SHF.L.U32 R9, R9, 0x10, RZ ;  /* 0x0000001009097819 */ /* 0x000fe200000006ff */
[----:B------:R-:W-:Y:S01]  /*0a50*/  FFMA.FTZ R79, R0, R79, RZ ;  /* 0x0000004f004f7223 */ /* 0x000fe200000100ff */
[----:B------:R-:W-:Y:S01]  /*0a60*/  FFMA.FTZ R29, R86, R29, R77 ;  /* 0x0000001d561d7223 */ /* 0x000fe2000001004d */
[----:B------:R-:W-:-:S02]  /*0a70*/  SHF.L.U32 R77, R5, 0x10, RZ ;  /* 0x00000010054d7819 */ /* 0x000fc400000006ff */
[----:B------:R-:W-:Y:S01]  /*0a80*/  PRMT R5, R5, 0x7632, R5 ;  /* 0x0000763205057816 */ /* 0x000fe20000000005 */
[----:B------:R-:W-:Y:S01]  /*0a90*/  FFMA.FTZ R31, R92, R31, R79 ;  /* 0x0000001f5c1f7223 */ /* 0x000fe2000001004f */
[----:B------:R-:W-:Y:S01]  /*0aa0*/  FFMA.FTZ R29, R90, R9, R29 ;  /* 0x000000095a1d7223 */ /* 0x000fe2000001001d */
[----:B------:R-:W-:Y:S02]  /*0ab0*/  SHF.L.U32 R9, R11, 0x10, RZ ;  /* 0x000000100b097819 */ /* 0x000fe400000006ff */
[----:B------:R-:W-:Y:S01]  /*0ac0*/  SHF.L.U32 R5, R5, 0x10, RZ ;  /* 0x0000001005057819 */ /* 0x000fe200000006ff */
[----:B------:R-:W-:Y:S01]  /*0ad0*/  FFMA.FTZ R77, R94, R77, R31 ;  /* 0x0000004d5e4d7223 */ /* 0x000fe2000001001f */
[----:B------:R-:W-:Y:S01]  /*0ae0*/  FFMA.FTZ R99, R85, R4, R8 ;  /* 0x0000000455637223 */ /* 0x000fe20000010008 */
[----:B------:R-:W-:Y:S01]  /*0af0*/  FFMA.FTZ R8, R84, R9, R29 ;  /* 0x0000000954087223 */ /* 0x000fe2000001001d */
[C---:B------:R-:W-:Y:S01]  /*0b00*/  PRMT R4, R6.reuse, 0x7632, R4 ;  /* 0x0000763206047816 */ /* 0x040fe20000000004 */
[----:B------:R-:W-:Y:S01]  /*0b10*/  IMAD.U32 R9, R6, 0x10000, RZ ;  /* 0x0001000006097824 */ /* 0x000fe200078e00ff */
[----:B------:R-:W-:Y:S01]  /*0b20*/  PRMT R10, R80, 0x7632, R10 ;  /* 0x00007632500a7816 */ /* 0x000fe2000000000a */
[----:B------:R-:W-:Y:S01]  /*0b30*/  FFMA.FTZ R77, R88, R5, R77 ;  /* 0x00000005584d7223 */ /* 0x000fe2000001004d */
[----:B------:R-:W-:Y:S01]  /*0b40*/  SHF.L.U32 R79, R80, 0x10, RZ ;  /* 0x00000010504f7819 */ /* 0x000fe200000006ff */
[----:B------:R-:W5:Y:S01]  /*0b50*/  LDG.E.128 R28, desc[UR6][R2.64+0x23800] ;  /* 0x02380006021c7981 */ /* 0x000f62000c1e1d00 */
[----:B------:R-:W-:Y:S01]  /*0b60*/  SHF.L.U32 R5, R4, 0x10, RZ ;  /* 0x0000001004057819 */ /* 0x000fe200000006ff */
[----:B------:R-:W-:Y:S01]  /*0b70*/  FFMA.FTZ R9, R86, R9, R77 ;  /* 0x0000000956097223 */ /* 0x000fe2000001004d */
[----:B------:R-:W-:-:S02]  /*0b80*/  IMAD.U32 R87, R10, 0x10000, RZ ;  /* 0x000100000a577824 */ /* 0x000fc400078e00ff */
[----:B------:R-:W-:Y:S01]  /*0b90*/  FFMA.FTZ R79, R0, R79, RZ ;  /* 0x0000004f004f7223 */ /* 0x000fe200000100ff */
[----:B------:R-:W-:Y:S01]  /*0ba0*/  PRMT R6, R7, 0x7632, R6 ;  /* 0x0000763207067816 */ /* 0x000fe20000000006 */
[----:B------:R-:W-:Y:S01]  /*0bb0*/  FFMA.FTZ R5, R90, R5, R9 ;  /* 0x000000055a057223 */ /* 0x000fe20000010009 */
[----:B------:R-:W-:Y:S02]  /*0bc0*/  PRMT R11, R11, 0x7632, R11 ;  /* 0x000076320b0b7816 */ /* 0x000fe4000000000b */
[----:B------:R-:W-:Y:S02]  /*0bd0*/  SHF.L.U32 R7, R7, 0x10, RZ ;  /* 0x0000001007077819 */ /* 0x000fe400000006ff */
[C---:B------:R-:W-:Y:S01]  /*0be0*/  SHF.L.U32 R77, R81.reuse, 0x10, RZ ;  /* 0x00000010514d7819 */ /* 0x040fe200000006ff */
[----:B------:R-:W-:Y:S01]  /*0bf0*/  FFMA.FTZ R79, R92, R87, R79 ;  /* 0x000000575c4f7223 */ /* 0x000fe2000001004f */
[----:B------:R-:W-:Y:S01]  /*0c00*/  PRMT R81, R81, 0x7632, R81 ;  /* 0x0000763251517816 */ /* 0x000fe20000000051 */
[----:B------:R-:W-:Y:S01]  /*0c10*/  FFMA.FTZ R5, R84, R7, R5 ;  /* 0x0000000754057223 */ /* 0x000fe20000010005 */
[----:B------:R-:W-:-:S02]  /*0c20*/  SHF.L.U32 R4, R11, 0x10, RZ ;  /* 0x000000100b047819 */ /* 0x000fc400000006ff */
[----:B------:R-:W-:Y:S01]  /*0c30*/  SHF.L.U32 R6, R6, 0x10, RZ ;  /* 0x0000001006067819 */ /* 0x000fe200000006ff */
[----:B------:R-:W-:Y:S01]  /*0c40*/  FFMA.FTZ R77, R94, R77, R79 ;  /* 0x0000004d5e4d7223 */ /* 0x000fe2000001004f */
[----:B------:R-:W-:Y:S02]  /*0c50*/  IMAD.U32 R81, R81, 0x10000, RZ ;  /* 0x0001000051517824 */ /* 0x000fe400078e00ff */
[C---:B------:R-:W-:Y:S01]  /*0c60*/  FFMA.FTZ R103, R85.reuse, R4, R8 ;  /* 0x0000000455677223 */ /* 0x040fe20000010008 */
[----:B------:R-:W-:Y:S01]  /*0c70*/  SHF.L.U32 R7, R82, 0x10, RZ ;  /* 0x0000001052077819 */ /* 0x000fe200000006ff */
[----:B------:R-:W-:Y:S01]  /*0c80*/  FFMA.FTZ R91, R85, R6, R5 ;  /* 0x00000006555b7223 */ /* 0x000fe20000010005 */
[----:B------:R-:W-:Y:S01]  /*0c90*/  FFMA.FTZ R77, R88, R81, R77 ;  /* 0x00000051584d7223 */ /* 0x000fe2000001004d */
[C---:B------:R-:W-:Y:S01]  /*0ca0*/  PRMT R4, R36.reuse, 0x7632, R4 ;  /* 0x0000763224047816 */ /* 0x040fe20000000004 */
[----:B------:R-:W5:Y:S01]  /*0cb0*/  LDG.E.128 R8, desc[UR6][R2.64+0x1000] ;  /* 0x0010000602087981 */ /* 0x000f62000c1e1d00 */
[----:B------:R-:W-:Y:S01]  /*0cc0*/  SHF.L.U32 R5, R36, 0x10, RZ ;  /* 0x0000001024057819 */ /* 0x000fe200000006ff */
[----:B------:R-:W-:Y:S01]  /*0cd0*/  FFMA.FTZ R81, R86, R7, R77 ;  /* 0x0000000756517223 */ /* 0x000fe2000001004d */
[----:B------:R-:W-:Y:S01]  /*0ce0*/  PRMT R82, R82, 0x7632, R82 ;  /* 0x0000763252527816 */ /* 0x000fe20000000052 */
[----:B------:R-:W-:Y:S01]  /*0cf0*/  IMAD.U32 R7, R4, 0x10000, RZ ;  /* 0x0001000004077824 */ /* 0x000fe200078e00ff */
[C---:B------:R-:W-:Y:S01]  /*0d00*/  PRMT R36, R37.reuse, 0x7632, R36 ;  /* 0x0000763225247816 */ /* 0x040fe20000000024 */
[----:B------:R-:W-:Y:S01]  /*0d10*/  FFMA.FTZ R5, R0, R5, RZ ;  /* 0x0000000500057223 */ /* 0x000fe200000100ff */
[----:B------:R-:W-:Y:S01]  /*0d20*/  SHF.L.U32 R87, R37, 0x10, RZ ;  /* 0x0000001025577819 */ /* 0x000fe200000006ff */
[----:B------:R-:W5:Y:S01]  /*0d30*/  LDG.E.128 R76, desc[UR6][R56.64+0x1000] ;  /* 0x00100006384c7981 */ /* 0x000f62000c1e1d00 */
[----:B------:R-:W-:Y:S01]  /*0d40*/  SHF.L.U32 R37, R82, 0x10, RZ ;  /* 0x0000001052257819 */ /* 0x000fe200000006ff */
[----:B------:R-:W-:Y:S01]  /*0d50*/  FFMA.FTZ R105, R92, R7, R5 ;  /* 0x000000075c697223 */ /* 0x000fe20000010005 */
[----:B------:R-:W-:Y:S01]  /*0d60*/  SHF.L.U32 R93, R36, 0x10, RZ ;  /* 0x00000010245d7819 */ /* 0x000fe200000006ff */
[----:B------:R-:W5:Y:S01]  /*0d70*/  LDG.E.128 R4, desc[UR6][R2.64+0x4800] ;  /* 0x0048000602047981 */ /* 0x000f62000c1e1d00 */
[C---:B------:R-:W-:Y:S01]  /*0d80*/  PRMT R36, R83.reuse, 0x7632, R36 ;  /* 0x0000763253247816 */ /* 0x040fe20000000024 */
[----:B------:R-:W-:Y:S01]  /*0d90*/  FFMA.FTZ R87, R94, R87, R105 ;  /* 0x000000575e577223 */ /* 0x000fe20000010069 */
[----:B------:R-:W-:-:S02]  /*0da0*/  IMAD.U32 R83, R83, 0x10000, RZ ;  /* 0x0001000053537824 */ /* 0x000fc400078e00ff */
[----:B------:R-:W-:Y:S01]  /*0db0*/  FFMA.FTZ R37, R90, R37, R81 ;  /* 0x000000255a257223 */ /* 0x000fe20000010051 */
[----:B------:R-:W-:Y:S01]  /*0dc0*/  PRMT R80, R38, 0x7632, R80 ;  /* 0x0000763226507816 */ /* 0x000fe20000000050 */
[----:B------:R-:W-:Y:S01]  /*0dd0*/  FFMA.FTZ R87, R88, R93, R87 ;  /* 0x0000005d58577223 */ /* 0x000fe20000010057 */
[----:B------:R-:W-:Y:S01]  /*0de0*/  SHF.L.U32 R81, R38, 0x10, RZ ;  /* 0x0000001026517819 */ /* 0x000fe200000006ff */
[----:B------:R-:W-:Y:S01]  /*0df0*/  FFMA.FTZ R38, R84, R83, R37 ;  /* 0x0000005354267223 */ /* 0x000fe20000010025 */
[C---:B------:R-:W-:Y:S02]  /*0e00*/  PRMT R82, R72.reuse, 0x7632, R82 ;  /* 0x0000763248527816 */ /* 0x040fe40000000052 */
[----:B------:R-:W-:Y:S01]  /*0e10*/  SHF.L.U32 R93, R72, 0x10, RZ ;  /* 0x00000010485d7819 */ /* 0x000fe200000006ff */
[----:B------:R-:W-:Y:S01]  /*0e20*/  FFMA.FTZ R87, R86, R81, R87 ;  /* 0x0000005156577223 */ /* 0x000fe20000010057 */
[----:B------:R-:W-:Y:S01]  /*0e30*/  SHF.L.U32 R37, R80, 0x10, RZ ;  /* 0x0000001050257819 */ /* 0x000fe200000006ff */
[----:B------:R-:W-:Y:S01]  /*0e40*/  IMAD.U32 R83, R82, 0x10000, RZ ;  /* 0x0001000052537824 */ /* 0x000fe200078e00ff */
[C---:B------:R-:W-:Y:S01]  /*0e50*/  SHF.L.U32 R81, R39.reuse, 0x10, RZ ;  /* 0x0000001027517819 */ /* 0x040fe200000006ff */
[----:B------:R-:W-:Y:S01]  /*0e60*/  FFMA.FTZ R93, R0, R93, RZ ;  /* 0x0000005d005d7223 */ /* 0x000fe200000100ff */
[----:B------:R-:W-:Y:S01]  /*0e70*/  PRMT R39, R39, 0x7632, R39 ;  /* 0x0000763227277816 */ /* 0x000fe20000000027 */
[----:B------:R-:W-:Y:S01]  /*0e80*/  FFMA.FTZ R37, R90, R37, R87 ;  /* 0x000000255a257223 */ /* 0x000fe20000010057 */
[C---:B------:R-:W-:Y:S01]  /*0e90*/  SHF.L.U32 R87, R73.reuse, 0x10, RZ ;  /* 0x0000001049577819 */ /* 0x040fe200000006ff */
[----:B------:R-:W-:Y:S01]  /*0ea0*/  FFMA.FTZ R83, R92, R83, R93 ;  /* 0x000000535c537223 */ /* 0x000fe2000001005d */
[----:B------:R-:W-:Y:S01]  /*0eb0*/  PRMT R73, R73, 0x7632, R73 ;  /* 0x0000763249497816 */ /* 0x000fe20000000049 */
[----:B------:R-:W-:Y:S01]  /*0ec0*/  FFMA.FTZ R37, R84, R81, R37 ;  /* 0x0000005154257223 */ /* 0x000fe20000010025 */
[----:B------:R-:W-:-:S02]  /*0ed0*/  IMAD.U32 R72, R39, 0x10000, RZ ;  /* 0x0001000027487824 */ /* 0x000fc400078e00ff */
[----:B------:R-:W-:Y:S01]  /*0ee0*/  FFMA.FTZ R83, R94, R87, R83 ;  /* 0x000000575e537223 */ /* 0x000fe20000010053 */
[----:B------:R-:W-:Y:S02]  /*0ef0*/  SHF.L.U32 R73, R73, 0x10, RZ ;  /* 0x0000001049497819 */ /* 0x000fe400000006ff */
[C---:B------:R-:W-:Y:S02]  /*0f00*/  PRMT R39, R48.reuse, 0x7632, R39 ;  /* 0x0000763230277816 */ /* 0x040fe40000000027 */
[----:B------:R-:W-:Y:S01]  /*0f10*/  SHF.L.U32 R81, R48, 0x10, RZ ;  /* 0x0000001030517819 */ /* 0x000fe200000006ff */
[----:B------:R-:W-:Y:S01]  /*0f20*/  FFMA.FTZ R73, R88, R73, R83 ;  /* 0x0000004958497223 */ /* 0x000fe20000010053 */
[----:B------:R-:W-:Y:S02]  /*0f30*/  SHF.L.U32 R36, R36, 0x10, RZ ;  /* 0x0000001024247819 */ /* 0x000fe400000006ff */
[----:B------:R-:W-:Y:S01]  /*0f40*/  SHF.L.U32 R39, R39, 0x10, RZ ;  /* 0x0000001027277819 */ /* 0x000fe200000006ff */
[----:B------:R-:W-:Y:S01]  /*0f50*/  FFMA.FTZ R83, R0, R81, RZ ;  /* 0x0000005100537223 */ /* 0x000fe200000100ff */
[----:B------:R-:W-:Y:S01]  /*0f60*/  FFMA.FTZ R93, R85, R72, R37 ;  /* 0x00000048555d7223 */ /* 0x000fe20000010025 */
[C---:B------:R-:W-:Y:S01]  /*0f70*/  PRMT R0, R74.reuse, 0x7632, R0 ;  /* 0x000076324a007816 */ /* 0x040fe20000000000 */
[----:B------:R-:W-:Y:S01]  /*0f80*/  IMAD.U32 R37, R74, 0x10000, RZ ;  /* 0x000100004a257824 */ /* 0x000fe200078e00ff */
[----:B------:R-:W-:Y:S01]  /*0f90*/  SHF.L.U32 R81, R49, 0x10, RZ ;  /* 0x0000001031517819 */ /* 0x000fe200000006ff */
        /* <DEDUP_REMOVED lines=9> */
[----:B------:R-:W-:Y:S01]  /*1030*/  IMAD.U32 R49, R75, 0x10000, RZ ;  /* 0x000100004b317824 */ /* 0x000fe200078e00ff */
[----:B------:R-:W5:Y:S01]  /*1040*/  LDG.E.128 R36, desc[UR6][R2.64+0x8000] ;  /* 0x0080000602247981 */ /* 0x000f62000c1e1d00 */
        /* <DEDUP_REMOVED lines=10> */
[C---:B------:R-:W-:Y:S01]  /*10f0*/  SHF.L.U32 R73, R51.reuse, 0x10, RZ ;  /* 0x0000001033497819 */ /* 0x040fe200000006ff */
[----:B------:R-:W-:Y:S01]  /*1100*/  FFMA.FTZ R81, R90, R49, R81 ;  /* 0x000000315a517223 */ /* 0x000fe20000010051 */
[----:B------:R-:W-:-:S02]  /*1110*/  PRMT R64, R51, 0x7632, R64 ;  /* 0x0000763233407816 */ /* 0x000fc40000000040 */
[----:B------:R-:W5:Y:S01]  /*1120*/  LDG.E.128 R48, desc[UR6][R2.64+0xb800] ;  /* 0x00b8000602307981 */ /* 0x000f62000c1e1d00 */
[----:B------:R-:W-:Y:S02]  /*1130*/  SHF.L.U32 R0, R0, 0x10, RZ ;  /* 0x0000001000007819 */ /* 0x000fe400000006ff */
[----:B------:R-:W-:Y:S02]  /*1140*/  SHF.L.U32 R83, R83, 0x10, RZ ;  /* 0x0000001053537819 */ /* 0x000fe400000006ff */
[----:B------:R-:W-:-:S03]  /*1150*/  PRMT R75, R75, 0x7632, R75 ;  /* 0x000076324b4b7816 */ /* 0x000fc6000000004b */
[--C-:B------:R-:W-:Y:S01]  /*1160*/  FFMA.FTZ R105, R83, R0, R68.reuse ;  /* 0x0000000053697223 */ /* 0x100fe20000010044 */
        /* <DEDUP_REMOVED lines=13> */
[----:B------:R-:W-:Y:S02]  /*1240*/  PRMT R65, R65, 0x7632, R65 ;  /* 0x0000763241417816 */ /* 0x000fe40000000041 */
[----:B------:R-:W-:Y:S02]  /*1250*/  SHF.L.U32 R69, R61, 0x10, RZ ;  /* 0x000000103d457819 */ /* 0x000fe400000006ff */
        /* <DEDUP_REMOVED lines=8> */
[----:B------:R-:W-:-:S02]  /*12e0*/  PRMT R97, R71, 0x7632, R97 ;  /* 0x0000763247617816 */ /* 0x000fc40000000061 */
[----:B------:R-:W-:Y:S02]  /*12f0*/  SHF.L.U32 R0, R71, 0x10, RZ ;  /* 0x0000001047007819 */ /* 0x000fe400000006ff */
[----:B------:R-:W-:Y:S01]  /*1300*/  PRMT R64, R52, 0x7632, R64 ;  /* 0x0000763234407816 */ /* 0x000fe20000000040 */
[----:B------:R-:W5:Y:S01]  /*1310*/  LDG.E.128 R68, desc[UR6][R2.64+0xf000] ;  /* 0x00f0000602447981 */ /* 0x000f62000c1e1d00 */
[----:B------:R-:W-:Y:S01]  /*1320*/  PRMT R60, R61, 0x7632, R60 ;  /* 0x000076323d3c7816 */ /* 0x000fe2000000003c */
[----:B------:R-:W-:Y:S01]  /*1330*/  FFMA.FTZ R65, R88, R65, R105 ;  /* 0x0000004158417223 */ /* 0x000fe20000010069 */
[----:B------:R-:W-:Y:S01]  /*1340*/  SHF.L.U32 R64, R64, 0x10, RZ ;  /* 0x0000001040407819 */ /* 0x000fe200000006ff */
[----:B------:R-:W-:Y:S01]  /*1350*/  IMAD.U32 R61, R66, 0x10000, RZ ;  /* 0x00010000423d7824 */ /* 0x000fe200078e00ff */
[----:B------:R-:W-:Y:S02]  /*1360*/  SHF.L.U32 R89, R60, 0x10, RZ ;  /* 0x000000103c597819 */ /* 0x000fe400000006ff */
[----:B------:R-:W-:Y:S01]  /*1370*/  PRMT R52, R66, 0x7632, R52 ;  /* 0x0000763242347816 */ /* 0x000fe20000000034 */
[----:B------:R-:W-:Y:S01]  /*1380*/  FFMA.FTZ R75, R80, R61, R65 ;  /* 0x0000003d504b7223 */ /* 0x000fe20000010041 */
[----:B------:R-:W-:Y:S01]  /*1390*/  PRMT R60, R67, 0x7632, R60 ;  /* 0x00007632433c7816 */ /* 0x000fe2000000003c */
[--C-:B------:R-:W-:Y:S01]  /*13a0*/  FFMA.FTZ R107, R83, R64, R72.reuse ;  /* 0x00000040536b7223 */ /* 0x100fe20000010048 */
[----:B------:R-:W-:Y:S01]  /*13b0*/  SHF.L.U32 R73, R67, 0x10, RZ ;  /* 0x0000001043497819 */ /* 0x000fe200000006ff */
[----:B------:R-:W-:Y:S01]  /*13c0*/  FFMA.FTZ R95, R88, R89, R95 ;  /* 0x00000059585f7223 */ /* 0x000fe2000001005f */
[----:B------:R-:W5:Y:S01]  /*13d0*/  LDG.E.128 R64, desc[UR6][R2.64+0x12800] ;  /* 0x0128000602407981 */ /* 0x000f62000c1e1d00 */
[C---:B------:R-:W-:Y:S01]  /*13e0*/  PRMT R72, R62.reuse, 0x7632, R72 ;  /* 0x000076323e487816 */ /* 0x040fe20000000048 */
[----:B------:R-:W-:Y:S01]  /*13f0*/  IMAD.U32 R89, R62, 0x10000, RZ ;  /* 0x000100003e597824 */ /* 0x000fe200078e00ff */
[----:B------:R-:W-:-:S02]  /*1400*/  SHF.L.U32 R61, R52, 0x10, RZ ;  /* 0x00000010343d7819 */ /* 0x000fc400000006ff */
[----:B------:R-:W-:Y:S01]  /*1410*/  SHF.L.U32 R86, R86, 0x10, RZ ;  /* 0x0000001056567819 */ /* 0x000fe200000006ff */
[----:B------:R-:W-:Y:S01]  /*1420*/  FFMA.FTZ R52, R80, R89, R95 ;  /* 0x0000005950347223 */ /* 0x000fe2000001005f */
[C---:B------:R-:W-:Y:S02]  /*1430*/  PRMT R62, R53.reuse, 0x7632, R62 ;  /* 0x00007632353e7816 */ /* 0x040fe4000000003e */
[----:B------:R-:W-:Y:S01]  /*1440*/  SHF.L.U32 R105, R53, 0x10, RZ ;  /* 0x0000001035697819 */ /* 0x000fe200000006ff */
[----:B------:R-:W-:Y:S02]  /*1450*/  IMAD.U32 R53, R72, 0x10000, RZ ;  /* 0x0001000048357824 */ /* 0x000fe400078e00ff */
        /* <DEDUP_REMOVED lines=11> */
[----:B------:R-:W-:-:S02]  /*1510*/  SHF.L.U32 R97, R97, 0x10, RZ ;  /* 0x0000001061617819 */ /* 0x000fc400000006ff */
[----:B------:R-:W-:Y:S02]  /*1520*/  SHF.L.U32 R54, R63, 0x10, RZ ;  /* 0x000000103f367819 */ /* 0x000fe400000006ff */
[C---:B--2---:R-:W-:Y:S01]  /*1530*/  PRMT R62, R44.reuse, 0x7632, R62 ;  /* 0x000076322c3e7816 */ /* 0x044fe2000000003e */
[----:B------:R-:W-:Y:S01]  /*1540*/  IMAD.U32 R44, R44, 0x10000, RZ ;  /* 0x000100002c2c7824 */ /* 0x000fe200078e00ff */
[----:B------:R-:W-:Y:S01]  /*1550*/  SHF.L.U32 R61, R61, 0x10, RZ ;  /* 0x000000103d3d7819 */ /* 0x000fe200000006ff */
[----:B------:R-:W-:Y:S01]  /*1560*/  FFMA.FTZ R75, R80, R89, R75 ;  /* 0x00000059504b7223 */ /* 0x000fe2000001004b */
        /* <DEDUP_REMOVED lines=8> */
[----:B------:R-:W2:Y:S01]  /*15f0*/  LDG.E.128 R72, desc[UR6][R2.64+0x16000] ;  /* 0x0160000602487981 */ /* 0x000ea2000c1e1d00 */
[----:B------:R-:W-:Y:S01]  /*1600*/  FFMA.FTZ R95, R97, R60, R52 ;  /* 0x0000003c615f7223 */ /* 0x000fe20000010034 */
[----:B------:R-:W-:Y:S01]  /*1610*/  FFMA.FTZ R101, R83, R62, R44 ;  /* 0x0000003e53657223 */ /* 0x000fe2000001002c */
[----:B---3--:R-:W-:Y:S01]  /*1620*/  PRMT R54, R40, 0x7632, R54 ;  /* 0x0000763228367816 */ /* 0x008fe20000000036 */
        /* <DEDUP_REMOVED lines=9> */
[----:B------:R-:W3:Y:S01]  /*16c0*/  LDG.E.128 R60, desc[UR6][R2.64+0x19800] ;  /* 0x01980006023c7981 */ /* 0x000ee2000c1e1d00 */
[----:B------:R-:W-:Y:S01]  /*16d0*/  SHF.L.U32 R55, R41, 0x10, RZ ;  /* 0x0000001029377819 */ /* 0x000fe200000006ff */
[----:B------:R-:W-:Y:S01]  /*16e0*/  FFMA.FTZ R53, R88, R45, R53 ;  /* 0x0000002d58357223 */ /* 0x000fe20000010035 */
[C---:B------:R-:W-:Y:S01]  /*16f0*/  PRMT R40, R46.reuse, 0x7632, R40 ;  /* 0x000076322e287816 */ /* 0x040fe20000000028 */
[--C-:B------:R-:W-:Y:S01]  /*1700*/  FFMA.FTZ R99, R83, R54, R44.reuse ;  /* 0x0000003653637223 */ /* 0x100fe2000001002c */
[----:B------:R-:W-:Y:S01]  /*1710*/  IMAD.U32 R45, R46, 0x10000, RZ ;  /* 0x000100002e2d7824 */ /* 0x000fe200078e00ff */
[----:B------:R-:W-:-:S02]  /*1720*/  PRMT R44, R41, 0x7632, R44 ;  /* 0x00007632292c7816 */ /* 0x000fc4000000002c */
[----:B------:R-:W-:Y:S01]  /*1730*/  SHF.L.U32 R41, R40, 0x10, RZ ;  /* 0x0000001028297819 */ /* 0x000fe200000006ff */
[----:B------:R-:W-:Y:S01]  /*1740*/  FFMA.FTZ R99, R84, R55, R99 ;  /* 0x0000003754637223 */ /* 0x000fe20000010063 */
[----:B------:R-:W-:Y:S01]  /*1750*/  FFMA.FTZ R53, R80, R45, R53 ;  /* 0x0000002d50357223 */ /* 0x000fe20000010035 */
[----:B------:R-:W-:Y:S01]  /*1760*/  SHF.L.U32 R55, R44, 0x10, RZ ;  /* 0x000000102c377819 */ /* 0x000fe200000006ff */
[C---:B------:R-:W-:Y:S02]  /*1770*/  IMAD.U32 R45, R47.reuse, 0x10000, RZ ;  /* 0x000100002f2d7824 */ /* 0x040fe400078e00ff */
[----:B------:R-:W-:Y:S01]  /*1780*/  FFMA.FTZ R41, R86, R41, R53 ;  /* 0x0000002956297223 */ /* 0x000fe20000010035 */
[----:B------:R-:W-:Y:S01]  /*1790*/  SHF.L.U32 R53, R42, 0x10, RZ ;  /* 0x000000102a357819 */ /* 0x000fe200000006ff */
[----:B------:R-:W-:Y:S01]  /*17a0*/  FFMA.FTZ R55, R88, R55, R99 ;  /* 0x0000003758377223 */ /* 0x000fe20000010063 */
[----:B------:R-:W-:Y:S01]  /*17b0*/  PRMT R42, R42, 0x7632, R42 ;  /* 0x000076322a2a7816 */ /* 0x000fe2000000002a */
[----:B------:R-:W-:Y:S01]  /*17c0*/  FFMA.FTZ R40, R0, R45, R41 ;  /* 0x0000002d00287223 */ /* 0x000fe20000010029 */
[----:B------:R-:W-:Y:S01]  /*17d0*/  PRMT R47, R47, 0x7632, R47 ;  /* 0x000076322f2f7816 */ /* 0x000fe2000000002f */
[----:B------:R-:W-:Y:S01]  /*17e0*/  FFMA.FTZ R45, R80, R53, R55 ;  /* 0x00000035502d7223 */ /* 0x000fe20000010037 */
[C---:B----4-:R-:W-:Y:S01]  /*17f0*/  SHF.L.U32 R46, R20.reuse, 0x10, RZ ;  /* 0x00000010142e7819 */ /* 0x050fe200000006ff */
[----:B------:R-:W4:Y:S01]  /*1800*/  LDG.E.128 R52, desc[UR6][R2.64+0x1d000] ;  /* 0x01d0000602347981 */ /* 0x000f22000c1e1d00 */
        /* <DEDUP_REMOVED lines=10> */
[----:B-----5:R-:W-:-:S02]  /*18b0*/  PRMT R40, R16, 0x7632, R40 ;  /* 0x0000763210287816 */ /* 0x020fc40000000028 */
[----:B------:R-:W-:Y:S01]  /*18c0*/  SHF.L.U32 R16, R16, 0x10, RZ ;  /* 0x0000001010107819 */ /* 0x000fe200000006ff */
[----:B------:R-:W-:Y:S01]  /*18d0*/  FFMA.FTZ R47, R84, R45, R47 ;  /* 0x0000002d542f7223 */ /* 0x000fe2000001002f */
[----:B------:R-:W-:Y:S02]  /*18e0*/  SHF.L.U32 R45, R20, 0x10, RZ ;  /* 0x00000010142d7819 */ /* 0x000fe400000006ff */
[----:B------:R-:W-:Y:S01]  /*18f0*/  SHF.L.U32 R40, R40, 0x10, RZ ;  /* 0x0000001028287819 */ /* 0x000fe200000006ff */
[----:B------:R-:W-:Y:S01]  /*1900*/  FFMA.FTZ R42, R82, R16, R91 ;  /* 0x00000010522a7223 */ /* 0x000fe2000001005b */
[----:B------:R-:W-:Y:S02]  /*1910*/  IMAD.U32 R21, R43, 0x10000, RZ ;  /* 0x000100002b157824 */ /* 0x000fe400078e00ff */
        /* <DEDUP_REMOVED lines=8> */
[----:B------:R-:W-:Y:S01]  /*19a0*/  SHF.L.U32 R91, R44, 0x10, RZ ;  /* 0x000000102c5b7819 */ /* 0x000fe200000006ff */
[----:B------:R-:W-:-:S04]  /*19b0*/  IMAD.U32 R21, R22, 0x10000, RZ ;  /* 0x0001000016157824 */ /* 0x000fc800078e00ff */
[----:B------:R-:W-:Y:S01]  /*19c0*/  FFMA.FTZ R21, R80, R21, R45 ;  /* 0x0000001550157223 */ /* 0x000fe2000001002d */
[----:B------:R-:W-:Y:S02]  /*19d0*/  FFMA.FTZ R105, R88, R91, R47 ;  /* 0x0000005b58697223 */ /* 0x000fe4000001002f */
[----:B------:R-:W5:Y:S01]  /*19e0*/  LDG.E.128 R44, desc[UR6][R2.64+0x24000] ;  /* 0x02400006022c7981 */ /* 0x000f62000c1e1d00 */
[----:B------:R-:W-:Y:S02]  /*19f0*/  PRMT R17, R22, 0x7632, R17 ;  /* 0x0000763216117816 */ /* 0x000fe40000000011 */
[C---:B------:R-:W-:Y:S02]  /*1a00*/  PRMT R90, R18.reuse, 0x7632, R90 ;  /* 0x00007632125a7816 */ /* 0x040fe4000000005a */
[----:B------:R-:W-:Y:S01]  /*1a10*/  SHF.L.U32 R99, R18, 0x10, RZ ;  /* 0x0000001012637819 */ /* 0x000fe200000006ff */
[----:B------:R-:W-:Y:S01]  /*1a20*/  IMAD.U32 R17, R17, 0x10000, RZ ;  /* 0x0001000011117824 */ /* 0x000fe200078e00ff */
[----:B------:R-:W-:-:S02]  /*1a30*/  SHF.L.U32 R91, R90, 0x10, RZ ;  /* 0x000000105a5b7819 */ /* 0x000fc400000006ff */
[----:B------:R-:W-:Y:S01]  /*1a40*/  PRMT R90, R12, 0x7632, R90 ;  /* 0x000076320c5a7816 */ /* 0x000fe2000000005a */
[----:B------:R-:W-:Y:S01]  /*1a50*/  FFMA.FTZ R18, R80, R99, R105 ;  /* 0x0000006350127223 */ /* 0x000fe20000010069 */
[----:B------:R-:W-:Y:S01]  /*1a60*/  SHF.L.U32 R12, R12, 0x10, RZ ;  /* 0x000000100c0c7819 */ /* 0x000fe200000006ff */
[C---:B------:R-:W-:Y:S01]  /*1a70*/  FFMA.FTZ R17, R86.reuse, R17, R21 ;  /* 0x0000001156117223 */ /* 0x040fe20000010015 */
[----:B------:R-:W-:Y:S01]  /*1a80*/  SHF.L.U32 R21, R19, 0x10, RZ ;  /* 0x0000001013157819 */ /* 0x000fe200000006ff */
[----:B------:R-:W-:Y:S01]  /*1a90*/  FFMA.FTZ R18, R86, R91, R18 ;  /* 0x0000005b56127223 */ /* 0x000fe20000010012 */
[C---:B------:R-:W-:Y:S02]  /*1aa0*/  PRMT R22, R23.reuse, 0x7632, R22 ;  /* 0x0000763217167816 */ /* 0x040fe40000000016 */
[----:B------:R-:W-:Y:S01]  /*1ab0*/  SHF.L.U32 R23, R23, 0x10, RZ ;  /* 0x0000001017177819 */ /* 0x000fe200000006ff */
[----:B------:R-:W-:Y:S02]  /*1ac0*/  IMAD.U32 R90, R90, 0x10000, RZ ;  /* 0x000100005a5a7824 */ /* 0x000fe400078e00ff */
[----:B------:R-:W-:Y:S01]  /*1ad0*/  FFMA.FTZ R12, R82, R12, R87 ;  /* 0x0000000c520c7223 */ /* 0x000fe20000010057 */
[----:B------:R-:W-:Y:S01]  /*1ae0*/  PRMT R19, R19, 0x7632, R19 ;  /* 0x0000763213137816 */ /* 0x000fe20000000013 */
[C-C-:B------:R-:W-:Y:S01]  /*1af0*/  FFMA.FTZ R21, R0.reuse, R21, R18.reuse ;  /* 0x0000001500157223 */ /* 0x140fe20000010012 */
[C---:B------:R-:W-:Y:S01]  /*1b00*/  PRMT R18, R13.reuse, 0x7632, R18 ;  /* 0x000076320d127816 */ /* 0x040fe20000000012 */
[----:B------:R-:W-:Y:S01]  /*1b10*/  FFMA.FTZ R17, R0, R23, R17 ;  /* 0x0000001700117223 */ /* 0x000fe20000010011 */
[----:B------:R-:W-:Y:S01]  /*1b20*/  SHF.L.U32 R13, R13, 0x10, RZ ;  /* 0x000000100d0d7819 */ /* 0x000fe200000006ff */
[----:B------:R-:W-:Y:S01]  /*1b30*/  FFMA.FTZ R23, R83, R90, R12 ;  /* 0x0000005a53177223 */ /* 0x000fe2000001000c */
[----:B------:R-:W-:Y:S01]  /*1b40*/  IMAD.U32 R12, R19, 0x10000, RZ ;  /* 0x00010000130c7824 */ /* 0x000fe200078e00ff */
[----:B------:R-:W-:-:S02]  /*1b50*/  SHF.L.U32 R20, R20, 0x10, RZ ;  /* 0x0000001014147819 */ /* 0x000fc400000006ff */
[----:B------:R-:W-:Y:S01]  /*1b60*/  SHF.L.U32 R19, R18, 0x10, RZ ;  /* 0x0000001012137819 */ /* 0x000fe200000006ff */
[----:B------:R-:W-:Y:S01]  /*1b70*/  FFMA.FTZ R13, R84, R13, R23 ;  /* 0x0000000d540d7223 */ /* 0x000fe20000010017 */
[----:B------:R-:W-:Y:S01]  /*1b80*/  SHF.L.U32 R22, R22, 0x10, RZ ;  /* 0x0000001016167819 */ /* 0x000fe200000006ff */
[C-C-:B------:R-:W-:Y:S01]  /*1b90*/  FFMA.FTZ R105, R97.reuse, R20, R16.reuse ;  /* 0x0000001461697223 */ /* 0x140fe20000010010 */
[----:B------:R-:W-:Y:S01]  /*1ba0*/  FFMA.FTZ R91, R97, R12, R21 ;  /* 0x0000000c615b7223 */ /* 0x000fe20000010015 */
[----:B------:R-:W-:Y:S01]  /*1bb0*/  FFMA.FTZ R19, R88, R19, R13 ;  /* 0x0000001358137223 */ /* 0x000fe2000001000d */
[C---:B------:R-:W-:Y:S02]  /*1bc0*/  PRMT R16, R14.reuse, 0x7632, R16 ;  /* 0x000076320e107816 */ /* 0x040fe40000000010 */
[----:B------:R-:W-:Y:S02]  /*1bd0*/  SHF.L.U32 R13, R14, 0x10, RZ ;  /* 0x000000100e0d7819 */ /* 0x000fe400000006ff */
[----:B------:R-:W-:-:S02]  /*1be0*/  PRMT R12, R24, 0x7632, R12 ;  /* 0x00007632180c7816 */ /* 0x000fc4000000000c */
[----:B------:R-:W-:Y:S01]  /*1bf0*/  SHF.L.U32 R14, R24, 0x10, RZ ;  /* 0x00000010180e7819 */ /* 0x000fe200000006ff */
[----:B------:R-:W-:Y:S01]  /*1c00*/  FFMA.FTZ R87, R97, R22, R17 ;  /* 0x0000001661577223 */ /* 0x000fe20000010011 */
[C---:B------:R-:W-:Y:S01]  /*1c10*/  PRMT R24, R15.reuse, 0x7632, R24 ;  /* 0x000076320f187816 */ /* 0x040fe20000000018 */
[----:B------:R-:W-:Y:S02]  /*1c20*/  IMAD.U32 R23, R15, 0x10000, RZ ;  /* 0x000100000f177824 */ /* 0x000fe400078e00ff */
[----:B------:R-:W-:Y:S01]  /*1c30*/  FFMA.FTZ R99, R80, R13, R19 ;  /* 0x0000000d50637223 */ /* 0x000fe20000010013 */
[----:B------:R-:W-:Y:S01]  /*1c40*/  SHF.L.U32 R20, R12, 0x10, RZ ;  /* 0x000000100c147819 */ /* 0x000fe200000006ff */
[----:B------:R-:W-:Y:S01]  /*1c50*/  FFMA.FTZ R22, R82, R14, R93 ;  /* 0x0000000e52167223 */ /* 0x000fe2000001005d */
[----:B------:R-:W-:Y:S01]  /*1c60*/  SHF.L.U32 R21, R16, 0x10, RZ ;  /* 0x0000001010157819 */ /* 0x000fe200000006ff */
[----:B------:R-:W5:Y:S04]  /*1c70*/  LDG.E.128 R12, desc[UR6][R2.64+0x1800] ;  /* 0x00180006020c7981 */ /* 0x000f68000c1e1d00 */
[----:B------:R-:W5:Y:S01]  /*1c80*/  LDG.E.128 R16, desc[UR6][R56.64+0x1800] ;  /* 0x0018000638107981 */ /* 0x000f62000c1e1d00 */
[----:B------:R-:W-:Y:S01]  /*1c90*/  SHF.L.U32 R93, R25, 0x10, RZ ;  /* 0x00000010195d7819 */ /* 0x000fe200000006ff */
[----:B------:R-:W-:Y:S01]  /*1ca0*/  FFMA.FTZ R107, R83, R20, R22 ;  /* 0x00000014536b7223 */ /* 0x000fe20000010016 */
[----:B------:R-:W-:-:S02]  /*1cb0*/  PRMT R25, R25, 0x7632, R25 ;  /* 0x0000763219197816 */ /* 0x000fc40000000019 */
[C---:B------:R-:W-:Y:S01]  /*1cc0*/  PRMT R20, R32.reuse, 0x7632, R20 ;  /* 0x0000763220147816 */ /* 0x040fe20000000014 */
        /* <DEDUP_REMOVED lines=15> */
[----:B------:R-:W5:Y:S01]  /*1dc0*/  LDG.E.128 R20, desc[UR6][R2.64+0x5000] ;  /* 0x0050000602147981 */ /* 0x000f62000c1e1d00 */
[----:B------:R-:W-:Y:S01]  /*1dd0*/  SHF.L.U32 R25, R26, 0x10, RZ ;  /* 0x000000101a197819 */ /* 0x000fe200000006ff */
[----:B------:R-:W-:Y:S01]  /*1de0*/  FFMA.FTZ R81, R84, R81, R99 ;  /* 0x0000005154517223 */ /* 0x000fe20000010063 */
[----:B------:R-:W-:Y:S02]  /*1df0*/  SHF.L.U32 R24, R24, 0x10, RZ ;  /* 0x0000001018187819 */ /* 0x000fe400000006ff */
[----:B------:R-:W-:-:S02]  /*1e00*/  PRMT R26, R28, 0x7632, R26 ;  /* 0x000076321c1a7816 */ /* 0x000fc4000000001a */
        /* <DEDUP_REMOVED lines=17> */
[----:B------:R-:W5:Y:S01]  /*1f20*/  LDG.E.128 R24, desc[UR6][R2.64+0x8800] ;  /* 0x0088000602187981 */ /* 0x000f62000c1e1d00 */
[----:B------:R-:W-:Y:S01]  /*1f30*/  FFMA.FTZ R93, R86, R29, R93 ;  /* 0x0000001d565d7223 */ /* 0x000fe2000001005d */
[C---:B------:R-:W-:Y:S01]  /*1f40*/  SHF.L.U32 R33, R30.reuse, 0x10, RZ ;  /* 0x000000101e217819 */ /* 0x040fe200000006ff */
[----:B------:R-:W-:Y:S01]  /*1f50*/  IMAD.U32 R29, R35, 0x10000, RZ ;  /* 0x00010000231d7824 */ /* 0x000fe200078e00ff */
[----:B------:R-:W-:Y:S01]  /*1f60*/  PRMT R30, R30, 0x7632, R30 ;  /* 0x000076321e1e7816 */ /* 0x000fe2000000001e */
[----:B------:R-:W-:Y:S01]  /*1f70*/  FFMA.FTZ R85, R84, R85, R99 ;  /* 0x0000005554557223 */ /* 0x000fe20000010063 */
[----:B------:R-:W-:Y:S01]  /*1f80*/  SHF.L.U32 R28, R28, 0x10, RZ ;  /* 0x000000101c1c7819 */ /* 0x000fe200000006ff */
[----:B------:R-:W-:Y:S01]  /*1f90*/  FFMA.FTZ R90, R0, R29, R93 ;  /* 0x0000001d005a7223 */ /* 0x000fe2000001005d */
[----:B------:R-:W-:Y:S01]  /*1fa0*/  SHF.L.U32 R34, R8, 0x10, RZ ;  /* 0x0000001008227819 */ /* 0x000fe200000006ff */
[----:B------:R-:W-:Y:S01]  /*1fb0*/  FFMA.FTZ R83, R88, R83, R85 ;  /* 0x0000005358537223 */ /* 0x000fe20000010055 */
[----:B------:R-:W-:Y:S01]  /*1fc0*/  IMAD.U32 R29, R30, 0x10000, RZ ;  /* 0x000100001e1d7824 */ /* 0x000fe200078e00ff */
[----:B------:R-:W-:Y:S01]  /*1fd0*/  SHF.L.U32 R88, R76, 0x10, RZ ;  /* 0x000000104c587819 */ /* 0x000fe200000006ff */
[----:B------:R-:W-:Y:S01]  /*1fe0*/  FFMA.FTZ R99, R97, R28, R32 ;  /* 0x0000001c61637223 */ /* 0x000fe20000010020 */
[----:B------:R-:W-:-:S02]  /*1ff0*/  PRMT R8, R8, 0x7632, R8 ;  /* 0x0000763208087816 */ /* 0x000fc40000000008 */
        /* <DEDUP_REMOVED lines=8> */
[----:B------:R-:W-:Y:S01]  /*2080*/  SHF.L.U32 R28, R28, 0x10, RZ ;  /* 0x000000101c1c7819 */ /* 0x000fe200000006ff */
[C---:B------:R-:W-:Y:S01]  /*2090*/  IMAD.U32 R33, R31.reuse, 0x10000, RZ ;  /* 0x000100001f217824 */ /* 0x040fe200078e00ff */
[----:B------:R-:W-:Y:S01]  /*20a0*/  PRMT R4, R31, 0x7632, R4 ;  /* 0x000076321f047816 */ /* 0x000fe20000000004 */
[C---:B------:R-:W-:Y:S01]  /*20b0*/  FFMA.FTZ R95, R93.reuse, R8, R34 ;  /* 0x000000085d5f7223 */ /* 0x040fe20000010022 */
[----:B------:R-:W-:Y:S01]  /*20c0*/  FFMA.FTZ R83, R86, R29, R83 ;  /* 0x0000001d56537223 */ /* 0x000fe20000010053 */
[----:B------:R-:W-:Y:S01]  /*20d0*/  FFMA.FTZ R8, R93, R28, R30 ;  /* 0x0000001c5d087223 */ /* 0x000fe2000001001e */
[----:B------:R-:W-:Y:S01]  /*20e0*/  SHF.L.U32 R85, R9, 0x10, RZ ;  /* 0x0000001009557819 */ /* 0x000fe200000006ff */
[----:B------:R-:W5:Y:S01]  /*20f0*/  LDG.E.128 R28, desc[UR6][R2.64+0xc000] ;  /* 0x00c00006021c7981 */ /* 0x000f62000c1e1d00 */
[----:B------:R-:W-:-:S02]  /*2100*/  SHF.L.U32 R84, R77, 0x10, RZ ;  /* 0x000000104d547819 */ /* 0x000fc400000006ff */
[----:B------:R-:W-:Y:S01]  /*2110*/  PRMT R35, R35, 0x7632, R35 ;  /* 0x0000763223237816 */ /* 0x000fe20000000023 */
[----:B------:R-:W-:Y:S02]  /*2120*/  FFMA.FTZ R83, R0, R33, R83 ;  /* 0x0000002100537223 */ /* 0x000fe40000010053 */
[----:B------:R-:W-:Y:S01]  /*2130*/  FFMA.FTZ R85, R84, R85, R95 ;  /* 0x0000005554557223 */ /* 0x000fe2000001005f */
[----:B------:R-:W-:Y:S02]  /*2140*/  SHF.L.U32 R95, R35, 0x10, RZ ;  /* 0x00000010235f7819 */ /* 0x000fe400000006ff */
[----:B------:R-:W5:Y:S01]  /*2150*/  LDG.E.128 R32, desc[UR6][R2.64+0xf800] ;  /* 0x00f8000602207981 */ /* 0x000f62000c1e1d00 */
[C---:B------:R-:W-:Y:S01]  /*2160*/  IMAD.U32 R89, R5.reuse, 0x10000, RZ ;  /* 0x0001000005597824 */ /* 0x040fe200078e00ff */
[----:B------:R-:W-:Y:S02]  /*2170*/  PRMT R5, R5, 0x7632, R5 ;  /* 0x0000763205057816 */ /* 0x000fe40000000005 */
[----:B------:R-:W-:-:S02]  /*2180*/  PRMT R82, R77, 0x7632, R82 ;  /* 0x000076324d527816 */ /* 0x000fc40000000052 */
[----:B------:R-:W-:Y:S02]  /*2190*/  PRMT R9, R9, 0x7632, R9 ;  /* 0x0000763209097816 */ /* 0x000fe40000000009 */
[----:B------:R-:W-:Y:S01]  /*21a0*/  SHF.L.U32 R4, R4, 0x10, RZ ;  /* 0x0000001004047819 */ /* 0x000fe200000006ff */
[----:B------:R-:W-:Y:S01]  /*21b0*/  FFMA.FTZ R8, R84, R89, R8 ;  /* 0x0000005954087223 */ /* 0x000fe20000010008 */
[----:B------:R-:W-:Y:S01]  /*21c0*/  SHF.L.U32 R5, R5, 0x10, RZ ;  /* 0x0000001005057819 */ /* 0x000fe200000006ff */
[----:B------:R-:W-:Y:S01]  /*21d0*/  IMAD.U32 R82, R82, 0x10000, RZ ;  /* 0x0001000052527824 */ /* 0x000fe200078e00ff */
[----:B------:R-:W-:Y:S01]  /*21e0*/  SHF.L.U32 R9, R9, 0x10, RZ ;  /* 0x0000001009097819 */ /* 0x000fe200000006ff */
[C---:B------:R-:W-:Y:S01]  /*21f0*/  FFMA.FTZ R95, R97.reuse, R95, R90 ;  /* 0x0000005f615f7223 */ /* 0x040fe2000001005a */
        /* <DEDUP_REMOVED lines=8> */
[----:B------:R-:W-:Y:S01]  /*2280*/  PRMT R6, R6, 0x7632, R6 ;  /* 0x0000763206067816 */ /* 0x000fe20000000006 */
[C---:B------:R-:W-:Y:S01]  /*2290*/  FFMA.FTZ R5, R83.reuse, R76, R5 ;  /* 0x0000004c53057223 */ /* 0x040fe20000010005 */
[----:B------:R-:W-:Y:S01]  /*22a0*/  PRMT R9, R36, 0x7632, R9 ;  /* 0x0000763224097816 */ /* 0x000fe20000000009 */
[----:B------:R-:W-:Y:S01]  /*22b0*/  FFMA.FTZ R8, R83, R0, R4 ;  /* 0x0000000053087223 */ /* 0x000fe20000010004 */
[----:B------:R-:W-:Y:S01]  /*22c0*/  SHF.L.U32 R10, R10, 0x10, RZ ;  /* 0x000000100a0a7819 */ /* 0x000fe200000006ff */
[----:B------:R-:W-:Y:S01]  /*22d0*/  IMAD.U32 R76, R6, 0x10000, RZ ;  /* 0x00010000064c7824 */ /* 0x000fe200078e00ff */
        /* <DEDUP_REMOVED lines=10> */
[----:B------:R-:W5:Y:S01]  /*2380*/  LDG.E.128 R8, desc[UR6][R2.64+0x13000] ;  /* 0x0130000602087981 */ /* 0x000f62000c1e1d00 */
[----:B------:R-:W-:Y:S01]  /*2390*/  PRMT R92, R79, 0x7632, R92 ;  /* 0x000076324f5c7816 */ /* 0x000fe2000000005c */
[----:B------:R-:W-:Y:S01]  /*23a0*/  FFMA.FTZ R77, R85, R4, R6 ;  /* 0x00000004554d7223 */ /* 0x000fe20000010006 */
[----:B------:R-:W-:-:S02]  /*23b0*/  PRMT R7, R7, 0x7632, R7 ;  /* 0x0000763207077816 */ /* 0x000fc40000000007 */
[----:B------:R-:W-:Y:S02]  /*23c0*/  SHF.L.U32 R79, R37, 0x10, RZ ;  /* 0x00000010254f7819 */ /* 0x000fe400000006ff */
[C---:B------:R-:W-:Y:S01]  /*23d0*/  PRMT R4, R48.reuse, 0x7632, R4 ;  /* 0x0000763230047816 */ /* 0x040fe20000000004 */
[----:B------:R-:W-:Y:S01]  /*23e0*/  FFMA.FTZ R101, R93, R76, R78 ;  /* 0x0000004c5d657223 */ /* 0x000fe2000001004e */
        /* <DEDUP_REMOVED lines=15> */
[----:B------:R-:W-:Y:S01]  /*24e0*/  FFMA.FTZ R77, R93, R4, R6 ;  /* 0x000000045d4d7223 */ /* 0x000fe20000010006 */
[----:B------:R-:W-:Y:S01]  /*24f0*/  SHF.L.U32 R38, R38, 0x10, RZ ;  /* 0x0000001026267819 */ /* 0x000fe200000006ff */
[----:B------:R-:W5:Y:S01]  /*2500*/  LDG.E.128 R4, desc[UR6][R2.64+0x16800] ;  /* 0x0168000602047981 */ /* 0x000f62000c1e1d00 */
[----:B------:R-:W-:Y:S01]  /*2510*/  PRMT R37, R49, 0x7632, R37 ;  /* 0x0000763231257816 */ /* 0x000fe20000000025 */
[----:B------:R-:W-:Y:S01]  /*2520*/  FFMA.FTZ R36, R83, R36, R48 ;  /* 0x0000002453247223 */ /* 0x000fe20000010030 */
[----:B------:R-:W-:Y:S01]  /*2530*/  SHF.L.U32 R49, R49, 0x10, RZ ;  /* 0x0000001031317819 */ /* 0x000fe200000006ff */
[----:B------:R-:W-:Y:S01]  /*2540*/  IMAD.U32 R76, R39, 0x10000, RZ ;  /* 0x00010000274c7824 */ /* 0x000fe200078e00ff */
[----:B------:R-:W-:Y:S01]  /*2550*/  SHF.L.U32 R37, R37, 0x10, RZ ;  /* 0x0000001025257819 */ /* 0x000fe200000006ff */
[----:B------:R-:W-:-:S02]  /*2560*/  FFMA.FTZ R78, R89, R38, R36 ;  /* 0x00000026594e7223 */ /* 0x000fc40000010024 */
[----:B------:R-:W-:Y:S01]  /*2570*/  FFMA.FTZ R49, R84, R49, R77 ;  /* 0x0000003154317223 */ /* 0x000fe2000001004d */
[C---:B------:R-:W-:Y:S01]  /*2580*/  SHF.L.U32 R79, R68.reuse, 0x10, RZ ;  /* 0x00000010444f7819 */ /* 0x040fe200000006ff */
[----:B------:R-:W-:Y:S01]  /*2590*/  FFMA.FTZ R77, R85, R76, R78 ;  /* 0x0000004c554d7223 */ /* 0x000fe2000001004e */
[----:B------:R-:W-:Y:S01]  /*25a0*/  PRMT R76, R68, 0x7632, R76 ;  /* 0x00007632444c7816 */ /* 0x000fe2000000004c */
[--C-:B------:R-:W-:Y:S01]  /*25b0*/  FFMA.FTZ R80, R82, R37, R49.reuse ;  /* 0x0000002552507223 */ /* 0x100fe20000010031 */
[C---:B------:R-:W-:Y:S02]  /*25c0*/  PRMT R49, R50.reuse, 0x7632, R49 ;  /* 0x0000763232317816 */ /* 0x040fe40000000031 */
[----:B------:R-:W-:Y:S02]  /*25d0*/  PRMT R48, R39, 0x7632, R48 ;  /* 0x0000763227307816 */ /* 0x000fe40000000030 */
[----:B------:R-:W-:Y:S01]  /*25e0*/  SHF.L.U32 R50, R50, 0x10, RZ ;  /* 0x0000001032327819 */ /* 0x000fe200000006ff */
[----:B------:R-:W5:Y:S01]  /*25f0*/  LDG.E.128 R36, desc[UR6][R2.64+0x1a000] ;  /* 0x01a0000602247981 */ /* 0x000f62000c1e1d00 */
[----:B------:R-:W-:Y:S01]  /*2600*/  FFMA.FTZ R78, R88, R79, R105 ;  /* 0x0000004f584e7223 */ /* 0x000fe20000010069 */
[----:B------:R-:W-:Y:S01]  /*2610*/  IMAD.U32 R76, R76, 0x10000, RZ ;  /* 0x000100004c4c7824 */ /* 0x000fe200078e00ff */
[----:B------:R-:W-:Y:S01]  /*2620*/  SHF.L.U32 R68, R49, 0x10, RZ ;  /* 0x0000001031447819 */ /* 0x000fe200000006ff */
[----:B------:R-:W-:Y:S01]  /*2630*/  FFMA.FTZ R80, R83, R50, R80 ;  /* 0x0000003253507223 */ /* 0x000fe20000010050 */
[----:B------:R-:W-:Y:S01]  /*2640*/  SHF.L.U32 R79, R69, 0x10, RZ ;  /* 0x00000010454f7819 */ /* 0x000fe200000006ff */
[----:B------:R-:W-:Y:S01]  /*2650*/  FFMA.FTZ R101, R93, R76, R78 ;  /* 0x0000004c5d657223 */ /* 0x000fe2000001004e */
[----:B------:R-:W-:-:S02]  /*2660*/  PRMT R69, R69, 0x7632, R69 ;  /* 0x0000763245457816 */ /* 0x000fc40000000045 */
[----:B------:R-:W-:Y:S02]  /*2670*/  SHF.L.U32 R49, R48, 0x10, RZ ;  /* 0x0000001030317819 */ /* 0x000fe400000006ff */
[C---:B------:R-:W-:Y:S02]  /*2680*/  SHF.L.U32 R48, R64.reuse, 0x10, RZ ;  /* 0x0000001040307819 */ /* 0x040fe400000006ff */
[----:B------:R-:W-:Y:S01]  /*2690*/  PRMT R64, R64, 0x7632, R64 ;  /* 0x0000763240407816 */ /* 0x000fe20000000040 */
[----:B------:R-:W-:Y:S01]  /*26a0*/  FFMA.FTZ R68, R89, R68, R80 ;  /* 0x0000004459447223 */ /* 0x000fe20000010050 */
[----:B------:R-:W-:Y:S01]  /*26b0*/  SHF.L.U32 R50, R51, 0x10, RZ ;  /* 0x0000001033327819 */ /* 0x000fe200000006ff */
[----:B------:R-:W-:Y:S01]  /*26c0*/  FFMA.FTZ R79, R84, R79, R101 ;  /* 0x0000004f544f7223 */ /* 0x000fe20000010065 */
[----:B------:R-:W-:Y:S02]  /*26d0*/  SHF.L.U32 R69, R69, 0x10, RZ ;  /* 0x0000001045457819 */ /* 0x000fe400000006ff */
[----:B------:R-:W-:-:S02]  /*26e0*/  PRMT R51, R51, 0x7632, R51 ;  /* 0x0000763233337816 */ /* 0x000fc40000000033 */
[----:B------:R-:W-:Y:S01]  /*26f0*/  SHF.L.U32 R76, R64, 0x10, RZ ;  /* 0x00000010404c7819 */ /* 0x000fe200000006ff */
[----:B------:R-:W-:Y:S02]  /*2700*/  IMAD.U32 R64, R70, 0x10000, RZ ;  /* 0x0001000046407824 */ /* 0x000fe400078e00ff */
[----:B------:R-:W-:Y:S01]  /*2710*/  FFMA.FTZ R50, R85, R50, R68 ;  /* 0x0000003255327223 */ /* 0x000fe20000010044 */
[----:B------:R-:W-:Y:S01]  /*2720*/  FFMA.FTZ R78, R88, R48, R87 ;  /* 0x00000030584e7223 */ /* 0x000fe20000010057 */
[----:B------:R-:W-:Y:S01]  /*2730*/  PRMT R70, R70, 0x7632, R70 ;  /* 0x0000763246467816 */ /* 0x000fe20000000046 */
[----:B------:R-:W-:Y:S01]  /*2740*/  FFMA.FTZ R68, R82, R69, R79 ;  /* 0x0000004552447223 */ /* 0x000fe2000001004f */
[----:B------:R-:W-:Y:S01]  /*2750*/  IMAD.U32 R51, R51, 0x10000, RZ ;  /* 0x0001000033337824 */ /* 0x000fe200078e00ff */
[C---:B------:R-:W-:Y:S01]  /*2760*/  SHF.L.U32 R69, R65.reuse, 0x10, RZ ;  /* 0x0000001041457819 */ /* 0x040fe200000006ff */
        /* <DEDUP_REMOVED lines=8> */
[----:B------:R-:W-:Y:S01]  /*27f0*/  FFMA.FTZ R69, R84, R69, R77 ;  /* 0x0000004554457223 */ /* 0x000fe2000001004d */
[----:B------:R-:W-:Y:S01]  /*2800*/  FFMA.FTZ R70, R89, R70, R76 ;  /* 0x0000004659467223 */ /* 0x000fe2000001004c */
[----:B------:R-:W-:-:S02]  /*2810*/  SHF.L.U32 R76, R66, 0x10, RZ ;  /* 0x00000010424c7819 */ /* 0x000fc400000006ff */
[----:B------:R-:W-:Y:S01]  /*2820*/  PRMT R66, R66, 0x7632, R66 ;  /* 0x0000763242427816 */ /* 0x000fe20000000042 */
[----:B------:R-:W-:Y:S01]  /*2830*/  FFMA.FTZ R78, R82, R65, R69 ;  /* 0x00000041524e7223 */ /* 0x000fe20000010045 */
[C---:B------:R-:W-:Y:S01]  /*2840*/  IMAD.U32 R68, R71.reuse, 0x10000, RZ ;  /* 0x0001000047447824 */ /* 0x040fe200078e00ff */
[----:B------:R-:W-:Y:S02]  /*2850*/  PRMT R64, R71, 0x7632, R64 ;  /* 0x0000763247407816 */ /* 0x000fe40000000040 */
[----:B------:R-:W-:Y:S01]  /*2860*/  SHF.L.U32 R66, R66, 0x10, RZ ;  /* 0x0000001042427819 */ /* 0x000fe200000006ff */
[----:B------:R-:W-:Y:S01]  /*2870*/  FFMA.FTZ R76, R83, R76, R78 ;  /* 0x0000004c534c7223 */ /* 0x000fe2000001004e */
[----:B------:R-:W-:Y:S01]  /*2880*/  FFMA.FTZ R65, R85, R68, R70 ;  /* 0x0000004455417223 */ /* 0x000fe20000010046 */
[----:B------:R-:W-:Y:S02]  /*2890*/  SHF.L.U32 R87, R64, 0x10, RZ ;  /* 0x0000001040577819 */ /* 0x000fe400000006ff */
[C---:B--2---:R-:W-:Y:S01]  /*28a0*/  PRMT R68, R72.reuse, 0x7632, R68 ;  /* 0x0000763248447816 */ /* 0x044fe20000000044 */
[----:B------:R-:W-:Y:S01]  /*28b0*/  IMAD.U32 R72, R72, 0x10000, RZ ;  /* 0x0001000048487824 */ /* 0x000fe200078e00ff */
[----:B------:R-:W-:Y:S01]  /*28c0*/  SHF.L.U32 R64, R67, 0x10, RZ ;  /* 0x0000001043407819 */ /* 0x000fe200000006ff */
[----:B------:R-:W-:Y:S01]  /*28d0*/  FFMA.FTZ R66, R89, R66, R76 ;  /* 0x0000004259427223 */ /* 0x000fe2000001004c */
[----:B------:R-:W-:Y:S01]  /*28e0*/  FFMA.FTZ R87, R92, R87, R65 ;  /* 0x000000575c577223 */ /* 0x000fe20000010041 */
[----:B------:R-:W-:Y:S01]  /*28f0*/  FFMA.FTZ R70, R88, R72, R91 ;  /* 0x0000004858467223 */ /* 0x000fe2000001005b */
[----:B------:R-:W-:Y:S01]  /*2900*/  PRMT R72, R67, 0x7632, R72 ;  /* 0x0000763243487816 */ /* 0x000fe20000000048 */
[----:B------:R-:W-:Y:S01]  /*2910*/  FFMA.FTZ R79, R85, R64, R66 ;  /* 0x00000040554f7223 */ /* 0x000fe20000010042 */
[----:B------:R-:W-:Y:S01]  /*2920*/  SHF.L.U32 R68, R68, 0x10, RZ ;  /* 0x0000001044447819 */ /* 0x000fe200000006ff */
[----:B------:R-:W2:Y:S01]  /*2930*/  LDG.E.128 R64, desc[UR6][R2.64+0x21000] ;  /* 0x0210000602407981 */ /* 0x000ea2000c1e1d00 */
[----:B---3--:R-:W-:-:S02]  /*2940*/  PRMT R76, R60, 0x7632, R76 ;  /* 0x000076323c4c7816 */ /* 0x008fc4000000004c */
[----:B------:R-:W-:Y:S01]  /*2950*/  SHF.L.U32 R60, R60, 0x10, RZ ;  /* 0x000000103c3c7819 */ /* 0x000fe200000006ff */
[----:B------:R-:W-:Y:S01]  /*2960*/  FFMA.FTZ R101, R93, R68, R70 ;  /* 0x000000445d657223 */ /* 0x000fe20000010046 */
[C---:B------:R-:W-:Y:S01]  /*2970*/  SHF.L.U32 R91, R73.reuse, 0x10, RZ ;  /* 0x00000010495b7819 */ /* 0x040fe200000006ff */
[----:B------:R-:W-:Y:S01]  /*2980*/  IMAD.U32 R77, R72, 0x10000, RZ ;  /* 0x00010000484d7824 */ /* 0x000fe200078e00ff */
[----:B------:R-:W-:Y:S01]  /*2990*/  PRMT R73, R73, 0x7632, R73 ;  /* 0x0000763249497816 */ /* 0x000fe20000000049 */
[----:B------:R-:W3:Y:S01]  /*29a0*/  LDG.E.128 R68, desc[UR6][R2.64+0x24800] ;  /* 0x0248000602447981 */ /* 0x000ee2000c1e1d00 */
[----:B------:R-:W-:Y:S01]  /*29b0*/  SHF.L.U32 R76, R76, 0x10, RZ ;  /* 0x000000104c4c7819 */ /* 0x000fe200000006ff */
[----:B------:R-:W-:Y:S01]  /*29c0*/  FFMA.FTZ R60, R88, R60, R81 ;  /* 0x0000003c583c7223 */ /* 0x000fe20000010051 */
[----:B------:R-:W-:Y:S01]  /*29d0*/  FFMA.FTZ R81, R92, R77, R79 ;  /* 0x0000004d5c517223 */ /* 0x000fe2000001004f */
[----:B------:R-:W-:Y:S01]  /*29e0*/  SHF.L.U32 R73, R73, 0x10, RZ ;  /* 0x0000001049497819 */ /* 0x000fe200000006ff */
[----:B------:R-:W-:Y:S01]  /*29f0*/  FFMA.FTZ R91, R84, R91, R101 ;  /* 0x0000005b545b7223 */ /* 0x000fe20000010065 */
[----:B------:R-:W-:-:S02]  /*2a00*/  IMAD.U32 R77, R61, 0x10000, RZ ;  /* 0x000100003d4d7824 */ /* 0x000fc400078e00ff */
[--C-:B------:R-:W-:Y:S01]  /*2a10*/  FFMA.FTZ R79, R93, R76, R60.reuse ;  /* 0x0000004c5d4f7223 */ /* 0x100fe2000001003c */
[----:B------:R-:W-:Y:S02]  /*2a20*/  PRMT R61, R61, 0x7632, R61 ;  /* 0x000076323d3d7816 */ /* 0x000fe4000000003d */
[----:B------:R-:W-:Y:S01]  /*2a30*/  PRMT R60, R74, 0x7632, R60 ;  /* 0x000076324a3c7816 */ /* 0x000fe2000000003c */
[----:B------:R-:W-:Y:S01]  /*2a40*/  FFMA.FTZ R72, R82, R73, R91 ;  /* 0x0000004952487223 */ /* 0x000fe2000001005b */
[----:B------:R-:W-:Y:S01]  /*2a50*/  SHF.L.U32 R74, R74, 0x10, RZ ;  /* 0x000000104a4a7819 */ /* 0x000fe200000006ff */
[----:B------:R-:W-:Y:S01]  /*2a60*/  FFMA.FTZ R77, R84, R77, R79 ;  /* 0x0000004d544d7223 */ /* 0x000fe2000001004f */
[----:B------:R-:W-:Y:S02]  /*2a70*/  SHF.L.U32 R61, R61, 0x10, RZ ;  /* 0x000000103d3d7819 */ /* 0x000fe400000006ff */
[----:B------:R-:W-:Y:S01]  /*2a80*/  PRMT R73, R62, 0x7632, R73 ;  /* 0x000076323e497816 */ /* 0x000fe20000000049 */
[----:B------:R-:W-:Y:S01]  /*2a90*/  FFMA.FTZ R72, R83, R74, R72 ;  /* 0x0000004a53487223 */ /* 0x000fe20000010048 */
[----:B------:R-:W-:Y:S01]  /*2aa0*/  SHF.L.U32 R60, R60, 0x10, RZ ;  /* 0x000000103c3c7819 */ /* 0x000fe200000006ff */
[----:B------:R-:W-:Y:S01]  /*2ab0*/  IMAD.U32 R62, R62, 0x10000, RZ ;  /* 0x000100003e3e7824 */ /* 0x000fe200078e00ff */
[----:B------:R-:W-:Y:S01]  /*2ac0*/  SHF.L.U32 R74, R73, 0x10, RZ ;  /* 0x00000010494a7819 */ /* 0x000fe200000006ff */
[----:B------:R-:W-:Y:S01]  /*2ad0*/  FFMA.FTZ R76, R82, R61, R77 ;  /* 0x0000003d524c7223 */ /* 0x000fe2000001004d */
[----:B----4-:R-:W-:-:S02]  /*2ae0*/  SHF.L.U32 R73, R52, 0x10, RZ ;  /* 0x0000001034497819 */ /* 0x010fc400000006ff */
[----:B------:R-:W-:Y:S01]  /*2af0*/  PRMT R52, R75, 0x7632, R52 ;  /* 0x000076324b347816 */ /* 0x000fe20000000034 */
[----:B------:R-:W-:Y:S01]  /*2b00*/  FFMA.FTZ R72, R89, R60, R72 ;  /* 0x0000003c59487223 */ /* 0x000fe20000010048 */
[----:B------:R-:W-:Y:S01]  /*2b10*/  SHF.L.U32 R60, R75, 0x10, RZ ;  /* 0x000000104b3c7819 */ /* 0x000fe200000006ff */
[--C-:B------:R-:W-:Y:S01]  /*2b20*/  FFMA.FTZ R62, R83, R62, R76.reuse ;  /* 0x0000003e533e7223 */ /* 0x100fe2000001004c */
[----:B------:R-:W-:Y:S01]  /*2b30*/  PRMT R76, R52, 0x7632, R76 ;  /* 0x00007632344c7816 */ /* 0x000fe2000000004c */
[----:B------:R-:W-:Y:S02]  /*2b40*/  FFMA.FTZ R96, R88, R73, R99 ;  /* 0x0000004958607223 */ /* 0x000fe40000010063 */
[----:B------:R-:W-:Y:S01]  /*2b50*/  FFMA.FTZ R61, R85, R60, R72 ;  /* 0x0000003c553d7223 */ /* 0x000fe20000010048 */
[----:B------:R-:W-:Y:S01]  /*2b60*/  FFMA.FTZ R62, R89, R74, R62 ;  /* 0x0000004a593e7223 */ /* 0x000fe2000001003e */
[----:B------:R-:W-:Y:S01]  /*2b70*/  SHF.L.U32 R86, R76, 0x10, RZ ;  /* 0x000000104c567819 */ /* 0x000fe200000006ff */
[----:B------:R-:W4:Y:S01]  /*2b80*/  LDG.E.128 R72, desc[UR6][R2.64+0x2000] ;  /* 0x0020000602487981 */ /* 0x000f22000c1e1d00 */
[C---:B------:R-:W-:Y:S01]  /*2b90*/  IMAD.U32 R60, R63.reuse, 0x10000, RZ ;  /* 0x000100003f3c7824 */ /* 0x040fe200078e00ff */
[----:B------:R-:W-:-:S02]  /*2ba0*/  PRMT R63, R63, 0x7632, R63 ;  /* 0x000076323f3f7816 */ /* 0x000fc4000000003f */
[----:B------:R-:W4:Y:S01]  /*2bb0*/  LDG.E.128 R76, desc[UR6][R56.64+0x2000] ;  /* 0x00200006384c7981 */ /* 0x000f22000c1e1d00 */
[----:B------:R-:W-:Y:S01]  /*2bc0*/  SHF.L.U32 R99, R53, 0x10, RZ ;  /* 0x0000001035637819 */ /* 0x000fe200000006ff */
[----:B------:R-:W-:Y:S01]  /*2bd0*/  FFMA.FTZ R101, R93, R86, R96 ;  /* 0x000000565d657223 */ /* 0x000fe20000010060 */
[----:B------:R-:W-:Y:S01]  /*2be0*/  PRMT R53, R53, 0x7632, R53 ;  /* 0x0000763235357816 */ /* 0x000fe20000000035 */
[----:B------:R-:W-:Y:S01]  /*2bf0*/  FFMA.FTZ R60, R85, R60, R62 ;  /* 0x0000003c553c7223 */ /* 0x000fe2000001003e */
[----:B------:R-:W-:Y:S02]  /*2c00*/  IMAD.U32 R63, R63, 0x10000, RZ ;  /* 0x000100003f3f7824 */ /* 0x000fe400078e00ff */
[----:B------:R-:W-:Y:S01]  /*2c10*/  FFMA.FTZ R99, R84, R99, R101 ;  /* 0x0000006354637223 */ /* 0x000fe20000010065 */
[----:B------:R-:W-:Y:S01]  /*2c20*/  SHF.L.U32 R53, R53, 0x10, RZ ;  /* 0x0000001035357819 */ /* 0x000fe200000006ff */
[----:B------:R-:W-:Y:S01]  /*2c30*/  FFMA.FTZ R86, R92, R63, R60 ;  /* 0x0000003f5c567223 */ /* 0x000fe2000001003c */
[----:B-----5:R-:W-:-:S02]  /*2c40*/  SHF.L.U32 R62, R40, 0x10, RZ ;  /* 0x00000010283e7819 */ /* 0x020fc400000006ff */
[----:B------:R-:W-:Y:S02]  /*2c50*/  PRMT R60, R40, 0x7632, R60 ;  /* 0x00007632283c7816 */ /* 0x000fe4000000003c */
[----:B------:R-:W-:Y:S01]  /*2c60*/  SHF.L.U32 R91, R52, 0x10, RZ ;  /* 0x00000010345b7819 */ /* 0x000fe200000006ff */
[----:B------:R-:W-:Y:S01]  /*2c70*/  FFMA.FTZ R52, R82, R53, R99 ;  /* 0x0000003552347223 */ /* 0x000fe20000010063 */
[----:B------:R-:W-:Y:S01]  /*2c80*/  SHF.L.U32 R40, R54, 0x10, RZ ;  /* 0x0000001036287819 */ /* 0x000fe200000006ff */
[----:B------:R-:W-:Y:S01]  /*2c90*/  FFMA.FTZ R98, R88, R62, R95 ;  /* 0x0000003e58627223 */ /* 0x000fe2000001005f */
[----:B------:R-:W-:Y:S01]  /*2ca0*/  IMAD.U32 R96, R60, 0x10000, RZ ;  /* 0x000100003c607824 */ /* 0x000fe200078e00ff */
[----:B------:R-:W-:Y:S02]  /*2cb0*/  PRMT R54, R54, 0x7632, R54 ;  /* 0x0000763236367816 */ /* 0x000fe40000000036 */
[--C-:B------:R-:W-:Y:S01]  /*2cc0*/  FFMA.FTZ R40, R83, R40, R52.reuse ;  /* 0x0000002853287223 */ /* 0x100fe20000010034 */
[----:B------:R-:W-:-:S02]  /*2cd0*/  PRMT R52, R44, 0x7632, R52 ;  /* 0x000076322c347816 */ /* 0x000fc40000000034 */
[----:B------:R-:W-:Y:S01]  /*2ce0*/  SHF.L.U32 R44, R44, 0x10, RZ ;  /* 0x000000102c2c7819 */ /* 0x000fe200000006ff */
[----:B------:R-:W-:Y:S01]  /*2cf0*/  IMAD.U32 R53, R41, 0x10000, RZ ;  /* 0x0001000029357824 */ /* 0x000fe200078e00ff */
[C---:B------:R-:W-:Y:S02]  /*2d00*/  PRMT R60, R55.reuse, 0x7632, R60 ;  /* 0x00007632373c7816 */ /* 0x040fe4000000003c */
        /* <DEDUP_REMOVED lines=13> */
[----:B------:R-:W-:Y:S01]  /*2de0*/  FFMA.FTZ R93, R85, R62, R40 ;  /* 0x0000003e555d7223 */ /* 0x000fe20000010028 */
[----:B------:R-:W-:Y:S01]  /*2df0*/  FFMA.FTZ R44, R82, R41, R61 ;  /* 0x00000029522c7223 */ /* 0x000fe2000001003d */
[----:B------:R-:W-:-:S02]  /*2e00*/  IMAD.U32 R41, R60, 0x10000, RZ ;  /* 0x000100003c297824 */ /* 0x000fc400078e00ff */
[----:B------:R-:W-:Y:S02]  /*2e10*/  FFMA.FTZ R95, R84, R63, R95 ;  /* 0x0000003f545f7223 */ /* 0x000fe4000001005f */
[----:B------:R-:W5:Y:S01]  /*2e20*/  LDG.E.128 R60, desc[UR6][R2.64+0x9000] ;  /* 0x00900006023c7981 */ /* 0x000f62000c1e1d00 */
[----:B------:R-:W-:-:S04]  /*2e30*/  PRMT R45, R45, 0x7632, R45 ;  /* 0x000076322d2d7816 */ /* 0x000fc8000000002d */
[----:B------:R-:W-:Y:S02]  /*2e40*/  SHF.L.U32 R45, R45, 0x10, RZ ;  /* 0x000000102d2d7819 */ /* 0x000fe400000006ff */
[C---:B------:R-:W-:Y:S02]  /*2e50*/  SHF.L.U32 R40, R42.reuse, 0x10, RZ ;  /* 0x000000102a287819 */ /* 0x040fe400000006ff */
[----:B------:R-:W-:Y:S01]  /*2e60*/  PRMT R42, R42, 0x7632, R42 ;  /* 0x000076322a2a7816 */ /* 0x000fe2000000002a */
[----:B------:R-:W-:Y:S01]  /*2e70*/  FFMA.FTZ R96, R82, R45, R95 ;  /* 0x0000002d52607223 */ /* 0x000fe2000001005f */
[C---:B------:R-:W-:Y:S01]  /*2e80*/  IMAD.U32 R82, R46.reuse, 0x10000, RZ ;  /* 0x000100002e527824 */ /* 0x040fe200078e00ff */
[----:B------:R-:W-:Y:S01]  /*2e90*/  PRMT R46, R46, 0x7632, R46 ;  /* 0x000076322e2e7816 */ /* 0x000fe2000000002e */
[C---:B------:R-:W-:Y:S01]  /*2ea0*/  FFMA.FTZ R88, R83.reuse, R40, R44 ;  /* 0x0000002853587223 */ /* 0x040fe2000001002c */
[----:B------:R-:W-:Y:S01]  /*2eb0*/  SHF.L.U32 R42, R42, 0x10, RZ ;  /* 0x000000102a2a7819 */ /* 0x000fe200000006ff */
[----:B------:R-:W-:Y:S01]  /*2ec0*/  FFMA.FTZ R84, R92, R41, R93 ;  /* 0x000000295c547223 */ /* 0x000fe2000001005d */
[----:B------:R-:W-:Y:S01]  /*2ed0*/  SHF.L.U32 R46, R46, 0x10, RZ ;  /* 0x000000102e2e7819 */ /* 0x000fe200000006ff */
[----:B------:R-:W-:Y:S01]  /*2ee0*/  FFMA.FTZ R82, R83, R82, R96 ;  /* 0x0000005253527223 */ /* 0x000fe20000010060 */
[----:B------:R-:W-:-:S02]  /*2ef0*/  PRMT R40, R43, 0x7632, R40 ;  /* 0x000076322b287816 */ /* 0x000fc40000000028 */
[----:B------:R-:W-:Y:S01]  /*2f00*/  SHF.L.U32 R44, R43, 0x10, RZ ;  /* 0x000000102b2c7819 */ /* 0x000fe200000006ff */
[----:B------:R-:W-:Y:S01]  /*2f10*/  IMAD.U32 R83, R16, 0x10000, RZ ;  /* 0x0001000010537824 */ /* 0x000fe200078e00ff */
[C---:B------:R-:W-:Y:S02]  /*2f20*/  PRMT R43, R12.reuse, 0x7632, R43 ;  /* 0x000076320c2b7816 */ /* 0x040fe4000000002b */
[----:B------:R-:W-:Y:S02]  /*2f30*/  SHF.L.U32 R45, R12, 0x10, RZ ;  /* 0x000000100c2d7819 */ /* 0x000fe400000006ff */
[----:B------:R-:W-:Y:S01]  /*2f40*/  PRMT R41, R16, 0x7632, R41 ;  /* 0x0000763210297816 */ /* 0x000fe20000000029 */
[C---:B------:R-:W-:Y:S01]  /*2f50*/  FFMA.FTZ R42, R89.reuse, R42, R88 ;  /* 0x0000002a592a7223 */ /* 0x040fe20000010058 */
[----:B------:R-:W-:Y:S01]  /*2f60*/  FFMA.FTZ R89, R89, R46, R82 ;  /* 0x0000002e59597223 */ /* 0x000fe20000010052 */
[----:B------:R-:W-:Y:S01]  /*2f70*/  SHF.L.U32 R12, R47, 0x10, RZ ;  /* 0x000000102f0c7819 */ /* 0x000fe200000006ff */
[----:B------:R-:W-:Y:S01]  /*2f80*/  FFMA.FTZ R45, R83, R45, R94 ;  /* 0x0000002d532d7223 */ /* 0x000fe2000001005e */
[----:B------:R-:W-:-:S02]  /*2f90*/  SHF.L.U32 R43, R43, 0x10, RZ ;  /* 0x000000102b2b7819 */ /* 0x000fc400000006ff */
[----:B------:R-:W-:Y:S01]  /*2fa0*/  SHF.L.U32 R82, R41, 0x10, RZ ;  /* 0x0000001029527819 */ /* 0x000fe200000006ff */
[----:B------:R-:W-:Y:S01]  /*2fb0*/  FFMA.FTZ R41, R85, R44, R42 ;  /* 0x0000002c55297223 */ /* 0x000fe2000001002a */
[----:B------:R-:W-:Y:S01]  /*2fc0*/  PRMT R47, R47, 0x7632, R47 ;  /* 0x000076322f2f7816 */ /* 0x000fe2000000002f */
[C---:B------:R-:W-:Y:S01]  /*2fd0*/  IMAD.U32 R42, R13.reuse, 0x10000, RZ ;  /* 0x000100000d2a7824 */ /* 0x040fe200078e00ff */
        /* <DEDUP_REMOVED lines=8> */
[----:B------:R-:W-:-:S02]  /*3060*/  FFMA.FTZ R43, R85, R42, R44 ;  /* 0x0000002a552b7223 */ /* 0x000fc4000001002c */
[----:B------:R-:W-:Y:S02]  /*3070*/  FFMA.FTZ R92, R92, R47, R12 ;  /* 0x0000002f5c5c7223 */ /* 0x000fe4000001000c */
[----:B------:R-:W5:Y:S01]  /*3080*/  LDG.E.128 R44, desc[UR6][R2.64+0xc800] ;  /* 0x00c80006022c7981 */ /* 0x000f62000c1e1d00 */
[----:B------:R-:W-:Y:S01]  /*3090*/  SHF.L.U32 R88, R88, 0x10, RZ ;  /* 0x0000001058587819 */ /* 0x000fe200000006ff */
[----:B------:R-:W-:Y:S01]  /*30a0*/  IMAD.U32 R17, R16, 0x10000, RZ ;  /* 0x0001000010117824 */ /* 0x000fe200078e00ff */
[C---:B------:R-:W-:Y:S01]  /*30b0*/  PRMT R13, R20.reuse, 0x7632, R13 ;  /* 0x00007632140d7816 */ /* 0x040fe2000000000d */
[----:B------:R-:W-:Y:S02]  /*30c0*/  IMAD.U32 R20, R20, 0x10000, RZ ;  /* 0x0001000014147824 */ /* 0x000fe400078e00ff */
[----:B------:R-:W-:Y:S02]  /*30d0*/  FFMA.FTZ R96, R88, R17, R43 ;  /* 0x0000001158607223 */ /* 0x000fe4000001002b */
[----:B------:R-:W5:Y:S01]  /*30e0*/  LDG.E.128 R40, desc[UR6][R2.64+0x10000] ;  /* 0x0100000602287981 */ /* 0x000f62000c1e1d00 */
[----:B------:R-:W-:-:S02]  /*30f0*/  SHF.L.U32 R16, R14, 0x10, RZ ;  /* 0x000000100e107819 */ /* 0x000fc400000006ff */
[C---:B------:R-:W-:Y:S02]  /*3100*/  SHF.L.U32 R89, R18.reuse, 0x10, RZ ;  /* 0x0000001012597819 */ /* 0x040fe400000006ff */
[C---:B------:R-:W-:Y:S02]  /*3110*/  PRMT R12, R19.reuse, 0x7632, R12 ;  /* 0x00007632130c7816 */ /* 0x040fe4000000000c */
[----:B------:R-:W-:Y:S01]  /*3120*/  SHF.L.U32 R93, R19, 0x10, RZ ;  /* 0x00000010135d7819 */ /* 0x000fe200000006ff */
[----:B------:R-:W-:Y:S01]  /*3130*/  FFMA.FTZ R19, R83, R20, R0 ;  /* 0x0000001453137223 */ /* 0x000fe20000010000 */
[----:B------:R-:W-:Y:S02]  /*3140*/  SHF.L.U32 R13, R13, 0x10, RZ ;  /* 0x000000100d0d7819 */ /* 0x000fe400000006ff */
[----:B------:R-:W-:Y:S02]  /*3150*/  PRMT R18, R18, 0x7632, R18 ;  /* 0x0000763212127816 */ /* 0x000fe40000000012 */
[----:B------:R-:W-:Y:S01]  /*3160*/  PRMT R14, R14, 0x7632, R14 ;  /* 0x000076320e0e7816 */ /* 0x000fe2000000000e */
[----:B------:R-:W-:Y:S01]  /*3170*/  FFMA.FTZ R17, R89, R16, R96 ;  /* 0x0000001059117223 */ /* 0x000fe20000010060 */
[----:B------:R-:W-:Y:S01]  /*3180*/  FFMA.FTZ R96, R82, R13, R19 ;  /* 0x0000000d52607223 */ /* 0x000fe20000010013 */
[----:B------:R-:W-:-:S02]  /*3190*/  SHF.L.U32 R0, R18, 0x10, RZ ;  /* 0x0000001012007819 */ /* 0x000fc400000006ff */
[C---:B------:R-:W-:Y:S01]  /*31a0*/  PRMT R16, R21.reuse, 0x7632, R16 ;  /* 0x0000763215107816 */ /* 0x040fe20000000010 */
[----:B------:R-:W-:Y:S01]  /*31b0*/  IMAD.U32 R13, R14, 0x10000, RZ ;  /* 0x000100000e0d7824 */ /* 0x000fe200078e00ff */
[----:B------:R-:W-:Y:S02]  /*31c0*/  SHF.L.U32 R20, R21, 0x10, RZ ;  /* 0x0000001015147819 */ /* 0x000fe400000006ff */
[----:B------:R-:W-:Y:S01]  /*31d0*/  SHF.L.U32 R19, R16, 0x10, RZ ;  /* 0x0000001010137819 */ /* 0x000fe200000006ff */
[----:B------:R-:W-:Y:S01]  /*31e0*/  FFMA.FTZ R18, R0, R13, R17 ;  /* 0x0000000d00127223 */ /* 0x000fe20000010011 */
[C---:B------:R-:W-:Y:S01]  /*31f0*/  SHF.L.U32 R17, R24.reuse, 0x10, RZ ;  /* 0x0000001018117819 */ /* 0x040fe200000006ff */
[----:B------:R-:W-:Y:S01]  /*3200*/  FFMA.FTZ R21, R85, R20, R96 ;  /* 0x0000001455157223 */ /* 0x000fe20000010060 */
[----:B------:R-:W-:Y:S01]  /*3210*/  PRMT R24, R24, 0x7632, R24 ;  /* 0x0000763218187816 */ /* 0x000fe20000000018 */
[----:B------:R-:W-:Y:S01]  /*3220*/  IMAD.U32 R20, R22, 0x10000, RZ ;  /* 0x0001000016147824 */ /* 0x000fe200078e00ff */
[----:B------:R-:W-:Y:S01]  /*3230*/  SHF.L.U32 R16, R15, 0x10, RZ ;  /* 0x000000100f107819 */ /* 0x000fe200000006ff */
[----:B------:R-:W-:Y:S01]  /*3240*/  FFMA.FTZ R96, R88, R19, R21 ;  /* 0x0000001358607223 */ /* 0x000fe20000010015 */
[----:B------:R-:W-:Y:S01]  /*3250*/  FFMA.FTZ R19, R83, R17, R90 ;  /* 0x0000001153137223 */ /* 0x000fe2000001005a */
[----:B------:R-:W-:-:S02]  /*3260*/  PRMT R22, R22, 0x7632, R22 ;  /* 0x0000763216167816 */ /* 0x000fc40000000016 */
[----:B------:R-:W-:Y:S02]  /*3270*/  SHF.L.U32 R17, R24, 0x10, RZ ;  /* 0x0000001018117819 */ /* 0x000fe400000006ff */
[----:B------:R-:W-:Y:S01]  /*3280*/  PRMT R14, R15, 0x7632, R14 ;  /* 0x000076320f0e7816 */ /* 0x000fe2000000000e */
[----:B------:R-:W-:Y:S01]  /*3290*/  FFMA.FTZ R95, R93, R16, R18 ;  /* 0x000000105d5f7223 */ /* 0x000fe20000010012 */
[----:B------:R-:W-:Y:S01]  /*32a0*/  FFMA.FTZ R15, R89, R20, R96 ;  /* 0x00000014590f7223 */ /* 0x000fe20000010060 */
[----:B------:R-:W-:Y:S01]  /*32b0*/  SHF.L.U32 R13, R22, 0x10, RZ ;  /* 0x00000010160d7819 */ /* 0x000fe200000006ff */
[----:B------:R-:W-:Y:S01]  /*32c0*/  FFMA.FTZ R18, R82, R17, R19 ;  /* 0x0000001152127223 */ /* 0x000fe20000010013 */
[C---:B------:R-:W-:Y:S02]  /*32d0*/  SHF.L.U32 R16, R25.reuse, 0x10, RZ ;  /* 0x0000001019107819 */ /* 0x040fe400000006ff */
[----:B------:R-:W-:Y:S02]  /*32e0*/  PRMT R25, R25, 0x7632, R25 ;  /* 0x0000763219197816 */ /* 0x000fe40000000019 */
[----:B------:R-:W-:-:S02]  /*32f0*/  SHF.L.U32 R21, R14, 0x10, RZ ;  /* 0x000000100e157819 */ /* 0x000fc400000006ff */
[----:B------:R-:W-:Y:S02]  /*3300*/  SHF.L.U32 R90, R12, 0x10, RZ ;  /* 0x000000100c5a7819 */ /* 0x000fe400000006ff */
[C---:B------:R-:W-:Y:S01]  /*3310*/  PRMT R20, R23.reuse, 0x7632, R20 ;  /* 0x0000763217147816 */ /* 0x040fe20000000014 */
[----:B------:R-:W-:Y:S02]  /*3320*/  IMAD.U32 R22, R23, 0x10000, RZ ;  /* 0x0001000017167824 */ /* 0x000fe400078e00ff */
[----:B------:R-:W-:Y:S01]  /*3330*/  FFMA.FTZ R24, R0, R13, R15 ;  /* 0x0000000d00187223 */ /* 0x000fe2000001000f */
[----:B------:R-:W-:Y:S01]  /*3340*/  FFMA.FTZ R23, R85, R16, R18 ;  /* 0x0000001055177223 */ /* 0x000fe20000010012 */
[----:B------:R-:W-:Y:S01]  /*3350*/  IMAD.U32 R25, R25, 0x10000, RZ ;  /* 0x0001000019197824 */ /* 0x000fe200078e00ff */
[----:B------:R-:W5:Y:S01]  /*3360*/  LDG.E.128 R12, desc[UR6][R2.64+0x13800] ;  /* 0x01380006020c7981 */ /* 0x000f62000c1e1d00 */
[----:B------:R-:W-:Y:S01]  /*3370*/  FFMA.FTZ R96, R90, R21, R95 ;  /* 0x000000155a607223 */ /* 0x000fe2000001005f */
[----:B------:R-:W-:-:S02]  /*3380*/  SHF.L.U32 R95, R20, 0x10, RZ ;  /* 0x00000010145f7819 */ /* 0x000fc400000006ff */
[----:B------:R-:W5:Y:S01]  /*3390*/  LDG.E.128 R16, desc[UR6][R2.64+0x17000] ;  /* 0x0170000602107981 */ /* 0x000f62000c1e1d00 */
[C---:B------:R-:W-:Y:S01]  /*33a0*/  SHF.L.U32 R20, R26.reuse, 0x10, RZ ;  /* 0x000000101a147819 */ /* 0x040fe200000006ff */
        /* <DEDUP_REMOVED lines=10> */
[--C-:B------:R-:W-:Y:S01]  /*3450*/  FFMA.FTZ R22, R0, R21, R23.reuse ;  /* 0x0000001500167223 */ /* 0x100fe20000010017 */
[C---:B------:R-:W-:Y:S01]  /*3460*/  PRMT R23, R32.reuse, 0x7632, R23 ;  /* 0x0000763220177816 */ /* 0x040fe20000000017 */
[----:B------:R-:W-:Y:S01]  /*3470*/  IMAD.U32 R32, R32, 0x10000, RZ ;  /* 0x0001000020207824 */ /* 0x000fe200078e00ff */
[----:B------:R-:W-:Y:S01]  /*3480*/  SHF.L.U32 R24, R29, 0x10, RZ ;  /* 0x000000101d187819 */ /* 0x000fe200000006ff */
[C---:B------:R-:W-:Y:S01]  /*3490*/  FFMA.FTZ R26, R82.reuse, R25, R97 ;  /* 0x00000019521a7223 */ /* 0x040fe20000010061 */
        /* <DEDUP_REMOVED lines=10> */
[----:B------:R-:W-:-:S02]  /*3540*/  IMAD.U32 R24, R30, 0x10000, RZ ;  /* 0x000100001e187824 */ /* 0x000fc400078e00ff */
[----:B------:R-:W-:Y:S01]  /*3550*/  FFMA.FTZ R26, R88, R29, R21 ;  /* 0x0000001d581a7223 */ /* 0x000fe20000010015 */
[----:B------:R-:W-:Y:S01]  /*3560*/  SHF.L.U32 R25, R20, 0x10, RZ ;  /* 0x0000001014197819 */ /* 0x000fe200000006ff */
[----:B------:R-:W-:Y:S01]  /*3570*/  FFMA.FTZ R29, R85, R22, R32 ;  /* 0x00000016551d7223 */ /* 0x000fe20000010020 */
[----:B------:R-:W-:Y:S01]  /*3580*/  PRMT R28, R27, 0x7632, R28 ;  /* 0x000076321b1c7816 */ /* 0x000fe2000000001c */
[----:B------:R-:W5:Y:S01]  /*3590*/  LDG.E.128 R20, desc[UR6][R2.64+0x1a800] ;  /* 0x01a8000602147981 */ /* 0x000f62000c1e1d00 */
[----:B------:R-:W-:Y:S01]  /*35a0*/  FFMA.FTZ R27, R89, R24, R26 ;  /* 0x00000018591b7223 */ /* 0x000fe2000001001a */
[----:B------:R-:W-:Y:S02]  /*35b0*/  PRMT R30, R30, 0x7632, R30 ;  /* 0x000076321e1e7816 */ /* 0x000fe4000000001e */
[----:B------:R-:W-:Y:S01]  /*35c0*/  PRMT R24, R34, 0x7632, R24 ;  /* 0x0000763222187816 */ /* 0x000fe20000000018 */
[----:B------:R-:W-:Y:S01]  /*35d0*/  FFMA.FTZ R26, R88, R25, R29 ;  /* 0x00000019581a7223 */ /* 0x000fe2000001001d */
[----:B------:R-:W-:-:S02]  /*35e0*/  SHF.L.U32 R34, R34, 0x10, RZ ;  /* 0x0000001022227819 */ /* 0x000fc400000006ff */
[----:B------:R-:W-:Y:S01]  /*35f0*/  SHF.L.U32 R25, R30, 0x10, RZ ;  /* 0x000000101e197819 */ /* 0x000fe200000006ff */
[C---:B------:R-:W-:Y:S01]  /*3600*/  IMAD.U32 R30, R31.reuse, 0x10000, RZ ;  /* 0x000100001f1e7824 */ /* 0x040fe200078e00ff */
        /* <DEDUP_REMOVED lines=8> */
[----:B------:R-:W5:Y:S01]  /*3690*/  LDG.E.128 R24, desc[UR6][R2.64+0x1e000] ;  /* 0x01e0000602187981 */ /* 0x000f62000c1e1d00 */
[----:B------:R-:W-:-:S02]  /*36a0*/  IMAD.U32 R33, R33, 0x10000, RZ ;  /* 0x0001000021217824 */ /* 0x000fc400078e00ff */
[----:B------:R-:W-:Y:S01]  /*36b0*/  FFMA.FTZ R81, R83, R34, R81 ;  /* 0x0000002253517223 */ /* 0x000fe20000010051 */
[----:B------:R-:W-:Y:S01]  /*36c0*/  PRMT R35, R35, 0x7632, R35 ;  /* 0x0000763223237816 */ /* 0x000fe20000000023 */
[C---:B------:R-:W-:Y:S01]  /*36d0*/  FFMA.FTZ R30, R93.reuse, R30, R32 ;  /* 0x0000001e5d1e7223 */ /* 0x040fe20000010020 */
[--C-:B------:R-:W-:Y:S01]  /*36e0*/  FFMA.FTZ R8, R93, R8, R31.reuse ;  /* 0x000000085d087223 */ /* 0x100fe2000001001f */
        /* <DEDUP_REMOVED lines=23> */
[----:B------:R-:W5:Y:S01]  /*3860*/  LDG.E.128 R8, desc[UR6][R2.64+0x21800] ;  /* 0x0218000602087981 */ /* 0x000f62000c1e1d00 */
[----:B------:R-:W-:-:S02]  /*3870*/  IMAD.U32 R30, R5, 0x10000, RZ ;  /* 0x00010000051e7824 */ /* 0x000fc400078e00ff */
[----:B------:R-:W-:Y:S01]  /*3880*/  FFMA.FTZ R32, R82, R33, R91 ;  /* 0x0000002152207223 */ /* 0x000fe2000001005b */
[----:B------:R-:W-:Y:S01]  /*3890*/  FFMA.FTZ R91, R93, R28, R4 ;  /* 0x0000001c5d5b7223 */ /* 0x000fe20000010004 */
[C---:B------:R-:W-:Y:S02]  /*38a0*/  PRMT R34, R36.reuse, 0x7632, R34 ;  /* 0x0000763224227816 */ /* 0x040fe40000000022 */
[----:B------:R-:W-:Y:S01]  /*38b0*/  FFMA.FTZ R33, R85, R30, R32 ;  /* 0x0000001e55217223 */ /* 0x000fe20000010020 */
[----:B------:R-:W-:Y:S01]  /*38c0*/  SHF.L.U32 R36, R36, 0x10, RZ ;  /* 0x0000001024247819 */ /* 0x000fe200000006ff */
[----:B------:R-:W5:Y:S01]  /*38d0*/  LDG.E.128 R28, desc[UR6][R2.64+0x25000] ;  /* 0x02500006021c7981 */ /* 0x000f62000c1e1d00 */
[----:B------:R-:W-:Y:S02]  /*38e0*/  SHF.L.U32 R35, R34, 0x10, RZ ;  /* 0x0000001022237819 */ /* 0x000fe400000006ff */
[----:B------:R-:W-:Y:S01]  /*38f0*/  PRMT R5, R5, 0x7632, R5 ;  /* 0x0000763205057816 */ /* 0x000fe20000000005 */
[----:B------:R-:W-:Y:S01]  /*3900*/  FFMA.FTZ R99, R83, R36, R86 ;  /* 0x0000002453637223 */ /* 0x000fe20000010056 */
[----:B------:R-:W-:-:S02]  /*3910*/  PRMT R34, R37, 0x7632, R34 ;  /* 0x0000763225227816 */ /* 0x000fc40000000022 */
[----:B------:R-:W-:Y:S01]  /*3920*/  SHF.L.U32 R86, R37, 0x10, RZ ;  /* 0x0000001025567819 */ /* 0x000fe200000006ff */
[----:B------:R-:W-:Y:S01]  /*3930*/  FFMA.FTZ R98, R82, R35, R99 ;  /* 0x0000002352627223 */ /* 0x000fe20000010063 */
[----:B------:R-:W-:Y:S01]  /*3940*/  IMAD.U32 R5, R5, 0x10000, RZ ;  /* 0x0001000005057824 */ /* 0x000fe200078e00ff */
[C---:B------:R-:W-:Y:S02]  /*3950*/  PRMT R36, R7.reuse, 0x7632, R36 ;  /* 0x0000763207247816 */ /* 0x040fe40000000024 */
[----:B------:R-:W-:Y:S01]  /*3960*/  SHF.L.U32 R32, R7, 0x10, RZ ;  /* 0x0000001007207819 */ /* 0x000fe200000006ff */
[----:B------:R-:W-:Y:S01]  /*3970*/  FFMA.FTZ R86, R85, R86, R98 ;  /* 0x0000005655567223 */ /* 0x000fe20000010062 */
[----:B------:R-:W-:Y:S02]  /*3980*/  PRMT R4, R6, 0x7632, R4 ;  /* 0x0000763206047816 */ /* 0x000fe40000000004 */
[----:B------:R-:W-:Y:S01]  /*3990*/  SHF.L.U32 R7, R34, 0x10, RZ ;  /* 0x0000001022077819 */ /* 0x000fe200000006ff */
[----:B------:R-:W-:Y:S01]  /*39a0*/  FFMA.FTZ R34, R88, R5, R33 ;  /* 0x0000000558227223 */ /* 0x000fe20000010021 */
[----:B------:R-:W-:-:S02]  /*39b0*/  SHF.L.U32 R6, R6, 0x10, RZ ;  /* 0x0000001006067819 */ /* 0x000fc400000006ff */
[----:B------:R-:W-:Y:S01]  /*39c0*/  PRMT R33, R38, 0x7632, R33 ;  /* 0x0000763226217816 */ /* 0x000fe20000000021 */
[----:B------:R-:W-:Y:S01]  /*39d0*/  FFMA.FTZ R35, R88, R7, R86 ;  /* 0x0000000758237223 */ /* 0x000fe20000010056 */
[----:B------:R-:W-:Y:S01]  /*39e0*/  SHF.L.U32 R38, R38, 0x10, RZ ;  /* 0x0000001026267819 */ /* 0x000fe200000006ff */
[--C-:B------:R-:W-:Y:S01]  /*39f0*/  FFMA.FTZ R7, R89, R6, R34.reuse ;  /* 0x0000000659077223 */ /* 0x100fe20000010022 */
        /* <DEDUP_REMOVED lines=10> */
[----:B------:R-:W-:Y:S01]  /*3aa0*/  PRMT R39, R39, 0x7632, R39 ;  /* 0x0000763227277816 */ /* 0x000fe20000000027 */
[C---:B------:R-:W-:Y:S01]  /*3ab0*/  FFMA.FTZ R38, R93.reuse, R32, R4 ;  /* 0x000000205d267223 */ /* 0x040fe20000010004 */
[----:B------:R-:W-:Y:S01]  /*3ac0*/  FFMA.FTZ R84, R93, R6, R33 ;  /* 0x000000065d547223 */ /* 0x000fe20000010021 */
[----:B------:R-:W-:Y:S01]  /*3ad0*/  FFMA.FTZ R98, R82, R5, R7 ;  /* 0x0000000552627223 */ /* 0x000fe20000010007 */
[C---:B------:R-:W-:Y:S01]  /*3ae0*/  PRMT R37, R49.reuse, 0x7632, R37 ;  /* 0x0000763231257816 */ /* 0x040fe20000000025 */
[----:B------:R-:W5:Y:S01]  /*3af0*/  LDG.E.128 R4, desc[UR6][R2.64+0x2800] ;  /* 0x0028000602047981 */ /* 0x000f62000c1e1d00 */
[----:B------:R-:W-:-:S03]  /*3b00*/  SHF.L.U32 R48, R49, 0x10, RZ ;  /* 0x0000001031307819 */ /* 0x000fc600000006ff */
[----:B------:R-:W5:Y:S01]  /*3b10*/  LDG.E.128 R32, desc[UR6][R56.64+0x2800] ;  /* 0x0028000638207981 */ /* 0x000f62000c1e1d00 */
[----:B------:R-:W-:Y:S01]  /*3b20*/  SHF.L.U32 R86, R87, 0x10, RZ ;  /* 0x0000001057567819 */ /* 0x000fe200000006ff */
[----:B------:R-:W-:Y:S01]  /*3b30*/  IMAD.U32 R39, R39, 0x10000, RZ ;  /* 0x0001000027277824 */ /* 0x000fe200078e00ff */
[----:B------:R-:W-:Y:S01]  /*3b40*/  SHF.L.U32 R87, R36, 0x10, RZ ;  /* 0x0000001024577819 */ /* 0x000fe200000006ff */
[----:B------:R-:W-:Y:S01]  /*3b50*/  FFMA.FTZ R49, R85, R48, R98 ;  /* 0x0000003055317223 */ /* 0x000fe20000010062 */
[----:B------:R-:W-:Y:S02]  /*3b60*/  SHF.L.U32 R37, R37, 0x10, RZ ;  /* 0x0000001025257819 */ /* 0x000fe400000006ff */
[----:B------:R-:W-:Y:S02]  /*3b70*/  PRMT R48, R50, 0x7632, R48 ;  /* 0x0000763232307816 */ /* 0x000fe40000000030 */
[----:B--2---:R-:W-:Y:S01]  /*3b80*/  SHF.L.U32 R99, R64, 0x10, RZ ;  /* 0x0000001040637819 */ /* 0x004fe200000006ff */
[----:B------:R-:W-:Y:S01]  /*3b90*/  FFMA.FTZ R87, R90, R87, R38 ;  /* 0x000000575a577223 */ /* 0x000fe20000010026 */
[----:B------:R-:W-:Y:S01]  /*3ba0*/  SHF.L.U32 R50, R50, 0x10, RZ ;  /* 0x0000001032327819 */ /* 0x000fe200000006ff */
[----:B------:R-:W-:Y:S01]  /*3bb0*/  FFMA.FTZ R84, R90, R39, R84 ;  /* 0x000000275a547223 */ /* 0x000fe20000010054 */
[----:B------:R-:W-:Y:S01]  /*3bc0*/  FFMA.FTZ R100, R88, R37, R49 ;  /* 0x0000002558647223 */ /* 0x000fe20000010031 */
[----:B------:R-:W-:Y:S01]  /*3bd0*/  PRMT R64, R64, 0x7632, R64 ;  /* 0x0000763240407816 */ /* 0x000fe20000000040 */
[----:B------:R-:W2:Y:S01]  /*3be0*/  LDG.E.128 R36, desc[UR6][R2.64+0x6000] ;  /* 0x0060000602247981 */ /* 0x000ea2000c1e1d00 */
[--C-:B------:R-:W-:Y:S01]  /*3bf0*/  FFMA.FTZ R86, R90, R86, R91.reuse ;  /* 0x000000565a567223 */ /* 0x100fe2000001005b */
[C---:B------:R-:W-:Y:S01]  /*3c00*/  PRMT R91, R51.reuse, 0x7632, R91 ;  /* 0x00007632335b7816 */ /* 0x040fe2000000005b */
[----:B------:R-:W-:Y:S01]  /*3c10*/  IMAD.U32 R98, R51, 0x10000, RZ ;  /* 0x0001000033627824 */ /* 0x000fe200078e00ff */
[----:B------:R-:W-:Y:S01]  /*3c20*/  SHF.L.U32 R49, R48, 0x10, RZ ;  /* 0x0000001030317819 */ /* 0x000fe200000006ff */
[----:B------:R-:W-:Y:S01]  /*3c30*/  FFMA.FTZ R101, R83, R99, R94 ;  /* 0x0000006353657223 */ /* 0x000fe2000001005e */
[----:B------:R-:W-:Y:S01]  /*3c40*/  FFMA.FTZ R51, R89, R50, R100 ;  /* 0x0000003259337223 */ /* 0x000fe20000010064 */
[----:B---3--:R-:W-:-:S02]  /*3c50*/  PRMT R94, R68, 0x7632, R94 ;  /* 0x00007632445e7816 */ /* 0x008fc4000000005e */
[----:B------:R-:W-:Y:S02]  /*3c60*/  SHF.L.U32 R99, R64, 0x10, RZ ;  /* 0x0000001040637819 */ /* 0x000fe400000006ff */
[----:B------:R-:W-:Y:S01]  /*3c70*/  SHF.L.U32 R68, R68, 0x10, RZ ;  /* 0x0000001044447819 */ /* 0x000fe200000006ff */
[----:B------:R-:W-:Y:S01]  /*3c80*/  FFMA.FTZ R48, R0, R49, R51 ;  /* 0x0000003100307223 */ /* 0x000fe20000010033 */
[C---:B------:R-:W-:Y:S01]  /*3c90*/  IMAD.U32 R50, R65.reuse, 0x10000, RZ ;  /* 0x0001000041327824 */ /* 0x040fe200078e00ff */
[----:B------:R-:W-:Y:S01]  /*3ca0*/  SHF.L.U32 R51, R94, 0x10, RZ ;  /* 0x000000105e337819 */ /* 0x000fe200000006ff */
[C---:B------:R-:W-:Y:S01]  /*3cb0*/  FFMA.FTZ R64, R82.reuse, R99, R101 ;  /* 0x0000006352407223 */ /* 0x040fe20000010065 */
[----:B------:R-:W-:Y:S01]  /*3cc0*/  PRMT R65, R65, 0x7632, R65 ;  /* 0x0000763241417816 */ /* 0x000fe20000000041 */
        /* <DEDUP_REMOVED lines=17> */
[C---:B------:R-:W-:Y:S01]  /*3de0*/  PRMT R68, R67.reuse, 0x7632, R68 ;  /* 0x0000763243447816 */ /* 0x040fe20000000044 */
[----:B------:R-:W-:Y:S01]  /*3df0*/  FFMA.FTZ R66, R0, R49, R51 ;  /* 0x0000003100427223 */ /* 0x000fe20000010033 */
[----:B------:R-:W-:Y:S01]  /*3e00*/  SHF.L.U32 R65, R70, 0x10, RZ ;  /* 0x0000001046417819 */ /* 0x000fe200000006ff */
[----:B------:R-:W3:Y:S01]  /*3e10*/  LDG.E.128 R48, desc[UR6][R2.64+0x9800] ;  /* 0x0098000602307981 */ /* 0x000ee2000c1e1d00 */
[----:B------:R-:W-:Y:S01]  /*3e20*/  SHF.L.U32 R64, R67, 0x10, RZ ;  /* 0x0000001043407819 */ /* 0x000fe200000006ff */
[----:B------:R-:W-:Y:S01]  /*3e30*/  FFMA.FTZ R89, R89, R82, R88 ;  /* 0x0000005259597223 */ /* 0x000fe20000010058 */
[----:B----4-:R-:W-:-:S02]  /*3e40*/  PRMT R69, R72, 0x7632, R69 ;  /* 0x0000763248457816 */ /* 0x010fc40000000045 */
        /* <DEDUP_REMOVED lines=8> */
[C---:B------:R-:W-:Y:S01]  /*3ed0*/  FFMA.FTZ R82, R93.reuse, R64, R66 ;  /* 0x000000405d527223 */ /* 0x040fe20000010042 */
[----:B------:R-:W-:Y:S01]  /*3ee0*/  FFMA.FTZ R70, R93, R70, R65 ;  /* 0x000000465d467223 */ /* 0x000fe20000010041 */
[----:B------:R-:W-:Y:S01]  /*3ef0*/  PRMT R71, R71, 0x7632, R71 ;  /* 0x0000763247477816 */ /* 0x000fe20000000047 */
[----:B------:R-:W-:Y:S01]  /*3f00*/  FFMA.FTZ R94, R0, R69, R67 ;  /* 0x00000045005e7223 */ /* 0x000fe20000010043 */
[----:B------:R-:W-:Y:S01]  /*3f10*/  PRMT R76, R77, 0x7632, R76 ;  /* 0x000076324d4c7816 */ /* 0x000fe2000000004c */
[----:B------:R-:W4:Y:S01]  /*3f20*/  LDG.E.128 R64, desc[UR6][R2.64+0xd000] ;  /* 0x00d0000602407981 */ /* 0x000f22000c1e1d00 */
[----:B------:R-:W-:-:S02]  /*3f30*/  PRMT R72, R73, 0x7632, R72 ;  /* 0x0000763249487816 */ /* 0x000fc40000000048 */
[----:B------:R-:W-:Y:S02]  /*3f40*/  SHF.L.U32 R92, R73, 0x10, RZ ;  /* 0x00000010495c7819 */ /* 0x000fe400000006ff */
[----:B------:R-:W-:Y:S01]  /*3f50*/  SHF.L.U32 R77, R77, 0x10, RZ ;  /* 0x000000104d4d7819 */ /* 0x000fe200000006ff */
[----:B------:R-:W-:Y:S01]  /*3f60*/  IMAD.U32 R88, R91, 0x10000, RZ ;  /* 0x000100005b587824 */ /* 0x000fe200078e00ff */
[----:B------:R-:W-:Y:S02]  /*3f70*/  SHF.L.U32 R69, R68, 0x10, RZ ;  /* 0x0000001044457819 */ /* 0x000fe400000006ff */
[----:B------:R-:W-:Y:S01]  /*3f80*/  SHF.L.U32 R71, R71, 0x10, RZ ;  /* 0x0000001047477819 */ /* 0x000fe200000006ff */
[----:B------:R-:W-:Y:S01]  /*3f90*/  IMAD.U32 R73, R72, 0x10000, RZ ;  /* 0x0001000048497824 */ /* 0x000fe200078e00ff */
[----:B------:R-:W-:Y:S01]  /*3fa0*/  SHF.L.U32 R76, R76, 0x10, RZ ;  /* 0x000000104c4c7819 */ /* 0x000fe200000006ff */
[----:B------:R-:W-:Y:S01]  /*3fb0*/  FFMA.FTZ R85, R77, R92, R94 ;  /* 0x0000005c4d557223 */ /* 0x000fe2000001005e */
[C---:B------:R-:W-:Y:S01]  /*3fc0*/  FFMA.FTZ R88, R90.reuse, R88, R99 ;  /* 0x000000585a587223 */ /* 0x040fe20000010063 */
[C---:B------:R-:W-:Y:S01]  /*3fd0*/  FFMA.FTZ R82, R90.reuse, R69, R82 ;  /* 0x000000455a527223 */ /* 0x040fe20000010052 */
[----:B------:R-:W-:Y:S01]  /*3fe0*/  FFMA.FTZ R90, R90, R71, R70 ;  /* 0x000000475a5a7223 */ /* 0x000fe20000010046 */
[----:B------:R-:W-:Y:S01]  /*3ff0*/  FFMA.FTZ R70, R76, R73, R85 ;  /* 0x000000494c467223 */ /* 0x000fe20000010055 */
[----:B------:R-:W-:-:S02]  /*4000*/  SHF.L.U32 R68, R74, 0x10, RZ ;  /* 0x000000104a447819 */ /* 0x000fc400000006ff */
[----:B------:R-:W-:Y:S02]  /*4010*/  SHF.L.U32 R85, R78, 0x10, RZ ;  /* 0x000000104e557819 */ /* 0x000fe400000006ff */
[----:B------:R-:W-:Y:S02]  /*4020*/  PRMT R74, R74, 0x7632, R74 ;  /* 0x000076324a4a7816 */ /* 0x000fe4000000004a */
[----:B------:R-:W-:Y:S01]  /*4030*/  PRMT R78, R78, 0x7632, R78 ;  /* 0x000076324e4e7816 */ /* 0x000fe2000000004e */
[----:B------:R-:W-:Y:S01]  /*4040*/  FFMA.FTZ R71, R85, R68, R70 ;  /* 0x0000004455477223 */ /* 0x000fe20000010046 */
[----:B------:R-:W-:Y:S02]  /*4050*/  SHF.L.U32 R69, R74, 0x10, RZ ;  /* 0x000000104a457819 */ /* 0x000fe400000006ff */
[----:B------:R-:W-:Y:S02]  /*4060*/  SHF.L.U32 R78, R78, 0x10, RZ ;  /* 0x000000104e4e7819 */ /* 0x000fe400000006ff */
[----:B-----5:R-:W-:-:S02]  /*4070*/  PRMT R73, R52, 0x7632, R73 ;  /* 0x0000763234497816 */ /* 0x020fc40000000049 */
[----:B------:R-:W-:Y:S01]  /*4080*/  SHF.L.U32 R92, R52, 0x10, RZ ;  /* 0x00000010345c7819 */ /* 0x000fe200000006ff */
[----:B------:R-:W-:Y:S01]  /*4090*/  FFMA.FTZ R74, R78, R69, R71 ;  /* 0x000000454e4a7223 */ /* 0x000fe20000010047 */
[----:B------:R-:W-:Y:S01]  /*40a0*/  SHF.L.U32 R73, R73, 0x10, RZ ;  /* 0x0000001049497819 */ /* 0x000fe200000006ff */
[----:B------:R-:W5:Y:S01]  /*40b0*/  LDG.E.128 R68, desc[UR6][R2.64+0x10800] ;  /* 0x0108000602447981 */ /* 0x000f62000c1e1d00 */
[C---:B------:R-:W-:Y:S01]  /*40c0*/  PRMT R72, R75.reuse, 0x7632, R72 ;  /* 0x000076324b487816 */ /* 0x040fe20000000048 */
[----:B------:R-:W-:Y:S02]  /*40d0*/  IMAD.U32 R52, R75, 0x10000, RZ ;  /* 0x000100004b347824 */ /* 0x000fe400078e00ff */
[----:B------:R-:W-:Y:S01]  /*40e0*/  FFMA.FTZ R95, R83, R92, R95 ;  /* 0x0000005c535f7223 */ /* 0x000fe2000001005f */
[C---:B------:R-:W-:Y:S02]  /*40f0*/  PRMT R75, R60.reuse, 0x7632, R75 ;  /* 0x000076323c4b7816 */ /* 0x040fe4000000004b */
[----:B------:R-:W-:Y:S01]  /*4100*/  SHF.L.U32 R94, R60, 0x10, RZ ;  /* 0x000000103c5e7819 */ /* 0x000fe200000006ff */
[----:B------:R-:W-:Y:S01]  /*4110*/  FFMA.FTZ R92, R0, R73, R95 ;  /* 0x00000049005c7223 */ /* 0x000fe2000001005f */
[----:B------:R-:W-:-:S02]  /*4120*/  SHF.L.U32 R60, R53, 0x10, RZ ;  /* 0x00000010353c7819 */ /* 0x000fc400000006ff */
[----:B------:R-:W-:Y:S01]  /*4130*/  PRMT R53, R53, 0x7632, R53 ;  /* 0x0000763235357816 */ /* 0x000fe20000000035 */
[----:B------:R-:W-:Y:S02]  /*4140*/  IMAD.U32 R75, R75, 0x10000, RZ ;  /* 0x000100004b4b7824 */ /* 0x000fe400078e00ff */
[----:B------:R-:W-:Y:S01]  /*4150*/  FFMA.FTZ R97, R83, R94, R97 ;  /* 0x0000005e53617223 */ /* 0x000fe20000010061 */
[C---:B------:R-:W-:Y:S01]  /*4160*/  PRMT R89, R79.reuse, 0x7632, R89 ;  /* 0x000076324f597816 */ /* 0x040fe20000000059 */
[----:B------:R-:W-:Y:S02]  /*4170*/  IMAD.U32 R79, R79, 0x10000, RZ ;  /* 0x000100004f4f7824 */ /* 0x000fe400078e00ff */
[----:B------:R-:W-:Y:S01]  /*4180*/  FFMA.FTZ R73, R77, R60, R92 ;  /* 0x0000003c4d497223 */ /* 0x000fe2000001005c */
[----:B------:R-:W-:Y:S01]  /*4190*/  SHF.L.U32 R53, R53, 0x10, RZ ;  /* 0x0000001035357819 */ /* 0x000fe200000006ff */
[----:B------:R-:W-:Y:S01]  /*41a0*/  FFMA.FTZ R94, R0, R75, R97 ;  /* 0x0000004b005e7223 */ /* 0x000fe20000010061 */
[----:B------:R-:W-:-:S02]  /*41b0*/  SHF.L.U32 R60, R61, 0x10, RZ ;  /* 0x000000103d3c7819 */ /* 0x000fc400000006ff */
[----:B------:R-:W-:Y:S01]  /*41c0*/  PRMT R61, R61, 0x7632, R61 ;  /* 0x000076323d3d7816 */ /* 0x000fe2000000003d */
[----:B------:R-:W-:Y:S01]  /*41d0*/  FFMA.FTZ R92, R79, R52, R74 ;  /* 0x000000344f5c7223 */ /* 0x000fe2000001004a */
[----:B------:R-:W-:Y:S01]  /*41e0*/  FFMA.FTZ R74, R76, R53, R73 ;  /* 0x000000354c4a7223 */ /* 0x000fe20000010049 */
[----:B------:R-:W-:Y:S01]  /*41f0*/  FFMA.FTZ R53, R77, R60, R94 ;  /* 0x0000003c4d357223 */ /* 0x000fe2000001005e */
[C---:B------:R-:W-:Y:S01]  /*4200*/  SHF.L.U32 R52, R54.reuse, 0x10, RZ ;  /* 0x0000001036347819 */ /* 0x040fe200000006ff */
[----:B------:R-:W-:Y:S01]  /*4210*/  IMAD.U32 R61, R61, 0x10000, RZ ;  /* 0x000100003d3d7824 */ /* 0x000fe200078e00ff */
[----:B------:R-:W-:Y:S02]  /*4220*/  PRMT R60, R54, 0x7632, R60 ;  /* 0x00007632363c7816 */ /* 0x000fe4000000003c */
[----:B------:R-:W-:Y:S01]  /*4230*/  PRMT R93, R55, 0x7632, R93 ;  /* 0x00007632375d7816 */ /* 0x000fe2000000005d */
[----:B------:R-:W-:Y:S01]  /*4240*/  FFMA.FTZ R73, R85, R52, R74 ;  /* 0x0000003455497223 */ /* 0x000fe2000001004a */
[----:B------:R-:W-:Y:S01]  /*4250*/  SHF.L.U32 R94, R55, 0x10, RZ ;  /* 0x00000010375e7819 */ /* 0x000fe200000006ff */
[----:B------:R-:W-:-:S02]  /*4260*/  FFMA.FTZ R98, R76, R61, R53 ;  /* 0x0000003d4c627223 */ /* 0x000fc40000010035 */
[----:B------:R-:W5:Y:S01]  /*4270*/  LDG.E.128 R52, desc[UR6][R2.64+0x14000] ;  /* 0x0140000602347981 */ /* 0x000f62000c1e1d00 */
[----:B------:R-:W-:Y:S01]  /*4280*/  SHF.L.U32 R61, R60, 0x10, RZ ;  /* 0x000000103c3d7819 */ /* 0x000fe200000006ff */
[----:B------:R-:W-:Y:S01]  /*4290*/  IMAD.U32 R60, R72, 0x10000, RZ ;  /* 0x00010000483c7824 */ /* 0x000fe200078e00ff */
[C---:B------:R-:W-:Y:S02]  /*42a0*/  PRMT R91, R62.reuse, 0x7632, R91 ;  /* 0x000076323e5b7816 */ /* 0x040fe4000000005b */
[----:B------:R-:W-:Y:S01]  /*42b0*/  SHF.L.U32 R96, R62, 0x10, RZ ;  /* 0x000000103e607819 */ /* 0x000fe200000006ff */
[----:B------:R-:W-:Y:S02]  /*42c0*/  FFMA.FTZ R62, R78, R61, R73 ;  /* 0x0000003d4e3e7223 */ /* 0x000fe40000010049 */
[----:B------:R-:W5:Y:S01]  /*42d0*/  LDG.E.128 R72, desc[UR6][R2.64+0x17800] ;  /* 0x0178000602487981 */ /* 0x000f62000c1e1d00 */
[----:B------:R-:W-:Y:S01]  /*42e0*/  SHF.L.U32 R89, R89, 0x10, RZ ;  /* 0x0000001059597819 */ /* 0x000fe200000006ff */
[----:B------:R-:W-:Y:S01]  /*42f0*/  FFMA.FTZ R95, R85, R96, R98 ;  /* 0x00000060555f7223 */ /* 0x000fe20000010062 */
[----:B------:R-:W-:-:S03]  /*4300*/  SHF.L.U32 R61, R91, 0x10, RZ ;  /* 0x000000105b3d7819 */ /* 0x000fc600000006ff */
[----:B------:R-:W-:Y:S02]  /*4310*/  FFMA.FTZ R91, R89, R60, R92 ;  /* 0x0000003c595b7223 */ /* 0x000fe4000001005c */
[----:B------:R-:W-:Y:S01]  /*4320*/  FFMA.FTZ R60, R78, R61, R95 ;  /* 0x0000003d4e3c7223 */ /* 0x000fe2000001005f */
[C---:B------:R-:W-:Y:S01]  /*4330*/  SHF.L.U32 R61, R44.reuse, 0x10, RZ ;  /* 0x000000102c3d7819 */ /* 0x040fe200000006ff */
[----:B------:R-:W-:Y:S01]  /*4340*/  FFMA.FTZ R62, R79, R94, R62 ;  /* 0x0000005e4f3e7223 */ /* 0x000fe2000001003e */
[----:B------:R-:W-:Y:S02]  /*4350*/  SHF.L.U32 R96, R93, 0x10, RZ ;  /* 0x000000105d607819 */ /* 0x000fe400000006ff */
[----:B------:R-:W-:Y:S01]  /*4360*/  PRMT R44, R44, 0x7632, R44 ;  /* 0x000076322c2c7816 */ /* 0x000fe2000000002c */
        /* <DEDUP_REMOVED lines=19> */
[----:B------:R-:W-:Y:S02]  /*44a0*/  IMAD.U32 R41, R40, 0x10000, RZ ;  /* 0x0001000028297824 */ /* 0x000fe400078e00ff */
[----:B------:R-:W-:Y:S01]  /*44b0*/  FFMA.FTZ R45, R77, R80, R98 ;  /* 0x000000504d2d7223 */ /* 0x000fe20000010062 */
[C---:B------:R-:W-:Y:S01]  /*44c0*/  SHF.L.U32 R40, R46.reuse, 0x10, RZ ;  /* 0x000000102e287819 */ /* 0x040fe200000006ff */
[----:B------:R-:W5:Y:S01]  /*44d0*/  LDG.E.128 R60, desc[UR6][R2.64+0x1b000] ;  /* 0x01b00006023c7981 */ /* 0x000f62000c1e1d00 */
[----:B------:R-:W-:Y:S01]  /*44e0*/  PRMT R46, R46, 0x7632, R46 ;  /* 0x000076322e2e7816 */ /* 0x000fe2000000002e */
[----:B------:R-:W-:Y:S01]  /*44f0*/  FFMA.FTZ R81, R76, R41, R45 ;  /* 0x000000294c517223 */ /* 0x000fe2000001002d */
[C---:B------:R-:W-:Y:S02]  /*4500*/  SHF.L.U32 R80, R42.reuse, 0x10, RZ ;  /* 0x000000102a507819 */ /* 0x040fe400000006ff */
[----:B------:R-:W-:Y:S01]  /*4510*/  PRMT R42, R42, 0x7632, R42 ;  /* 0x000076322a2a7816 */ /* 0x000fe2000000002a */
[C---:B------:R-:W-:Y:S01]  /*4520*/  FFMA.FTZ R45, R85.reuse, R40, R44 ;  /* 0x00000028552d7223 */ /* 0x040fe2000001002c */
[----:B------:R-:W-:Y:S01]  /*4530*/  SHF.L.U32 R41, R46, 0x10, RZ ;  /* 0x000000102e297819 */ /* 0x000fe200000006ff */
[----:B------:R-:W-:-:S02]  /*4540*/  FFMA.FTZ R44, R85, R80, R81 ;  /* 0x00000050552c7223 */ /* 0x000fc40000010051 */
[----:B------:R-:W-:Y:S01]  /*4550*/  IMAD.U32 R81, R42, 0x10000, RZ ;  /* 0x000100002a517824 */ /* 0x000fe200078e00ff */
[----:B------:R-:W-:Y:S01]  /*4560*/  SHF.L.U32 R42, R47, 0x10, RZ ;  /* 0x000000102f2a7819 */ /* 0x000fe200000006ff */
[C---:B------:R-:W-:Y:S01]  /*4570*/  FFMA.FTZ R80, R78.reuse, R41, R45 ;  /* 0x000000294e507223 */ /* 0x040fe2000001002d */
[----:B------:R-:W-:Y:S01]  /*4580*/  SHF.L.U32 R98, R43, 0x10, RZ ;  /* 0x000000102b627819 */ /* 0x000fe200000006ff */
[----:B------:R-:W-:Y:S01]  /*4590*/  FFMA.FTZ R41, R78, R81, R44 ;  /* 0x000000514e297223 */ /* 0x000fe2000001002c */
[----:B------:R-:W-:Y:S01]  /*45a0*/  PRMT R40, R47, 0x7632, R40 ;  /* 0x000076322f287816 */ /* 0x000fe20000000028 */
[C---:B------:R-:W-:Y:S01]  /*45b0*/  FFMA.FTZ R81, R79.reuse, R42, R80 ;  /* 0x0000002a4f517223 */ /* 0x040fe20000010050 */
[----:B------:R-:W-:Y:S01]  /*45c0*/  SHF.L.U32 R42, R12, 0x10, RZ ;  /* 0x000000100c2a7819 */ /* 0x000fe200000006ff */
[----:B------:R-:W-:Y:S01]  /*45d0*/  FFMA.FTZ R41, R79, R98, R41 ;  /* 0x000000624f297223 */ /* 0x000fe20000010029 */
[----:B------:R-:W5:Y:S01]  /*45e0*/  LDG.E.128 R44, desc[UR6][R2.64+0x1e800] ;  /* 0x01e80006022c7981 */ /* 0x000f62000c1e1d00 */
[----:B------:R-:W-:-:S02]  /*45f0*/  SHF.L.U32 R98, R16, 0x10, RZ ;  /* 0x0000001010627819 */ /* 0x000fc400000006ff */
[----:B------:R-:W-:Y:S02]  /*4600*/  SHF.L.U32 R92, R92, 0x10, RZ ;  /* 0x000000105c5c7819 */ /* 0x000fe400000006ff */
[----:B------:R-:W-:Y:S01]  /*4610*/  PRMT R16, R13, 0x7632, R16 ;  /* 0x000076320d107816 */ /* 0x000fe20000000010 */
[----:B------:R-:W-:Y:S01]  /*4620*/  FFMA.FTZ R93, R83, R42, R86 ;  /* 0x0000002a535d7223 */ /* 0x000fe20000010056 */
[----:B------:R-:W-:Y:S02]  /*4630*/  PRMT R43, R43, 0x7632, R43 ;  /* 0x000076322b2b7816 */ /* 0x000fe4000000002b */
[----:B------:R-:W-:Y:S01]  /*4640*/  PRMT R12, R12, 0x7632, R12 ;  /* 0x000076320c0c7816 */ /* 0x000fe2000000000c */
[----:B------:R-:W-:Y:S01]  /*4650*/  FFMA.FTZ R97, R89, R92, R94 ;  /* 0x0000005c59617223 */ /* 0x000fe2000001005e */
[----:B------:R-:W-:Y:S01]  /*4660*/  PRMT R86, R16, 0x7632, R86 ;  /* 0x0000763210567816 */ /* 0x000fe20000000056 */
[----:B------:R-:W-:Y:S01]  /*4670*/  IMAD.U32 R92, R13, 0x10000, RZ ;  /* 0x000100000d5c7824 */ /* 0x000fe200078e00ff */
[----:B------:R-:W-:Y:S01]  /*4680*/  SHF.L.U32 R80, R43, 0x10, RZ ;  /* 0x000000102b507819 */ /* 0x000fe200000006ff */
[----:B------:R-:W-:Y:S01]  /*4690*/  IMAD.U32 R40, R40, 0x10000, RZ ;  /* 0x0001000028287824 */ /* 0x000fe200078e00ff */
[----:B------:R-:W-:Y:S01]  /*46a0*/  SHF.L.U32 R13, R12, 0x10, RZ ;  /* 0x000000100c0d7819 */ /* 0x000fe200000006ff */
[----:B------:R-:W-:Y:S01]  /*46b0*/  FFMA.FTZ R100, R83, R98, R87 ;  /* 0x0000006253647223 */ /* 0x000fe20000010057 */
[----:B------:R-:W-:Y:S01]  /*46c0*/  SHF.L.U32 R95, R86, 0x10, RZ ;  /* 0x00000010565f7819 */ /* 0x000fe200000006ff */
[C---:B------:R-:W-:Y:S01]  /*46d0*/  FFMA.FTZ R81, R89.reuse, R40, R81 ;  /* 0x0000002859517223 */ /* 0x040fe20000010051 */
[C---:B------:R-:W-:Y:S01]  /*46e0*/  PRMT R87, R14.reuse, 0x7632, R87 ;  /* 0x000076320e577816 */ /* 0x040fe20000000057 */
[----:B------:R-:W-:Y:S01]  /*46f0*/  FFMA.FTZ R80, R89, R80, R41 ;  /* 0x0000005059507223 */ /* 0x000fe20000010029 */
[----:B------:R-:W-:Y:S01]  /*4700*/  SHF.L.U32 R94, R14, 0x10, RZ ;  /* 0x000000100e5e7819 */ /* 0x000fe200000006ff */
[C---:B------:R-:W-:Y:S01]  /*4710*/  FFMA.FTZ R12, R0.reuse, R13, R93 ;  /* 0x0000000d000c7223 */ /* 0x040fe2000001005d */
[C---:B------:R-:W-:Y:S01]  /*4720*/  SHF.L.U32 R14, R17.reuse, 0x10, RZ ;  /* 0x00000010110e7819 */ /* 0x040fe200000006ff */
[----:B------:R-:W5:Y:S01]  /*4730*/  LDG.E.128 R40, desc[UR6][R2.64+0x22000] ;  /* 0x0220000602287981 */ /* 0x000f62000c1e1d00 */
[----:B------:R-:W-:Y:S01]  /*4740*/  FFMA.FTZ R95, R0, R95, R100 ;  /* 0x0000005f005f7223 */ /* 0x000fe20000010064 */
[----:B------:R-:W-:Y:S01]  /*4750*/  PRMT R13, R17, 0x7632, R13 ;  /* 0x00007632110d7816 */ /* 0x000fe2000000000d */
[C---:B------:R-:W-:Y:S01]  /*4760*/  IMAD.U32 R98, R15.reuse, 0x10000, RZ ;  /* 0x000100000f627824 */ /* 0x040fe200078e00ff */
[----:B------:R-:W-:Y:S01]  /*4770*/  PRMT R86, R15, 0x7632, R86 ;  /* 0x000076320f567816 */ /* 0x000fe20000000056 */
[C---:B------:R-:W-:Y:S01]  /*4780*/  FFMA.FTZ R100, R77.reuse, R14, R95 ;  /* 0x0000000e4d647223 */ /* 0x040fe2000001005f */
[----:B------:R-:W-:Y:S01]  /*4790*/  SHF.L.U32 R17, R16, 0x10, RZ ;  /* 0x0000001010117819 */ /* 0x000fe200000006ff */
[----:B------:R-:W-:Y:S01]  /*47a0*/  FFMA.FTZ R93, R77, R92, R12 ;  /* 0x0000005c4d5d7223 */ /* 0x000fe2000001000c */
[----:B------:R-:W-:-:S02]  /*47b0*/  SHF.L.U32 R95, R13, 0x10, RZ ;  /* 0x000000100d5f7819 */ /* 0x000fc400000006ff */
[----:B------:R-:W5:Y:S01]  /*47c0*/  LDG.E.128 R12, desc[UR6][R2.64+0x25800] ;  /* 0x02580006020c7981 */ /* 0x000f62000c1e1d00 */
[----:B------:R-:W-:Y:S01]  /*47d0*/  PRMT R92, R18, 0x7632, R92 ;  /* 0x00007632125c7816 */ /* 0x000fe2000000005c */
[----:B------:R-:W-:Y:S01]  /*47e0*/  FFMA.FTZ R16, R76, R17, R93 ;  /* 0x000000114c107223 */ /* 0x000fe2000001005d */
[----:B------:R-:W-:Y:S02]  /*47f0*/  IMAD.U32 R18, R18, 0x10000, RZ ;  /* 0x0001000012127824 */ /* 0x000fe400078e00ff */
[----:B------:R-:W-:Y:S01]  /*4800*/  FFMA.FTZ R95, R76, R95, R100 ;  /* 0x0000005f4c5f7223 */ /* 0x000fe20000010064 */
[----:B------:R-:W-:Y:S02]  /*4810*/  SHF.L.U32 R93, R92, 0x10, RZ ;  /* 0x000000105c5d7819 */ /* 0x000fe400000006ff */
[C---:B------:R-:W-:Y:S01]  /*4820*/  PRMT R92, R20.reuse, 0x7632, R92 ;  /* 0x00007632145c7816 */ /* 0x040fe2000000005c */
[C---:B------:R-:W-:Y:S01]  /*4830*/  FFMA.FTZ R18, R85.reuse, R18, R95 ;  /* 0x0000001255127223 */ /* 0x040fe2000001005f */
        /* <DEDUP_REMOVED lines=14> */
[C---:B------:R-:W-:Y:S01]  /*4920*/  SHF.L.U32 R99, R24.reuse, 0x10, RZ ;  /* 0x0000001018637819 */ /* 0x040fe200000006ff */
[----:B------:R-:W-:Y:S01]  /*4930*/  FFMA.FTZ R98, R79, R98, R16 ;  /* 0x000000624f627223 */ /* 0x000fe20000010010 */
[----:B------:R-:W-:Y:S01]  /*4940*/  PRMT R24, R24, 0x7632, R24 ;  /* 0x0000763218187816 */ /* 0x000fe20000000018 */
[----:B------:R-:W-:Y:S01]  /*4950*/  FFMA.FTZ R84, R89, R20, R87 ;  /* 0x0000001459547223 */ /* 0x000fe20000010057 */
[----:B------:R-:W5:Y:S01]  /*4960*/  LDG.E.128 R16, desc[UR6][R2.64+0x3000] ;  /* 0x0030000602107981 */ /* 0x000f62000c1e1d00 */
[----:B------:R-:W-:Y:S01]  /*4970*/  SHF.L.U32 R86, R86, 0x10, RZ ;  /* 0x0000001056567819 */ /* 0x000fe200000006ff */
[----:B------:R-:W-:Y:S01]  /*4980*/  FFMA.FTZ R87, R77, R100, R102 ;  /* 0x000000644d577223 */ /* 0x000fe20000010066 */
[----:B------:R-:W-:Y:S01]  /*4990*/  IMAD.U32 R21, R21, 0x10000, RZ ;  /* 0x0001000015157824 */ /* 0x000fe200078e00ff */
[----:B------:R0:W5:Y:S01]  /*49a0*/  LDG.E.128 R92, desc[UR6][R56.64+0x3000] ;  /* 0x00300006385c7981 */ /* 0x000162000c1e1d00 */
[C---:B------:R-:W-:Y:S01]  /*49b0*/  PRMT R20, R22.reuse, 0x7632, R20 ;  /* 0x0000763216147816 */ /* 0x040fe20000000014 */
[----:B------:R-:W-:Y:S01]  /*49c0*/  FFMA.FTZ R99, R83, R99, R88 ;  /* 0x0000006353637223 */ /* 0x000fe20000010058 */
[----:B------:R-:W-:Y:S01]  /*49d0*/  SHF.L.U32 R22, R22, 0x10, RZ ;  /* 0x0000001016167819 */ /* 0x000fe200000006ff */
[----:B------:R-:W-:Y:S01]  /*49e0*/  FFMA.FTZ R88, R76, R21, R87 ;  /* 0x000000154c587223 */ /* 0x000fe20000010057 */
[----:B------:R-:W-:Y:S01]  /*49f0*/  FFMA.FTZ R86, R89, R86, R98 ;  /* 0x0000005659567223 */ /* 0x000fe20000010062 */
[----:B------:R-:W-:-:S02]  /*4a00*/  SHF.L.U32 R98, R25, 0x10, RZ ;  /* 0x0000001019627819 */ /* 0x000fc400000006ff */
[----:B0-----:R-:W-:Y:S02]  /*4a10*/  SHF.L.U32 R57, R24, 0x10, RZ ;  /* 0x0000001018397819 */ /* 0x001fe400000006ff */
[----:B------:R-:W-:Y:S01]  /*4a20*/  PRMT R21, R25, 0x7632, R21 ;  /* 0x0000763219157816 */ /* 0x000fe20000000015 */
[----:B------:R-:W-:Y:S02]  /*4a30*/  IMAD.U32 R25, R20, 0x10000, RZ ;  /* 0x0001000014197824 */ /* 0x000fe400078e00ff */
[----:B------:R-:W-:Y:S01]  /*4a40*/  FFMA.FTZ R100, R0, R57, R99 ;  /* 0x0000003900647223 */ /* 0x000fe20000010063 */
[----:B------:R-:W-:Y:S01]  /*4a50*/  FFMA.FTZ R57, R85, R22, R88 ;  /* 0x0000001655397223 */ /* 0x000fe20000010058 */
[----:B------:R-:W-:Y:S02]  /*4a60*/  SHF.L.U32 R87, R21, 0x10, RZ ;  /* 0x0000001015577819 */ /* 0x000fe400000006ff */
[----:B------:R-:W-:Y:S01]  /*4a70*/  FFMA.FTZ R99, R77, R98, R100 ;  /* 0x000000624d637223 */ /* 0x000fe20000010064 */
[----:B------:R-:W-:Y:S01]  /*4a80*/  FFMA.FTZ R88, R78, R25, R57 ;  /* 0x000000194e587223 */ /* 0x000fe20000010039 */
[----:B------:R-:W-:-:S02]  /*4a90*/  PRMT R24, R23, 0x7632, R24 ;  /* 0x0000763217187816 */ /* 0x000fc40000000018 */
[----:B------:R-:W-:Y:S02]  /*4aa0*/  SHF.L.U32 R56, R23, 0x10, RZ ;  /* 0x0000001017387819 */ /* 0x000fe400000006ff */
[C---:B------:R-:W-:Y:S01]  /*4ab0*/  PRMT R25, R26.reuse, 0x7632, R25 ;  /* 0x000076321a197816 */ /* 0x040fe20000000019 */
[----:B------:R-:W5:Y:S01]  /*4ac0*/  LDG.E.128 R20, desc[UR6][R2.64+0x6800] ;  /* 0x0068000602147981 */ /* 0x000f62000c1e1d00 */
[----:B------:R-:W-:Y:S01]  /*4ad0*/  SHF.L.U32 R26, R26, 0x10, RZ ;  /* 0x000000101a1a7819 */ /* 0x000fe200000006ff */
        /* <DEDUP_REMOVED lines=22> */
[C---:B------:R-:W-:Y:S01]  /*4c40*/  SHF.L.U32 R26, R29.reuse, 0x10, RZ ;  /* 0x000000101d1a7819 */ /* 0x040fe200000006ff */
[----:B------:R-:W-:Y:S01]  /*4c50*/  FFMA.FTZ R82, R0, R57, R83 ;  /* 0x0000003900527223 */ /* 0x000fe20000010053 */
[----:B------:R-:W-:-:S02]  /*4c60*/  PRMT R29, R29, 0x7632, R29 ;  /* 0x000076321d1d7816 */ /* 0x000fc4000000001d */
        /* <DEDUP_REMOVED lines=9> */
[----:B------:R-:W5:Y:S01]  /*4d00*/  LDG.E.128 R24, desc[UR6][R2.64+0xa000] ;  /* 0x00a0000602187981 */ /* 0x000f62000c1e1d00 */
[----:B------:R-:W-:Y:S01]  /*4d10*/  SHF.L.U32 R30, R30, 0x10, RZ ;  /* 0x000000101e1e7819 */ /* 0x000fe200000006ff */
[----:B------:R-:W-:Y:S01]  /*4d20*/  FFMA.FTZ R77, R76, R29, R77 ;  /* 0x0000001d4c4d7223 */ /* 0x000fe2000001004d */
[----:B------:R-:W-:Y:S01]  /*4d30*/  FFMA.FTZ R29, R85, R8, R28 ;  /* 0x00000008551d7223 */ /* 0x000fe2000001001c */
[----:B------:R-:W-:-:S02]  /*4d40*/  SHF.L.U32 R9, R10, 0x10, RZ ;  /* 0x000000100a097819 */ /* 0x000fc400000006ff */
[----:B------:R-:W-:Y:S01]  /*4d50*/  SHF.L.U32 R57, R57, 0x10, RZ ;  /* 0x0000001039397819 */ /* 0x000fe200000006ff */
[----:B------:R-:W-:Y:S01]  /*4d60*/  FFMA.FTZ R8, R85, R30, R77 ;  /* 0x0000001e55087223 */ /* 0x000fe2000001004d */
[C---:B------:R-:W-:Y:S01]  /*4d70*/  PRMT R28, R11.reuse, 0x7632, R28 ;  /* 0x000076320b1c7816 */ /* 0x040fe2000000001c */
[C---:B------:R-:W-:Y:S01]  /*4d80*/  FFMA.FTZ R76, R78.reuse, R9, R29 ;  /* 0x000000094e4c7223 */ /* 0x040fe2000001001d */
[----:B------:R-:W-:Y:S01]  /*4d90*/  SHF.L.U32 R30, R11, 0x10, RZ ;  /* 0x000000100b1e7819 */ /* 0x000fe200000006ff */
[----:B------:R-:W-:Y:S02]  /*4da0*/  FFMA.FTZ R29, R78, R57, R8 ;  /* 0x000000394e1d7223 */ /* 0x000fe40000010008 */
[----:B------:R-:W5:Y:S01]  /*4db0*/  LDG.E.128 R8, desc[UR6][R2.64+0xd800] ;  /* 0x00d8000602087981 */ /* 0x000f62000c1e1d00 */
[C---:B------:R-:W-:Y:S01]  /*4dc0*/  PRMT R78, R4.reuse, 0x7632, R78 ;  /* 0x00007632044e7816 */ /* 0x040fe2000000004e */
[----:B------:R-:W-:Y:S01]  /*4dd0*/  IMAD.U32 R82, R4, 0x10000, RZ ;  /* 0x0001000004527824 */ /* 0x000fe200078e00ff */
[----:B------:R-:W-:-:S02]  /*4de0*/  PRMT R57, R32, 0x7632, R57 ;  /* 0x0000763220397816 */ /* 0x000fc40000000039 */
[----:B------:R-:W-:Y:S02]  /*4df0*/  SHF.L.U32 R77, R32, 0x10, RZ ;  /* 0x00000010204d7819 */ /* 0x000fe400000006ff */
[----:B------:R-:W-:Y:S02]  /*4e00*/  SHF.L.U32 R4, R31, 0x10, RZ ;  /* 0x000000101f047819 */ /* 0x000fe400000006ff */
[----:B------:R-:W-:Y:S01]  /*4e10*/  SHF.L.U32 R78, R78, 0x10, RZ ;  /* 0x000000104e4e7819 */ /* 0x000fe200000006ff */
[----:B------:R-:W-:Y:S01]  /*4e20*/  FFMA.FTZ R82, R77, R82, R91 ;  /* 0x000000524d527223 */ /* 0x000fe2000001005b */
[----:B------:R-:W-:Y:S02]  /*4e30*/  SHF.L.U32 R57, R57, 0x10, RZ ;  /* 0x0000001039397819 */ /* 0x000fe400000006ff */
[----:B------:R-:W-:Y:S01]  /*4e40*/  PRMT R31, R31, 0x7632, R31 ;  /* 0x000076321f1f7816 */ /* 0x000fe2000000001f */
[----:B------:R-:W-:Y:S01]  /*4e50*/  FFMA.FTZ R29, R79, R4, R29 ;  /* 0x000000044f1d7223 */ /* 0x000fe2000001001d */
[C---:B--2---:R-:W-:Y:S01]  /*4e60*/  PRMT R4, R36.reuse, 0x7632, R4 ;  /* 0x0000763224047816 */ /* 0x044fe20000000004 */
[----:B------:R-:W-:Y:S01]  /*4e70*/  FFMA.FTZ R83, R57, R78, R82 ;  /* 0x0000004e39537223 */ /* 0x000fe20000010052 */
[----:B------:R-:W-:Y:S01]  /*4e80*/  FFMA.FTZ R30, R79, R30, R76 ;  /* 0x0000001e4f1e7223 */ /* 0x000fe2000001004c */
[----:B------:R-:W-:Y:S01]  /*4e90*/  IMAD.U32 R36, R36, 0x10000, RZ ;  /* 0x0001000024247824 */ /* 0x000fe200078e00ff */
[----:B------:R-:W-:-:S02]  /*4ea0*/  SHF.L.U32 R28, R28, 0x10, RZ ;  /* 0x000000101c1c7819 */ /* 0x000fc400000006ff */
[----:B------:R-:W-:Y:S01]  /*4eb0*/  SHF.L.U32 R82, R31, 0x10, RZ ;  /* 0x000000101f527819 */ /* 0x000fe200000006ff */
[----:B------:R-:W-:Y:S01]  /*4ec0*/  IMAD.U32 R4, R4, 0x10000, RZ ;  /* 0x0001000004047824 */ /* 0x000fe200078e00ff */
[----:B------:R-:W-:Y:S01]  /*4ed0*/  SHF.L.U32 R79, R5, 0x10, RZ ;  /* 0x00000010054f7819 */ /* 0x000fe200000006ff */
[----:B------:R-:W-:Y:S01]  /*4ee0*/  FFMA.FTZ R36, R77, R36, R96 ;  /* 0x000000244d247223 */ /* 0x000fe20000010060 */
[----:B------:R-:W-:Y:S01]  /*4ef0*/  SHF.L.U32 R76, R33, 0x10, RZ ;  /* 0x00000010214c7819 */ /* 0x000fe200000006ff */
[C---:B------:R-:W-:Y:S01]  /*4f00*/  FFMA.FTZ R78, R89.reuse, R28, R30 ;  /* 0x0000001c594e7223 */ /* 0x040fe2000001001e */
[----:B------:R-:W-:Y:S01]  /*4f10*/  FFMA.FTZ R82, R89, R82, R29 ;  /* 0x0000005259527223 */ /* 0x000fe2000001001d */
[----:B------:R-:W-:Y:S01]  /*4f20*/  PRMT R5, R5, 0x7632, R5 ;  /* 0x0000763205057816 */ /* 0x000fe20000000005 */
[----:B------:R-:W2:Y:S01]  /*4f30*/  LDG.E.128 R28, desc[UR6][R2.64+0x11000] ;  /* 0x01100006021c7981 */ /* 0x000ea2000c1e1d00 */
[----:B------:R-:W-:Y:S01]  /*4f40*/  PRMT R85, R33, 0x7632, R85 ;  /* 0x0000763221557816 */ /* 0x000fe20000000055 */
[----:B------:R-:W-:Y:S01]  /*4f50*/  FFMA.FTZ R89, R57, R4, R36 ;  /* 0x0000000439597223 */ /* 0x000fe20000010024 */
[----:B------:R-:W-:Y:S01]  /*4f60*/  SHF.L.U32 R4, R5, 0x10, RZ ;  /* 0x0000001005047819 */ /* 0x000fe200000006ff */
[----:B------:R-:W-:Y:S01]  /*4f70*/  FFMA.FTZ R32, R76, R79, R83 ;  /* 0x0000004f4c207223 */ /* 0x000fe20000010053 */
[----:B------:R-:W-:-:S02]  /*4f80*/  SHF.L.U32 R85, R85, 0x10, RZ ;  /* 0x0000001055557819 */ /* 0x000fc400000006ff */
[----:B------:R-:W-:Y:S02]  /*4f90*/  SHF.L.U32 R33, R37, 0x10, RZ ;  /* 0x0000001025217819 */ /* 0x000fe400000006ff */
[----:B------:R-:W-:Y:S01]  /*4fa0*/  SHF.L.U32 R83, R34, 0x10, RZ ;  /* 0x0000001022537819 */ /* 0x000fe200000006ff */
[----:B------:R-:W-:Y:S01]  /*4fb0*/  FFMA.FTZ R88, R85, R4, R32 ;  /* 0x0000000455587223 */ /* 0x000fe20000010020 */
[----:B------:R-:W-:Y:S02]  /*4fc0*/  PRMT R37, R37, 0x7632, R37 ;  /* 0x0000763225257816 */ /* 0x000fe40000000025 */
[----:B------:R-:W-:Y:S02]  /*4fd0*/  SHF.L.U32 R4, R6, 0x10, RZ ;  /* 0x0000001006047819 */ /* 0x000fe400000006ff */
[----:B------:R-:W-:Y:S02]  /*4fe0*/  PRMT R87, R34, 0x7632, R87 ;  /* 0x0000763222577816 */ /* 0x000fe40000000057 */
[----:B------:R-:W-:Y:S01]  /*4ff0*/  SHF.L.U32 R90, R37, 0x10, RZ ;  /* 0x00000010255a7819 */ /* 0x000fe200000006ff */
[----:B------:R-:W-:Y:S01]  /*5000*/  FFMA.FTZ R88, R83, R4, R88 ;  /* 0x0000000453587223 */ /* 0x000fe20000010058 */
[----:B------:R-:W-:Y:S01]  /*5010*/  PRMT R32, R6, 0x7632, R32 ;  /* 0x0000763206207816 */ /* 0x000fe20000000020 */
[----:B------:R-:W-:Y:S01]  /*5020*/  FFMA.FTZ R96, R76, R33, R89 ;  /* 0x000000214c607223 */ /* 0x000fe20000010059 */
[----:B------:R-:W-:-:S02]  /*5030*/  PRMT R37, R7, 0x7632, R37 ;  /* 0x0000763207257816 */ /* 0x000fc40000000025 */
[----:B------:R-:W-:Y:S02]  /*5040*/  SHF.L.U32 R34, R7, 0x10, RZ ;  /* 0x0000001007227819 */ /* 0x000fe400000006ff */
[----:B------:R-:W2:Y:S01]  /*5050*/  LDG.E.128 R4, desc[UR6][R2.64+0x14800] ;  /* 0x0148000602047981 */ /* 0x000ea2000c1e1d00 */
[----:B------:R-:W-:Y:S01]  /*5060*/  PRMT R33, R38, 0x7632, R33 ;  /* 0x0000763226217816 */ /* 0x000fe20000000021 */
[----:B------:R-:W-:Y:S01]  /*5070*/  IMAD.U32 R79, R35, 0x10000, RZ ;  /* 0x00010000234f7824 */ /* 0x000fe200078e00ff */
[----:B------:R-:W-:Y:S01]  /*5080*/  SHF.L.U32 R87, R87, 0x10, RZ ;  /* 0x0000001057577819 */ /* 0x000fe200000006ff */
[----:B------:R-:W-:Y:S01]  /*5090*/  FFMA.FTZ R90, R85, R90, R96 ;  /* 0x0000005a555a7223 */ /* 0x000fe20000010060 */
[----:B------:R-:W-:Y:S01]  /*50a0*/  PRMT R36, R35, 0x7632, R36 ;  /* 0x0000763223247816 */ /* 0x000fe20000000024 */
[----:B------:R-:W-:Y:S01]  /*50b0*/  IMAD.U32 R32, R32, 0x10000, RZ ;  /* 0x0001000020207824 */ /* 0x000fe200078e00ff */
[----:B------:R-:W-:Y:S02]  /*50c0*/  SHF.L.U32 R38, R38, 0x10, RZ ;  /* 0x0000001026267819 */ /* 0x000fe400000006ff */
[----:B---3--:R-:W-:-:S02]  /*50d0*/  PRMT R35, R48, 0x7632, R35 ;  /* 0x0000763230237816 */ /* 0x008fc40000000023 */
[----:B------:R-:W-:Y:S01]  /*50e0*/  SHF.L.U32 R96, R48, 0x10, RZ ;  /* 0x0000001030607819 */ /* 0x000fe200000006ff */
[----:B------:R-:W-:Y:S01]  /*50f0*/  FFMA.FTZ R32, R87, R32, R88 ;  /* 0x0000002057207223 */ /* 0x000fe20000010058 */
        /* <DEDUP_REMOVED lines=11> */
[----:B------:R-:W-:Y:S01]  /*51b0*/  IMAD.U32 R36, R49, 0x10000, RZ ;  /* 0x0001000031247824 */ /* 0x000fe200078e00ff */
[----:B------:R-:W-:Y:S01]  /*51c0*/  SHF.L.U32 R39, R39, 0x10, RZ ;  /* 0x0000001027277819 */ /* 0x000fe200000006ff */
[C---:B------:R-:W-:Y:S01]  /*51d0*/  FFMA.FTZ R38, R79.reuse, R38, R33 ;  /* 0x000000264f267223 */ /* 0x040fe20000010021 */
[----:B----4-:R-:W-:Y:S01]  /*51e0*/  PRMT R49, R64, 0x7632, R49 ;  /* 0x0000763240317816 */ /* 0x010fe20000000031 */
[----:B------:R-:W-:Y:S01]  /*51f0*/  FFMA.FTZ R89, R79, R34, R32 ;  /* 0x000000224f597223 */ /* 0x000fe20000010020 */
[----:B------:R-:W-:Y:S01]  /*5200*/  FFMA.FTZ R48, R76, R35, R91 ;  /* 0x000000234c307223 */ /* 0x000fe2000001005b */
[----:B------:R-:W-:Y:S01]  /*5210*/  SHF.L.U32 R64, R64, 0x10, RZ ;  /* 0x0000001040407819 */ /* 0x000fe200000006ff */
[----:B------:R-:W3:Y:S01]  /*5220*/  LDG.E.128 R32, desc[UR6][R2.64+0x18000] ;  /* 0x0180000602207981 */ /* 0x000ee2000c1e1d00 */
        /* <DEDUP_REMOVED lines=15> */
[----:B------:R-:W-:Y:S01]  /*5320*/  SHF.L.U32 R96, R65, 0x10, RZ ;  /* 0x0000001041607819 */ /* 0x000fe200000006ff */
[----:B------:R-:W4:Y:S01]  /*5330*/  LDG.E.128 R36, desc[UR6][R2.64+0x1b800] ;  /* 0x01b8000602247981 */ /* 0x000f22000c1e1d00 */
[----:B------:R-:W-:Y:S01]  /*5340*/  FFMA.FTZ R50, R87, R50, R64 ;  /* 0x0000003257327223 */ /* 0x000fe20000010040 */
[----:B------:R-:W-:-:S02]  /*5350*/  SHF.L.U32 R98, R66, 0x10, RZ ;  /* 0x0000001042627819 */ /* 0x000fc400000006ff */
[----:B------:R-:W-:Y:S01]  /*5360*/  PRMT R66, R66, 0x7632, R66 ;  /* 0x0000763242427816 */ /* 0x000fe20000000042 */
[----:B------:R-:W-:Y:S01]  /*5370*/  FFMA.FTZ R96, R85, R96, R100 ;  /* 0x0000006055607223 */ /* 0x000fe20000010064 */
[----:B------:R-:W-:Y:S01]  /*5380*/  FFMA.FTZ R65, R79, R48, R50 ;  /* 0x000000304f417223 */ /* 0x000fe20000010032 */
[C---:B-----5:R-:W-:Y:S02]  /*5390*/  PRMT R49, R68.reuse, 0x7632, R49 ;  /* 0x0000763244317816 */ /* 0x060fe40000000031 */
[----:B------:R-:W-:Y:S01]  /*53a0*/  SHF.L.U32 R50, R68, 0x10, RZ ;  /* 0x0000001044327819 */ /* 0x000fe200000006ff */
[----:B------:R-:W-:Y:S01]  /*53b0*/  FFMA.FTZ R96, R83, R98, R96 ;  /* 0x0000006253607223 */ /* 0x000fe20000010060 */
[----:B------:R-:W-:Y:S01]  /*53c0*/  IMAD.U32 R66, R66, 0x10000, RZ ;  /* 0x0001000042427824 */ /* 0x000fe200078e00ff */
[----:B------:R-:W-:Y:S02]  /*53d0*/  SHF.L.U32 R98, R49, 0x10, RZ ;  /* 0x0000001031627819 */ /* 0x000fe400000006ff */
        /* <DEDUP_REMOVED lines=8> */
[----:B------:R-:W-:Y:S02]  /*5460*/  PRMT R64, R51, 0x7632, R64 ;  /* 0x0000763233407816 */ /* 0x000fe40000000040 */
[----:B------:R-:W5:Y:S01]  /*5470*/  LDG.E.128 R48, desc[UR6][R2.64+0x1f000] ;  /* 0x01f0000602307981 */ /* 0x000f62000c1e1d00 */
[----:B------:R-:W-:Y:S01]  /*5480*/  SHF.L.U32 R80, R67, 0x10, RZ ;  /* 0x0000001043507819 */ /* 0x000fe200000006ff */
[----:B------:R-:W-:Y:S01]  /*5490*/  FFMA.FTZ R96, R76, R69, R81 ;  /* 0x000000454c607223 */ /* 0x000fe20000010051 */
[----:B------:R-:W-:Y:S01]  /*54a0*/  IMAD.U32 R69, R64, 0x10000, RZ ;  /* 0x0001000040457824 */ /* 0x000fe200078e00ff */
[----:B------:R-:W-:-:S02]  /*54b0*/  SHF.L.U32 R67, R68, 0x10, RZ ;  /* 0x0000001044437819 */ /* 0x000fc400000006ff */
[C---:B------:R-:W-:Y:S01]  /*54c0*/  SHF.L.U32 R64, R70.reuse, 0x10, RZ ;  /* 0x0000001046407819 */ /* 0x040fe200000006ff */
[----:B------:R-:W-:Y:S01]  /*54d0*/  FFMA.FTZ R80, R85, R80, R96 ;  /* 0x0000005055507223 */ /* 0x000fe20000010060 */
[----:B------:R-:W-:Y:S01]  /*54e0*/  PRMT R70, R70, 0x7632, R70 ;  /* 0x0000763246467816 */ /* 0x000fe20000000046 */
[C-C-:B------:R-:W-:Y:S01]  /*54f0*/  FFMA.FTZ R69, R88.reuse, R69, R65.reuse ;  /* 0x0000004558457223 */ /* 0x140fe20000010041 */
[----:B------:R-:W-:Y:S01]  /*5500*/  FFMA.FTZ R68, R88, R67, R66 ;  /* 0x0000004358447223 */ /* 0x000fe20000010042 */
[----:B------:R-:W-:Y:S01]  /*5510*/  FFMA.FTZ R64, R83, R64, R80 ;  /* 0x0000004053407223 */ /* 0x000fe20000010050 */
[----:B------:R-:W-:Y:S02]  /*5520*/  SHF.L.U32 R70, R70, 0x10, RZ ;  /* 0x0000001046467819 */ /* 0x000fe400000006ff */
[C---:B------:R-:W-:Y:S02]  /*5530*/  PRMT R65, R52.reuse, 0x7632, R65 ;  /* 0x0000763234417816 */ /* 0x040fe40000000041 */
[----:B------:R-:W-:Y:S01]  /*5540*/  SHF.L.U32 R66, R52, 0x10, RZ ;  /* 0x0000001034427819 */ /* 0x000fe200000006ff */
[----:B------:R-:W-:Y:S01]  /*5550*/  FFMA.FTZ R70, R87, R70, R64 ;  /* 0x0000004657467223 */ /* 0x000fe20000010040 */
[----:B------:R-:W-:-:S03]  /*5560*/  SHF.L.U32 R96, R65, 0x10, RZ ;  /* 0x0000001041607819 */ /* 0x000fc600000006ff */
[----:B------:R-:W-:Y:S02]  /*5570*/  FFMA.FTZ R86, R77, R66, R86 ;  /* 0x000000424d567223 */ /* 0x000fe40000010056 */
[----:B------:R-:W5:Y:S01]  /*5580*/  LDG.E.128 R64, desc[UR6][R2.64+0x22800] ;  /* 0x0228000602407981 */ /* 0x000f62000c1e1d00 */
[C---:B------:R-:W-:Y:S01]  /*5590*/  IMAD.U32 R80, R71.reuse, 0x10000, RZ ;  /* 0x0001000047507824 */ /* 0x040fe200078e00ff */
        /* <DEDUP_REMOVED lines=17> */
[--C-:B------:R-:W-:Y:S01]  /*56b0*/  FFMA.FTZ R70, R88, R53, R71.reuse ;  /* 0x0000003558467223 */ /* 0x100fe20000010047 */
[----:B------:R-:W-:Y:S01]  /*56c0*/  SHF.L.U32 R86, R73, 0x10, RZ ;  /* 0x0000001049567819 */ /* 0x000fe200000006ff */
[----:B------:R-:W-:Y:S01]  /*56d0*/  IMAD.U32 R80, R55, 0x10000, RZ ;  /* 0x0001000037507824 */ /* 0x000fe200078e00ff */
[----:B------:R-:W-:Y:S01]  /*56e0*/  PRMT R71, R54, 0x7632, R71 ;  /* 0x0000763236477816 */ /* 0x000fe20000000047 */
[----:B------:R-:W-:Y:S01]  /*56f0*/  FFMA.FTZ R84, R83, R52, R72 ;  /* 0x0000003453547223 */ /* 0x000fe20000010048 */
[----:B------:R-:W-:-:S02]  /*5700*/  PRMT R73, R55, 0x7632, R73 ;  /* 0x0000763237497816 */ /* 0x000fc40000000049 */
[----:B------:R0:W5:Y:S01]  /*5710*/  LDG.E.128 R52, desc[UR6][R2.64+0x26000] ;  /* 0x0260000602347981 */ /* 0x000162000c1e1d00 */
[----:B------:R-:W-:Y:S01]  /*5720*/  FFMA.FTZ R96, R76, R81, R91 ;  /* 0x000000514c607223 */ /* 0x000fe2000001005b */
[C---:B------:R-:W-:Y:S02]  /*5730*/  PRMT R81, R74.reuse, 0x7632, R81 ;  /* 0x000076324a517816 */ /* 0x040fe40000000051 */
[----:B------:R-:W-:Y:S01]  /*5740*/  SHF.L.U32 R74, R74, 0x10, RZ ;  /* 0x000000104a4a7819 */ /* 0x000fe200000006ff */
[----:B------:R-:W-:Y:S01]  /*5750*/  FFMA.FTZ R86, R85, R86, R96 ;  /* 0x0000005655567223 */ /* 0x000fe20000010060 */
[C---:B------:R-:W-:Y:S02]  /*5760*/  PRMT R91, R60.reuse, 0x7632, R91 ;  /* 0x000076323c5b7816 */ /* 0x040fe4000000005b */
[----:B------:R-:W-:Y:S02]  /*5770*/  SHF.L.U32 R96, R60, 0x10, RZ ;  /* 0x000000103c607819 */ /* 0x000fe400000006ff */
[----:B------:R-:W-:Y:S01]  /*5780*/  SHF.L.U32 R72, R71, 0x10, RZ ;  /* 0x0000001047487819 */ /* 0x000fe200000006ff */
[----:B------:R-:W-:Y:S01]  /*5790*/  FFMA.FTZ R71, R83, R74, R86 ;  /* 0x0000004a53477223 */ /* 0x000fe20000010056 */
[----:B------:R-:W-:-:S02]  /*57a0*/  SHF.L.U32 R60, R81, 0x10, RZ ;  /* 0x00000010513c7819 */ /* 0x000fc400000006ff */
[----:B0-----:R-:W-:-:S03]  /*57b0*/  SHF.L.U32 R2, R75, 0x10, RZ ;  /* 0x000000104b027819 */ /* 0x001fc600000006ff */
[C---:B------:R-:W-:Y:S01]  /*57c0*/  FFMA.FTZ R71, R87.reuse, R60, R71 ;  /* 0x0000003c57477223 */ /* 0x040fe20000010047 */
[----:B------:R-:W-:Y:S01]  /*57d0*/  FFMA.FTZ R72, R87, R72, R84 ;  /* 0x0000004857487223 */ /* 0x000fe20000010054 */
[----:B------:R-:W-:Y:S02]  /*57e0*/  IMAD.U32 R74, R91, 0x10000, RZ ;  /* 0x000100005b4a7824 */ /* 0x000fe400078e00ff */
[----:B------:R-:W-:Y:S01]  /*57f0*/  FFMA.FTZ R56, R77, R96, R56 ;  /* 0x000000604d387223 */ /* 0x000fe20000010038 */
[----:B------:R-:W-:Y:S01]  /*5800*/  FFMA.FTZ R2, R79, R2, R71 ;  /* 0x000000024f027223 */ /* 0x000fe20000010047 */
[C---:B------:R-:W-:Y:S02]  /*5810*/  PRMT R60, R44.reuse, 0x7632, R60 ;  /* 0x000076322c3c7816 */ /* 0x040fe4000000003c */
        /* <DEDUP_REMOVED lines=11> */
[--C-:B------:R-:W-:Y:S01]  /*58d0*/  FFMA.FTZ R0, R88, R73, R3.reuse ;  /* 0x0000004958007223 */ /* 0x100fe20000010003 */
[----:B------:R-:W-:Y:S01]  /*58e0*/  SHF.L.U32 R45, R45, 0x10, RZ ;  /* 0x000000102d2d7819 */ /* 0x000fe200000006ff */
        /* <DEDUP_REMOVED lines=16> */
[C---:B------:R-:W-:Y:S02]  /*59f0*/  PRMT R41, R12.reuse, 0x7632, R41 ;  /* 0x000076320c297816 */ /* 0x040fe40000000029 */
        /* <DEDUP_REMOVED lines=9> */
[----:B------:R-:W-:Y:S01]  /*5a90*/  FFMA.FTZ R60, R76, R3, R61 ;  /* 0x000000034c3c7223 */ /* 0x000fe2000001003d */
[----:B------:R-:W-:Y:S01]  /*5aa0*/  PRMT R41, R41, 0x7632, R41 ;  /* 0x0000763229297816 */ /* 0x000fe20000000029 */
[----:B------:R-:W-:Y:S01]  /*5ab0*/  FFMA.FTZ R57, R57, R40, R12 ;  /* 0x0000002839397223 */ /* 0x000fe2000001000c */
[C---:B------:R-:W-:Y:S01]  /*5ac0*/  PRMT R3, R13.reuse, 0x7632, R3 ;  /* 0x000076320d037816 */ /* 0x040fe20000000003 */
[----:B------:R-:W-:-:S02]  /*5ad0*/  IMAD.U32 R13, R13, 0x10000, RZ ;  /* 0x000100000d0d7824 */ /* 0x000fc400078e00ff */
[----:B------:R-:W-:Y:S01]  /*5ae0*/  FFMA.FTZ R46, R87, R46, R62 ;  /* 0x0000002e572e7223 */ /* 0x000fe2000001003e */
[----:B------:R-:W-:Y:S02]  /*5af0*/  SHF.L.U32 R56, R41, 0x10, RZ ;  /* 0x0000001029387819 */ /* 0x000fe400000006ff */
[----:B------:R-:W-:Y:S01]  /*5b00*/  SHF.L.U32 R62, R3, 0x10, RZ ;  /* 0x00000010033e7819 */ /* 0x000fe200000006ff */
[----:B------:R-:W-:Y:S01]  /*5b10*/  FFMA.FTZ R13, R76, R13, R57 ;  /* 0x0000000d4c0d7223 */ /* 0x000fe20000010039 */
[----:B------:R-:W-:Y:S01]  /*5b20*/  PRMT R44, R63, 0x7632, R44 ;  /* 0x000076323f2c7816 */ /* 0x000fe2000000002c */
[----:B------:R-:W-:Y:S01]  /*5b30*/  FFMA.FTZ R56, R85, R56, R60 ;  /* 0x0000003855387223 */ /* 0x000fe2000001003c */
[----:B------:R-:W-:Y:S01]  /*5b40*/  SHF.L.U32 R12, R47, 0x10, RZ ;  /* 0x000000102f0c7819 */ /* 0x000fe200000006ff */
[----:B------:R-:W-:Y:S02]  /*5b50*/  FFMA.FTZ R85, R85, R62, R13 ;  /* 0x0000003e55557223 */ /* 0x000fe4000001000d */
[----:B------:R-:W-:Y:S01]  /*5b60*/  IMAD.U32 R13, R44, 0x10000, RZ ;  /* 0x000100002c0d7824 */ /* 0x000fe200078e00ff */
[----:B------:R-:W-:Y:S01]  /*5b70*/  SHF.L.U32 R44, R14, 0x10, RZ ;  /* 0x000000100e2c7819 */ /* 0x000fe200000006ff */
[----:B------:R-:W-:Y:S01]  /*5b80*/  FFMA.FTZ R40, R79, R12, R46 ;  /* 0x0000000c4f287223 */ /* 0x000fe2000001002e */
[----:B------:R-:W-:Y:S01]  /*5b90*/  SHF.L.U32 R46, R42, 0x10, RZ ;  /* 0x000000102a2e7819 */ /* 0x000fe200000006ff */
[----:B------:R-:W-:Y:S01]  /*5ba0*/  FFMA.FTZ R12, R88, R13, R45 ;  /* 0x0000000d580c7223 */ /* 0x000fe2000001002d */
[----:B------:R-:W-:-:S02]  /*5bb0*/  PRMT R14, R14, 0x7632, R14 ;  /* 0x000076320e0e7816 */ /* 0x000fc4000000000e */
[----:B------:R-:W-:Y:S02]  /*5bc0*/  SHF.L.U32 R60, R16, 0x10, RZ ;  /* 0x00000010103c7819 */ /* 0x000fe400000006ff */
[----:B------:R-:W-:Y:S02]  /*5bd0*/  PRMT R42, R42, 0x7632, R42 ;  /* 0x000076322a2a7816 */ /* 0x000fe4000000002a */
[----:B------:R-:W-:Y:S02]  /*5be0*/  SHF.L.U32 R3, R92, 0x10, RZ ;  /* 0x000000105c037819 */ /* 0x000fe400000006ff */
[----:B------:R-:W-:Y:S02]  /*5bf0*/  PRMT R16, R16, 0x7632, R16 ;  /* 0x0000763210107816 */ /* 0x000fe40000000010 */
[----:B------:R-:W-:Y:S01]  /*5c00*/  PRMT R13, R92, 0x7632, R13 ;  /* 0x000076325c0d7816 */ /* 0x000fe2000000000d */
[C---:B------:R-:W-:Y:S01]  /*5c10*/  FFMA.FTZ R46, R83.reuse, R46, R56 ;  /* 0x0000002e532e7223 */ /* 0x040fe20000010038 */
        /* <DEDUP_REMOVED lines=14> */
[----:B------:R-:W-:Y:S01]  /*5d00*/  SHF.L.U32 R47, R47, 0x10, RZ ;  /* 0x000000102f2f7819 */ /* 0x000fe200000006ff */
[----:B------:R-:W-:Y:S02]  /*5d10*/  FFMA.FTZ R41, R79, R44, R42 ;  /* 0x0000002c4f297223 */ /* 0x000fe4000001002a */
[----:B------:R-:W-:Y:S01]  /*5d20*/  FFMA.FTZ R42, R14, R43, R45 ;  /* 0x0000002b0e2a7223 */ /* 0x000fe2000001002d */
[----:B------:R-:W-:Y:S01]  /*5d30*/  PRMT R43, R20, 0x7632, R43 ;  /* 0x00007632142b7816 */ /* 0x000fe2000000002b */
[----:B------:R-:W-:Y:S01]  /*5d40*/  FFMA.FTZ R40, R88, R47, R40 ;  /* 0x0000002f58287223 */ /* 0x000fe20000010028 */
[----:B------:R-:W-:Y:S01]  /*5d50*/  IMAD.U32 R46, R15, 0x10000, RZ ;  /* 0x000100000f2e7824 */ /* 0x000fe200078e00ff */
[----:B------:R-:W-:-:S02]  /*5d60*/  SHF.L.U32 R47, R20, 0x10, RZ ;  /* 0x00000010142f7819 */ /* 0x000fc400000006ff */
[----:B------:R-:W-:Y:S02]  /*5d70*/  PRMT R15, R15, 0x7632, R15 ;  /* 0x000076320f0f7816 */ /* 0x000fe4000000000f */
[----:B------:R-:W-:Y:S02]  /*5d80*/  PRMT R20, R17, 0x7632, R20 ;  /* 0x0000763211147816 */ /* 0x000fe40000000014 */
[----:B------:R-:W-:Y:S02]  /*5d90*/  PRMT R93, R93, 0x7632, R93 ;  /* 0x000076325d5d7816 */ /* 0x000fe4000000005d */
[----:B------:R-:W-:Y:S01]  /*5da0*/  SHF.L.U32 R17, R16, 0x10, RZ ;  /* 0x0000001010117819 */ /* 0x000fe200000006ff */
[----:B------:R-:W-:Y:S01]  /*5db0*/  IMAD.U32 R16, R43, 0x10000, RZ ;  /* 0x000100002b107824 */ /* 0x000fe200078e00ff */
[----:B------:R-:W-:Y:S02]  /*5dc0*/  PRMT R75, R75, 0x7632, R75 ;  /* 0x000076324b4b7816 */ /* 0x000fe4000000004b */
[----:B------:R-:W-:-:S02]  /*5dd0*/  SHF.L.U32 R43, R15, 0x10, RZ ;  /* 0x000000100f2b7819 */ /* 0x000fc400000006ff */
        /* <DEDUP_REMOVED lines=9> */
[C---:B------:R-:W-:Y:S01]  /*5e70*/  FFMA.FTZ R2, R88.reuse, R75, R2 ;  /* 0x0000004b58027223 */ /* 0x040fe20000010002 */
[C---:B------:R-:W-:Y:S01]  /*5e80*/  FFMA.FTZ R16, R88.reuse, R17, R41 ;  /* 0x0000001158107223 */ /* 0x040fe20000010029 */
[----:B------:R-:W-:Y:S01]  /*5e90*/  FFMA.FTZ R88, R88, R43, R46 ;  /* 0x0000002b58587223 */ /* 0x000fe2000001002e */
[C---:B------:R-:W-:Y:S01]  /*5ea0*/  PRMT R21, R18.reuse, 0x7632, R21 ;  /* 0x0000763212157816 */ /* 0x040fe20000000015 */
        /* <DEDUP_REMOVED lines=10> */
[----:B------:R-:W-:Y:S02]  /*5f50*/  PRMT R43, R22, 0x7632, R43 ;  /* 0x00007632162b7816 */ /* 0x000fe4000000002b */
[C---:B------:R-:W-:Y:S01]  /*5f60*/  PRMT R20, R95.reuse, 0x7632, R20 ;  /* 0x000076325f147816 */ /* 0x040fe20000000014 */
[----:B------:R-:W-:Y:S01]  /*5f70*/  FFMA.FTZ R44, R18, R21, R41 ;  /* 0x00000015122c7223 */ /* 0x000fe20000010029 */
[----:B------:R-:W-:-:S02]  /*5f80*/  SHF.L.U32 R95, R95, 0x10, RZ ;  /* 0x000000105f5f7819 */ /* 0x000fc400000006ff */
[C---:B------:R-:W-:Y:S02]  /*5f90*/  SHF.L.U32 R42, R19.reuse, 0x10, RZ ;  /* 0x00000010132a7819 */ /* 0x040fe400000006ff */
[----:B------:R-:W-:Y:S01]  /*5fa0*/  PRMT R22, R19, 0x7632, R22 ;  /* 0x0000763213167816 */ /* 0x000fe20000000016 */
[----:B------:R-:W-:Y:S01]  /*5fb0*/  FFMA.FTZ R19, R17, R46, R56 ;  /* 0x0000002e11137223 */ /* 0x000fe20000010038 */
[----:B------:R-:W-:Y:S02]  /*5fc0*/  SHF.L.U32 R43, R43, 0x10, RZ ;  /* 0x000000102b2b7819 */ /* 0x000fe400000006ff */
[C---:B------:R-:W-:Y:S02]  /*5fd0*/  PRMT R21, R24.reuse, 0x7632, R21 ;  /* 0x0000763218157816 */ /* 0x040fe40000000015 */
[----:B------:R-:W-:Y:S01]  /*5fe0*/  SHF.L.U32 R46, R24, 0x10, RZ ;  /* 0x00000010182e7819 */ /* 0x000fe200000006ff */
[----:B------:R-:W-:Y:S01]  /*5ff0*/  FFMA.FTZ R42, R95, R42, R44 ;  /* 0x0000002a5f2a7223 */ /* 0x000fe2000001002c */
[----:B------:R-:W-:-:S02]  /*6000*/  IMAD.U32 R24, R23, 0x10000, RZ ;  /* 0x0001000017187824 */ /* 0x000fc400078e00ff */
[----:B------:R-:W-:Y:S01]  /*6010*/  FFMA.FTZ R44, R18, R43, R19 ;  /* 0x0000002b122c7223 */ /* 0x000fe20000010013 */
[----:B------:R-:W-:Y:S01]  /*6020*/  SHF.L.U32 R56, R21, 0x10, RZ ;  /* 0x0000001015387819 */ /* 0x000fe200000006ff */
[----:B------:R-:W-:Y:S01]  /*6030*/  FFMA.FTZ R46, R3, R46, R69 ;  /* 0x0000002e032e7223 */ /* 0x000fe20000010045 */
[----:B------:R-:W-:Y:S02]  /*6040*/  PRMT R23, R23, 0x7632, R23 ;  /* 0x0000763217177816 */ /* 0x000fe40000000017 */
[----:B------:R-:W-:Y:S02]  /*6050*/  SHF.L.U32 R22, R22, 0x10, RZ ;  /* 0x0000001016167819 */ /* 0x000fe400000006ff */
[----:B------:R-:W-:Y:S01]  /*6060*/  SHF.L.U32 R19, R20, 0x10, RZ ;  /* 0x0000001014137819 */ /* 0x000fe200000006ff */
[----:B------:R-:W-:Y:S01]  /*6070*/  FFMA.FTZ R21, R95, R24, R44 ;  /* 0x000000185f157223 */ /* 0x000fe2000001002c */
[----:B------:R-:W-:Y:S01]  /*6080*/  SHF.L.U32 R41, R25, 0x10, RZ ;  /* 0x0000001019297819 */ /* 0x000fe200000006ff */
[----:B------:R-:W-:Y:S01]  /*6090*/  FFMA.FTZ R43, R13, R56, R46 ;  /* 0x000000380d2b7223 */ /* 0x000fe2000001002e */
[----:B------:R-:W-:Y:S01]  /*60a0*/  PRMT R25, R25, 0x7632, R25 ;  /* 0x0000763219197816 */ /* 0x000fe20000000019 */
[----:B------:R-:W-:-:S02]  /*60b0*/  IMAD.U32 R24, R23, 0x10000, RZ ;  /* 0x0001000017187824 */ /* 0x000fc400078e00ff */
[----:B------:R-:W-:Y:S01]  /*60c0*/  FFMA.FTZ R20, R19, R22, R42 ;  /* 0x0000001613147223 */ /* 0x000fe2000001002a */
[C---:B------:R-:W-:Y:S02]  /*60d0*/  PRMT R22, R8.reuse, 0x7632, R22 ;  /* 0x0000763208167816 */ /* 0x040fe40000000016 */
[----:B------:R-:W-:Y:S01]  /*60e0*/  SHF.L.U32 R23, R8, 0x10, RZ ;  /* 0x0000001008177819 */ /* 0x000fe200000006ff */
[----:B------:R-:W-:Y:S01]  /*60f0*/  FFMA.FTZ R46, R14, R41, R43 ;  /* 0x000000290e2e7223 */ /* 0x000fe2000001002b */
[----:B------:R-:W-:Y:S01]  /*6100*/  SHF.L.U32 R44, R25, 0x10, RZ ;  /* 0x00000010192c7819 */ /* 0x000fe200000006ff */
[--C-:B------:R-:W-:Y:S01]  /*6110*/  FFMA.FTZ R8, R19, R24, R21.reuse ;  /* 0x0000001813087223 */ /* 0x100fe20000010015 */
[----:B------:R-:W-:Y:S01]  /*6120*/  SHF.L.U32 R24, R22, 0x10, RZ ;  /* 0x0000001016187819 */ /* 0x000fe200000006ff */
[----:B------:R-:W-:Y:S01]  /*6130*/  FFMA.FTZ R68, R3, R23, R68 ;  /* 0x0000001703447223 */ /* 0x000fe20000010044 */
[C---:B------:R-:W-:Y:S01]  /*6140*/  SHF.L.U32 R22, R26.reuse, 0x10, RZ ;  /* 0x000000101a167819 */ /* 0x040fe200000006ff */
[----:B------:R-:W-:Y:S01]  /*6150*/  FFMA.FTZ R44, R15, R44, R46 ;  /* 0x0000002c0f2c7223 */ /* 0x000fe2000001002e */
[----:B------:R-:W-:Y:S01]  /*6160*/  PRMT R26, R26, 0x7632, R26 ;  /* 0x000076321a1a7816 */ /* 0x000fe2000000001a */
[C---:B------:R-:W-:Y:S01]  /*6170*/  IMAD.U32 R25, R9.reuse, 0x10000, RZ ;  /* 0x0001000009197824 */ /* 0x040fe200078e00ff */
[----:B------:R-:W-:Y:S01]  /*6180*/  PRMT R21, R9, 0x7632, R21 ;  /* 0x0000763209157816 */ /* 0x000fe20000000015 */
[----:B------:R-:W-:Y:S01]  /*6190*/  FFMA.FTZ R41, R13, R24, R68 ;  /* 0x000000180d297223 */ /* 0x000fe20000010044 */
[----:B------:R-:W-:Y:S01]  /*61a0*/  SHF.L.U32 R9, R26, 0x10, RZ ;  /* 0x000000101a097819 */ /* 0x000fe200000006ff */
[----:B------:R-:W-:Y:S01]  /*61b0*/  FFMA.FTZ R23, R17, R22, R44 ;  /* 0x0000001611177223 */ /* 0x000fe2000001002c */
[----:B------:R-:W-:Y:S01]  /*61c0*/  SHF.L.U32 R26, R21, 0x10, RZ ;  /* 0x00000010151a7819 */ /* 0x000fe200000006ff */
[----:B------:R-:W-:-:S02]  /*61d0*/  FFMA.FTZ R42, R14, R25, R41 ;  /* 0x000000190e2a7223 */ /* 0x000fc40000010029 */
[----:B------:R-:W-:Y:S01]  /*61e0*/  FFMA.FTZ R24, R18, R9, R23 ;  /* 0x0000000912187223 */ /* 0x000fe20000010017 */
[C---:B------:R-:W-:Y:S01]  /*61f0*/  PRMT R9, R10.reuse, 0x7632, R9 ;  /* 0x000076320a097816 */ /* 0x040fe20000000009 */
[----:B------:R-:W-:Y:S01]  /*6200*/  FFMA.FTZ R26, R15, R26, R42 ;  /* 0x0000001a0f1a7223 */ /* 0x000fe2000001002a */
[----:B------:R-:W-:Y:S01]  /*6210*/  SHF.L.U32 R10, R10, 0x10, RZ ;  /* 0x000000100a0a7819 */ /* 0x000fe200000006ff */
[C---:B--2---:R-:W-:Y:S01]  /*6220*/  IMAD.U32 R25, R28.reuse, 0x10000, RZ ;  /* 0x000100001c197824 */ /* 0x044fe200078e00ff */
[----:B------:R-:W-:Y:S02]  /*6230*/  SHF.L.U32 R22, R27, 0x10, RZ ;  /* 0x000000101b167819 */ /* 0x000fe400000006ff */
        /* <DEDUP_REMOVED lines=33> */
[----:B------:R-:W-:Y:S02]  /*6450*/  FFMA.FTZ R26, R14, R23, R25 ;  /* 0x000000170e1a7223 */ /* 0x000fe40000010019 */
[----:B------:R-:W-:Y:S01]  /*6460*/  FFMA.FTZ R22, R18, R5, R11 ;  /* 0x0000000512167223 */ /* 0x000fe2000001000b */
[C---:B------:R-:W-:Y:S01]  /*6470*/  PRMT R5, R6.reuse, 0x7632, R5 ;  /* 0x0000763206057816 */ /* 0x040fe20000000005 */
[----:B------:R-:W-:Y:S01]  /*6480*/  FFMA.FTZ R24, R15, R24, R26 ;  /* 0x000000180f187223 */ /* 0x000fe2000001001a */
[----:B------:R-:W-:Y:S01]  /*6490*/  IMAD.U32 R6, R6, 0x10000, RZ ;  /* 0x0001000006067824 */ /* 0x000fe200078e00ff */
[----:B------:R-:W-:Y:S02]  /*64a0*/  SHF.L.U32 R10, R31, 0x10, RZ ;  /* 0x000000101f0a7819 */ /* 0x000fe400000006ff */
[C---:B---3--:R-:W-:Y:S02]  /*64b0*/  SHF.L.U32 R21, R32.reuse, 0x10, RZ ;  /* 0x0000001020157819 */ /* 0x048fe400000006ff */
        /* <DEDUP_REMOVED lines=13> */
[----:B------:R-:W-:Y:S01]  /*6590*/  PRMT R0, R31, 0x7632, R0 ;  /* 0x000076321f007816 */ /* 0x000fe20000000000 */
[----:B------:R-:W-:Y:S01]  /*65a0*/  FFMA.FTZ R22, R14, R11, R21 ;  /* 0x0000000b0e167223 */ /* 0x000fe20000010015 */
[----:B------:R-:W-:-:S02]  /*65b0*/  SHF.L.U32 R2, R7, 0x10, RZ ;  /* 0x0000001007027819 */ /* 0x000fc400000006ff */
[----:B------:R-:W-:Y:S02]  /*65c0*/  SHF.L.U32 R6, R33, 0x10, RZ ;  /* 0x0000001021067819 */ /* 0x000fe400000006ff */
[C---:B----4-:R-:W-:Y:S02]  /*65d0*/  SHF.L.U32 R7, R36.reuse, 0x10, RZ ;  /* 0x0000001024077819 */ /* 0x050fe400000006ff */
[----:B------:R-:W-:Y:S02]  /*65e0*/  PRMT R36, R36, 0x7632, R36 ;  /* 0x0000763224247816 */ /* 0x000fe40000000024 */
[----:B------:R-:W-:Y:S01]  /*65f0*/  SHF.L.U32 R0, R0, 0x10, RZ ;  /* 0x0000001000007819 */ /* 0x000fe200000006ff */
[----:B------:R-:W-:Y:S01]  /*6600*/  FFMA.FTZ R22, R15, R6, R22 ;  /* 0x000000060f167223 */ /* 0x000fe20000010016 */
[----:B------:R-:W-:Y:S01]  /*6610*/  SHF.L.U32 R6, R34, 0x10, RZ ;  /* 0x0000001022067819 */ /* 0x000fe200000006ff */
[----:B------:R-:W-:Y:S01]  /*6620*/  FFMA.FTZ R12, R3, R7, R12 ;  /* 0x00000007030c7223 */ /* 0x000fe2000001000c */
        /* <DEDUP_REMOVED lines=14> */
[----:B------:R-:W-:Y:S02]  /*6710*/  SHF.L.U32 R38, R38, 0x10, RZ ;  /* 0x0000001026267819 */ /* 0x000fe400000006ff */
[C---:B-----5:R-:W-:Y:S02]  /*6720*/  SHF.L.U32 R11, R48.reuse, 0x10, RZ ;  /* 0x00000010300b7819 */ /* 0x060fe400000006ff */
[----:B------:R-:W-:Y:S01]  /*6730*/  PRMT R48, R48, 0x7632, R48 ;  /* 0x0000763230307816 */ /* 0x000fe20000000030 */
[----:B------:R-:W-:Y:S01]  /*6740*/  FFMA.FTZ R7, R17, R38, R22 ;  /* 0x0000002611077223 */ /* 0x000fe20000010016 */
        /* <DEDUP_REMOVED lines=9> */
[C---:B------:R-:W-:Y:S01]  /*67e0*/  IMAD.U32 R12, R39.reuse, 0x10000, RZ ;  /* 0x00010000270c7824 */ /* 0x040fe200078e00ff */
[----:B------:R-:W-:Y:S01]  /*67f0*/  PRMT R39, R39, 0x7632, R39 ;  /* 0x0000763227277816 */ /* 0x000fe20000000027 */
[----:B------:R-:W-:Y:S01]  /*6800*/  FFMA.FTZ R24, R14, R7, R11 ;  /* 0x000000070e187223 */ /* 0x000fe2000001000b */
[----:B------:R-:W-:Y:S01]  /*6810*/  PRMT R49, R49, 0x7632, R49 ;  /* 0x0000763231317816 */ /* 0x000fe20000000031 */
[----:B------:R-:W-:Y:S01]  /*6820*/  IMAD.U32 R7, R64, 0x10000, RZ ;  /* 0x0001000040077824 */ /* 0x000fe200078e00ff */
[----:B------:R-:W-:Y:S01]  /*6830*/  SHF.L.U32 R6, R6, 0x10, RZ ;  /* 0x0000001006067819 */ /* 0x000fe200000006ff */
[----:B------:R-:W-:Y:S01]  /*6840*/  FFMA.FTZ R5, R95, R12, R22 ;  /* 0x0000000c5f057223 */ /* 0x000fe20000010016 */
[----:B------:R-:W-:-:S02]  /*6850*/  PRMT R64, R64, 0x7632, R64 ;  /* 0x0000763240407816 */ /* 0x000fc40000000040 */
[----:B------:R-:W-:Y:S02]  /*6860*/  SHF.L.U32 R12, R39, 0x10, RZ ;  /* 0x00000010270c7819 */ /* 0x000fe400000006ff */
        /* <DEDUP_REMOVED lines=13> */
[----:B------:R-:W-:-:S02]  /*6940*/  IMAD.U32 R22, R12, 0x10000, RZ ;  /* 0x000100000c167824 */ /* 0x000fc400078e00ff */
[----:B------:R-:W-:Y:S01]  /*6950*/  FFMA.FTZ R24, R14, R65, R21 ;  /* 0x000000410e187223 */ /* 0x000fe20000010015 */
[----:B------:R-:W0:Y:S01]  /*6960*/  SHFL.BFLY PT, R23, R20, 0x10, 0x1f ;  /* 0x0e001f0014177f89 */ /* 0x000e2200000e0000 */
[----:B------:R-:W-:Y:S01]  /*6970*/  FFMA.FTZ R16, R18, R7, R11 ;  /* 0x0000000712107223 */ /* 0x000fe2000001000b */
[C---:B------:R-:W-:Y:S01]  /*6980*/  PRMT R7, R66.reuse, 0x7632, R7 ;  /* 0x0000763242077816 */ /* 0x040fe20000000007 */
[----:B------:R-:W-:Y:S01]  /*6990*/  FFMA.FTZ R22, R15, R22, R24 ;  /* 0x000000160f167223 */ /* 0x000fe20000010018 */
[----:B------:R-:W-:Y:S02]  /*69a0*/  SHF.L.U32 R66, R66, 0x10, RZ ;  /* 0x0000001042427819 */ /* 0x000fe400000006ff */
[----:B------:R-:W-:Y:S02]  /*69b0*/  SHF.L.U32 R12, R51, 0x10, RZ ;  /* 0x00000010330c7819 */ /* 0x000fe400000006ff */
[----:B------:R-:W-:Y:S01]  /*69c0*/  SHF.L.U32 R7, R7, 0x10, RZ ;  /* 0x0000001007077819 */ /* 0x000fe200000006ff */
[----:B------:R-:W-:-:S02]  /*69d0*/  FFMA.FTZ R11, R17, R66, R22 ;  /* 0x00000042110b7223 */ /* 0x000fc40000010016 */
[----:B------:R-:W-:Y:S02]  /*69e0*/  FFMA.FTZ R12, R95, R12, R16 ;  /* 0x0000000c5f0c7223 */ /* 0x000fe40000010010 */
[----:B------:R-:W-:Y:S01]  /*69f0*/  FFMA.FTZ R16, R18, R7, R11 ;  /* 0x0000000712107223 */ /* 0x000fe2000001000b */
[C---:B------:R-:W-:Y:S01]  /*6a00*/  PRMT R21, R52.reuse, 0x7632, R21 ;  /* 0x0000763234157816 */ /* 0x040fe20000000015 */
[----:B------:R-:W1:Y:S01]  /*6a10*/  SHFL.BFLY PT, R7, R8, 0x10, 0x1f ;  /* 0x0e001f0008077f89 */ /* 0x000e6200000e0000 */
[----:B------:R-:W-:Y:S02]  /*6a20*/  IMAD.U32 R52, R52, 0x10000, RZ ;  /* 0x0001000034347824 */ /* 0x000fe400078e00ff */
[----:B------:R-:W-:Y:S01]  /*6a30*/  SHF.L.U32 R22, R21, 0x10, RZ ;  /* 0x0000001015167819 */ /* 0x000fe200000006ff */
[----:B------:R-:W2:Y:S01]  /*6a40*/  SHFL.BFLY PT, R25, R0, 0x10, 0x1f ;  /* 0x0e001f0000197f89 */ /* 0x000ea200000e0000 */
[----:B------:R-:W-:Y:S01]  /*6a50*/  FFMA.FTZ R52, R3, R52, R88 ;  /* 0x0000003403347223 */ /* 0x000fe20000010058 */
[----:B------:R-:W-:-:S02]  /*6a60*/  PRMT R3, R53, 0x7632, R3 ;  /* 0x0000763235037816 */ /* 0x000fc40000000003 */
[----:B------:R-:W-:Y:S01]  /*6a70*/  SHF.L.U32 R53, R53, 0x10, RZ ;  /* 0x0000001035357819 */ /* 0x000fe200000006ff */
[----:B------:R-:W-:Y:S01]  /*6a80*/  FFMA.FTZ R13, R13, R22, R52 ;  /* 0x000000160d0d7223 */ /* 0x000fe20000010034 */
[----:B------:R-:W-:Y:S01]  /*6a90*/  PRMT R10, R51, 0x7632, R10 ;  /* 0x00007632330a7816 */ /* 0x000fe2000000000a */
[----:B0-----:R-:W-:Y:S01]  /*6aa0*/  FADD.FTZ R23, R20, R23 ;  /* 0x0000001714177221 */ /* 0x001fe20000010000 */
[----:B------:R-:W-:Y:S02]  /*6ab0*/  IMAD.U32 R20, R3, 0x10000, RZ ;  /* 0x0001000003147824 */ /* 0x000fe400078e00ff */
[----:B------:R-:W-:Y:S01]  /*6ac0*/  FFMA.FTZ R14, R14, R53, R13 ;  /* 0x000000350e0e7223 */ /* 0x000fe2000001000d */
[----:B------:R-:W-:Y:S01]  /*6ad0*/  PRMT R3, R54, 0x7632, R3 ;  /* 0x0000763236037816 */ /* 0x000fe20000000003 */
[----:B------:R-:W0:Y:S01]  /*6ae0*/  SHFL.BFLY PT, R27, R2, 0x10, 0x1f ;  /* 0x0e001f00021b7f89 */ /* 0x000e2200000e0000 */
[----:B------:R-:W-:Y:S01]  /*6af0*/  SHF.L.U32 R10, R10, 0x10, RZ ;  /* 0x000000100a0a7819 */ /* 0x000fe200000006ff */
[----:B------:R-:W-:Y:S01]  /*6b00*/  FFMA.FTZ R14, R15, R20, R14 ;  /* 0x000000140f0e7223 */ /* 0x000fe2000001000e */
[----:B------:R-:W-:-:S02]  /*6b10*/  SHF.L.U32 R54, R54, 0x10, RZ ;  /* 0x0000001036367819 */ /* 0x000fc400000006ff */
[----:B------:R-:W-:Y:S01]  /*6b20*/  SHF.L.U32 R3, R3, 0x10, RZ ;  /* 0x0000001003037819 */ /* 0x000fe200000006ff */
[----:B------:R-:W-:Y:S01]  /*6b30*/  FFMA.FTZ R10, R19, R10, R12 ;  /* 0x0000000a130a7223 */ /* 0x000fe2000001000c */
[----:B------:R-:W-:Y:S01]  /*6b40*/  SHF.L.U32 R12, R67, 0x10, RZ ;  /* 0x00000010430c7819 */ /* 0x000fe200000006ff */
[----:B------:R-:W-:Y:S01]  /*6b50*/  FFMA.FTZ R17, R17, R54, R14 ;  /* 0x0000003611117223 */ /* 0x000fe2000001000e */
[----:B-1----:R-:W-:Y:S01]  /*6b60*/  FADD.FTZ R11, R8, R7 ;  /* 0x00000007080b7221 */ /* 0x002fe20000010000 */
[----:B------:R-:W-:Y:S02]  /*6b70*/  PRMT R67, R67, 0x7632, R67 ;  /* 0x0000763243437816 */ /* 0x000fe40000000043 */
[C---:B------:R-:W-:Y:S01]  /*6b80*/  PRMT R7, R55.reuse, 0x7632, R7 ;  /* 0x0000763237077816 */ /* 0x040fe20000000007 */
[----:B------:R-:W-:Y:S01]  /*6b90*/  FFMA.FTZ R18, R18, R3, R17 ;  /* 0x0000000312127223 */ /* 0x000fe20000010011 */
[----:B------:R-:W-:Y:S01]  /*6ba0*/  SHF.L.U32 R8, R55, 0x10, RZ ;  /* 0x0000001037087819 */ /* 0x000fe200000006ff */
[----:B------:R-:W-:Y:S01]  /*6bb0*/  FFMA.FTZ R16, R95, R12, R16 ;  /* 0x0000000c5f107223 */ /* 0x000fe20000010010 */
[----:B--2---:R-:W-:Y:S01]  /*6bc0*/  FADD.FTZ R25, R0, R25 ;  /* 0x0000001900197221 */ /* 0x004fe20000010000 */
[----:B------:R-:W-:-:S02]  /*6bd0*/  SHF.L.U32 R12, R67, 0x10, RZ ;  /* 0x00000010430c7819 */ /* 0x000fc400000006ff */
[----:B------:R-:W-:Y:S01]  /*6be0*/  SHF.L.U32 R0, R7, 0x10, RZ ;  /* 0x0000001007007819 */ /* 0x000fe200000006ff */
[----:B------:R-:W-:Y:S02]  /*6bf0*/  FFMA.FTZ R8, R95, R8, R18 ;  /* 0x000000085f087223 */ /* 0x000fe40000010012 */
[C---:B------:R-:W-:Y:S02]  /*6c00*/  FFMA.FTZ R12, R19.reuse, R12, R16 ;  /* 0x0000000c130c7223 */ /* 0x040fe40000010010 */
[----:B------:R-:W-:Y:S01]  /*6c10*/  FFMA.FTZ R0, R19, R0, R8 ;  /* 0x0000000013007223 */ /* 0x000fe20000010008 */
[----:B------:R-:W1:Y:S01]  /*6c20*/  SHFL.BFLY PT, R24, R9, 0x10, 0x1f ;  /* 0x0e001f0009187f89 */ /* 0x000e6200000e0000 */
[----:B0-----:R-:W-:-:S03]  /*6c30*/  FADD.FTZ R27, R2, R27 ;  /* 0x0000001b021b7221 */ /* 0x001fc60000010000 */
[----:B------:R-:W0:Y:S04]  /*6c40*/  SHFL.BFLY PT, R21, R4, 0x10, 0x1f ;  /* 0x0e001f0004157f89 */ /* 0x000e2800000e0000 */
[----:B------:R-:W2:Y:S04]  /*6c50*/  SHFL.BFLY PT, R29, R6, 0x10, 0x1f ;  /* 0x0e001f00061d7f89 */ /* 0x000ea800000e0000 */
[----:B------:R-:W3:Y:S04]  /*6c60*/  SHFL.BFLY PT, R22, R5, 0x10, 0x1f ;  /* 0x0e001f0005167f89 */ /* 0x000ee800000e0000 */
[----:B------:R-:W4:Y:S04]  /*6c70*/  SHFL.BFLY PT, R31, R10, 0x10, 0x1f ;  /* 0x0e001f000a1f7f89 */ /* 0x000f2800000e0000 */
[----:B------:R-:W5:Y:S04]  /*6c80*/  SHFL.BFLY PT, R13, R12, 0x10, 0x1f ;  /* 0x0e001f000c0d7f89 */ /* 0x000f6800000e0000 */
[----:B------:R-:W5:Y:S04]  /*6c90*/  SHFL.BFLY PT, R7, R0, 0x10, 0x1f ;  /* 0x0e001f0000077f89 */ /* 0x000f6800000e0000 */
[----:B------:R-:W5:Y:S01]  /*6ca0*/  SHFL.BFLY PT, R2, R23, 0x8, 0x1f ;  /* 0x0d001f0017027f89 */ /* 0x000f6200000e0000 */
[----:B-1----:R-:W-:Y:S01]  /*6cb0*/  FADD.FTZ R24, R9, R24 ;  /* 0x0000001809187221 */ /* 0x002fe20000010000 */
[----:B0-----:R-:W-:Y:S01]  /*6cc0*/  FADD.FTZ R21, R4, R21 ;  /* 0x0000001504157221 */ /* 0x001fe20000010000 */
        /* <DEDUP_REMOVED lines=131> */
[----:B---3--:R-:W-:Y:S01]  /*7500*/  FADD.FTZ R20, RZ, R20 ;  /* 0x00000014ff147221 */ /* 0x008fe20000010000 */
        /* <DEDUP_REMOVED lines=8> */
[----:B------:R-:W0:Y:S01]  /*7590*/  LDS.128 R24, [UR4+0x80] ;  /* 0x00008004ff187984 */ /* 0x000e220008000c00 */
        /* <DEDUP_REMOVED lines=39> */
[----:B------:R-:W-:Y:S01]  /*7810*/  F2FP.BF16.F32.PACK_AB R38, RZ, R38 ;  /* 0x00000026ff26723e */ /* 0x000fe200000010ff */
[----:B------:R-:W-:Y:S01]  /*7820*/  FADD.FTZ R25, R24, R25 ;  /* 0x0000001918197221 */ /* 0x000fe20000010000 */
[----:B------:R-:W-:Y:S01]  /*7830*/  F2FP.BF16.F32.PACK_AB R30, RZ, R30 ;  /* 0x0000001eff1e723e */ /* 0x000fe200000010ff */
[----:B------:R1:W-:Y:S02]  /*7840*/  STG.E.U16 desc[UR6][R58.64+0xc00], R10 ;  /* 0x000c000a3a007986 */ /* 0x0003e4000c101506 */
[----:B------:R-:W-:-:S02]  /*7850*/  FADD.FTZ R26, R25, R26 ;  /* 0x0000001a191a7221 */ /* 0x000fc40000010000 */
[----:B------:R1:W-:Y:S02]  /*7860*/  STG.E.U16 desc[UR6][R58.64+0xf00], R18 ;  /* 0x000f00123a007986 */ /* 0x0003e4000c101506 */
[----:B------:R-:W-:Y:S02]  /*7870*/  FADD.FTZ R26, R26, R27 ;  /* 0x0000001b1a1a7221 */ /* 0x000fe40000010000 */
[----:B------:R1:W-:Y:S03]  /*7880*/  STG.E.U16 desc[UR6][R58.64+0x1200], R14 ;  /* 0x0012000e3a007986 */ /* 0x0003e6000c101506 */
[----:B------:R-:W-:Y:S01]  /*7890*/  F2FP.BF16.F32.PACK_AB R26, RZ, R26 ;  /* 0x0000001aff1a723e */ /* 0x000fe200000010ff */
[----:B------:R1:W-:Y:S04]  /*78a0*/  STG.E.U16 desc[UR6][R58.64+0x1500], R6 ;  /* 0x001500063a007986 */ /* 0x0003e8000c101506 */
[----:B------:R1:W-:Y:S04]  /*78b0*/  STG.E.U16 desc[UR6][R58.64+0x1800], R26 ;  /* 0x0018001a3a007986 */ /* 0x0003e8000c101506 */
[----:B------:R1:W-:Y:S04]  /*78c0*/  STG.E.U16 desc[UR6][R58.64+0x1b00], R34 ;  /* 0x001b00223a007986 */ /* 0x0003e8000c101506 */
[----:B------:R1:W-:Y:S04]  /*78d0*/  STG.E.U16 desc[UR6][R58.64], R38 ;  /* 0x000000263a007986 */ /* 0x0003e8000c101506 */
[----:B------:R1:W-:Y:S02]  /*78e0*/  STG.E.U16 desc[UR6][R58.64+0x1e00], R30 ;  /* 0x001e001e3a007986 */ /* 0x0003e4000c101506 */
.L_x_16:
[----:B------:R-:W-:Y:S05]  /*78f0*/  BSYNC B0 ;  /* 0x0000000000007941 */ /* 0x000fea0003800000 */
.L_x_15:
[----:B------:R-:W-:Y:S01]  /*7900*/  PREEXIT ;  /* 0x000000000000782d */ /* 0x000fe20000000000 */
[----:B------:R-:W-:Y:S05]  /*7910*/  EXIT ;  /* 0x000000000000794d */ /* 0x000fea0003800000 */
.L_x_17:
        /* <DEDUP_REMOVED lines=14> */
.L_x_105:


//--------------------- .text._Z30router_gemm_kernel_bf16_outputI13__nv_bfloat16Li128ELi8ELi10ELi384ELi7168EEvPS0_PKT_S4_ --------------------------
	.section	.text._Z30router_gemm_kernel_bf16_outputI13__nv_bfloat16Li128ELi8ELi10ELi384ELi7168EEvPS0_PKT_S4_,"ax",@progbits
	.align	128
        .global         _Z30router_gemm_kernel_bf16_outputI13__nv_bfloat16Li128ELi8ELi10ELi384ELi7168EEvPS0_PKT_S4_
        .type           _Z30router_gemm_kernel_bf16_outputI13__nv_bfloat16Li128ELi8ELi10ELi384ELi7168EEvPS0_PKT_S4_,@function
        .size           _Z30router_gemm_kernel_bf16_outputI13__nv_bfloat16Li128ELi8ELi10ELi384ELi7168EEvPS0_PKT_S4_,(.L_x_106 - _Z30router_gemm_kernel_bf16_outputI13__nv_bfloat16Li128ELi8ELi10ELi384ELi7168EEvPS0_PKT_S4_)
        .other          _Z30router_gemm_kernel_bf16_outputI13__nv_bfloat16Li128ELi8ELi10ELi384ELi7168EEvPS0_PKT_S4_,@"STO_CUDA_ENTRY STV_DEFAULT"
_Z30router_gemm_kernel_bf16_outputI13__nv_bfloat16Li128ELi8ELi10ELi384ELi7168EEvPS0_PKT_S4_:
.text._Z30router_gemm_kernel_bf16_outputI13__nv_bfloat16Li128ELi8ELi10ELi384ELi7168EEvPS0_PKT_S4_:
        /* <DEDUP_REMOVED lines=46> */
[----:B------:R-:W-:Y:S01]  /*02e0*/  SHF.L.U32 R86, R86, 0x10, RZ ;  /* 0x0000001056567819 */ /* 0x000fe200000006ff */
[----:B------:R-:W-:Y:S01]  /*02f0*/  IMAD.U32 R45, R14, 0x10000, RZ ;  /* 0x000100000e2d7824 */ /* 0x000fe200078e00ff */
[----:B------:R-:W-:-:S02]  /*0300*/  PRMT R85, R46, 0x7632, R85 ;  /* 0x000076322e557816 */ /* 0x000fc40000000055 */
[----:B------:R-:W-:Y:S01]  /*0310*/  SHF.L.U32 R84, R46, 0x10, RZ ;  /* 0x000000102e547819 */ /* 0x000fe200000006ff */
[----:B------:R-:W-:Y:S01]  /*0320*/  FFMA.FTZ R13, R86, R13, R73 ;  /* 0x0000000d560d7223 */ /* 0x000fe20000010049 */
[----:B------:R-:W-:Y:S01]  /*0330*/  PRMT R12, R14, 0x7632, R12 ;  /* 0x000076320e0c7816 */ /* 0x000fe2000000000c */
[----:B------:R-:W5:Y:S01]  /*0340*/  LDG.E.128 R72, desc[UR6][R2.64+0x12000] ;  /* 0x0120000602487981 */ /* 0x000f62000c1e1d00 */
[C---:B------:R-:W-:Y:S02]  /*0350*/  PRMT R82, R47.reuse, 0x7632, R82 ;  /* 0x000076322f527816 */ /* 0x040fe40000000052 */
[----:B------:R-:W-:Y:S02]  /*0360*/  SHF.L.U32 R80, R47, 0x10, RZ ;  /* 0x000000102f507819 */ /* 0x000fe400000006ff */
[C---:B---3--:R-:W-:Y:S02]  /*0370*/  PRMT R44, R16.reuse, 0x7632, R44 ;  /* 0x00007632102c7816 */ /* 0x048fe4000000002c */
[----:B------:R-:W-:Y:S01]  /*0380*/  SHF.L.U32 R47, R16, 0x10, RZ ;  /* 0x00000010102f7819 */ /* 0x000fe200000006ff */
[----:B------:R-:W-:Y:S01]  /*0390*/  FFMA.FTZ R14, R84, R45, R13 ;  /* 0x0000002d540e7223 */ /* 0x000fe2000001000d */
[----:B------:R-:W-:-:S02]  /*03a0*/  SHF.L.U32 R12, R12, 0x10, RZ ;  /* 0x000000100c0c7819 */ /* 0x000fc400000006ff */
[----:B------:R-:W-:Y:S01]  /*03b0*/  SHF.L.U32 R85, R85, 0x10, RZ ;  /* 0x0000001055557819 */ /* 0x000fe200000006ff */
[----:B------:R-:W-:Y:S01]  /*03c0*/  FFMA.FTZ R16, R0, R47, RZ ;  /* 0x0000002f00107223 */ /* 0x000fe200000100ff */
[----:B------:R-:W-:Y:S01]  /*03d0*/  SHF.L.U32 R44, R44, 0x10, RZ ;  /* 0x000000102c2c7819 */ /* 0x000fe200000006ff */
[----:B------:R-:W-:Y:S02]  /*03e0*/  IMAD.U32 R13, R15, 0x10000, RZ ;  /* 0x000100000f0d7824 */ /* 0x000fe400078e00ff */
[----:B------:R-:W-:Y:S01]  /*03f0*/  FFMA.FTZ R45, R85, R12, R14 ;  /* 0x0000000c552d7223 */ /* 0x000fe2000001000e */
[----:B------:R-:W-:Y:S01]  /*0400*/  PRMT R12, R17, 0x7632, R12 ;  /* 0x00007632110c7816 */ /* 0x000fe2000000000c */
[----:B------:R-:W-:Y:S01]  /*0410*/  FFMA.FTZ R16, R83, R44, R16 ;  /* 0x0000002c53107223 */ /* 0x000fe20000010010 */
[----:B------:R-:W-:Y:S02]  /*0420*/  SHF.L.U32 R14, R17, 0x10, RZ ;  /* 0x00000010110e7819 */ /* 0x000fe400000006ff */
[----:B----4-:R-:W-:-:S02]  /*0430*/  PRMT R44, R20, 0x7632, R44 ;  /* 0x00007632142c7816 */ /* 0x010fc4000000002c */
[----:B------:R-:W-:Y:S01]  /*0440*/  SHF.L.U32 R47, R20, 0x10, RZ ;  /* 0x00000010142f7819 */ /* 0x000fe200000006ff */
[----:B------:R-:W-:Y:S01]  /*0450*/  FFMA.FTZ R13, R80, R13, R45 ;  /* 0x0000000d500d7223 */ /* 0x000fe2000001002d */
[----:B------:R-:W-:Y:S01]  /*0460*/  PRMT R15, R15, 0x7632, R15 ;  /* 0x000076320f0f7816 */ /* 0x000fe2000000000f */
[----:B------:R-:W-:Y:S01]  /*0470*/  FFMA.FTZ R45, R87, R14, R16 ;  /* 0x0000000e572d7223 */ /* 0x000fe20000010010 */
[----:B------:R-:W-:Y:S01]  /*0480*/  SHF.L.U32 R17, R12, 0x10, RZ ;  /* 0x000000100c117819 */ /* 0x000fe200000006ff */
[----:B------:R-:W-:Y:S02]  /*0490*/  IMAD.U32 R44, R44, 0x10000, RZ ;  /* 0x000100002c2c7824 */ /* 0x000fe400078e00ff */
[----:B------:R-:W-:Y:S01]  /*04a0*/  FFMA.FTZ R46, R0, R47, RZ ;  /* 0x0000002f002e7223 */ /* 0x000fe200000100ff */
[----:B------:R-:W-:Y:S01]  /*04b0*/  SHF.L.U32 R15, R15, 0x10, RZ ;  /* 0x000000100f0f7819 */ /* 0x000fe200000006ff */
[----:B------:R-:W-:Y:S02]  /*04c0*/  IMAD.U32 R82, R82, 0x10000, RZ ;  /* 0x0001000052527824 */ /* 0x000fe400078e00ff */
[----:B------:R-:W-:Y:S01]  /*04d0*/  FFMA.FTZ R45, R86, R17, R45 ;  /* 0x00000011562d7223 */ /* 0x000fe2000001002d */
[C---:B------:R-:W-:Y:S01]  /*04e0*/  SHF.L.U32 R17, R18.reuse, 0x10, RZ ;  /* 0x0000001012117819 */ /* 0x040fe200000006ff */
[----:B------:R-:W-:Y:S01]  /*04f0*/  FFMA.FTZ R88, R83, R44, R46 ;  /* 0x0000002c53587223 */ /* 0x000fe2000001002e */
[----:B------:R-:W-:Y:S01]  /*0500*/  PRMT R16, R18, 0x7632, R16 ;  /* 0x0000763212107816 */ /* 0x000fe20000000010 */
[----:B------:R-:W-:Y:S01]  /*0510*/  FFMA.FTZ R93, R82, R15, R13 ;  /* 0x0000000f525d7223 */ /* 0x000fe2000001000d */
[C---:B------:R-:W-:Y:S01]  /*0520*/  PRMT R44, R21.reuse, 0x7632, R44 ;  /* 0x00007632152c7816 */ /* 0x040fe2000000002c */
[----:B------:R-:W3:Y:S01]  /*0530*/  LDG.E.128 R12, desc[UR6][R2.64+0x15800] ;  /* 0x01580006020c7981 */ /* 0x000ee2000c1e1d00 */
[----:B------:R-:W-:Y:S01]  /*0540*/  SHF.L.U32 R46, R21, 0x10, RZ ;  /* 0x00000010152e7819 */ /* 0x000fe200000006ff */
[C---:B------:R-:W-:Y:S01]  /*0550*/  IMAD.U32 R81, R24.reuse, 0x10000, RZ ;  /* 0x0001000018517824 */ /* 0x040fe200078e00ff */
[----:B------:R-:W-:Y:S01]  /*0560*/  PRMT R21, R24, 0x7632, R21 ;  /* 0x0000763218157816 */ /* 0x000fe20000000015 */
[----:B------:R-:W-:Y:S01]  /*0570*/  FFMA.FTZ R18, R84, R17, R45 ;  /* 0x0000001154127223 */ /* 0x000fe2000001002d */
[----:B------:R-:W-:Y:S01]  /*0580*/  SHF.L.U32 R16, R16, 0x10, RZ ;  /* 0x0000001010107819 */ /* 0x000fe200000006ff */
[----:B------:R-:W-:Y:S01]  /*0590*/  FFMA.FTZ R47, R87, R46, R88 ;  /* 0x0000002e572f7223 */ /* 0x000fe20000010058 */
        /* <DEDUP_REMOVED lines=13> */
[----:B------:R-:W-:Y:S01]  /*0670*/  IMAD.U32 R103, R20, 0x10000, RZ ;  /* 0x0001000014677824 */ /* 0x000fe200078e00ff */
[----:B------:R-:W4:Y:S01]  /*0680*/  LDG.E.128 R16, desc[UR6][R2.64+0x19000] ;  /* 0x0190000602107981 */ /* 0x000f22000c1e1d00 */
        /* <DEDUP_REMOVED lines=12> */
[----:B------:R-:W-:Y:S01]  /*0750*/  PRMT R24, R23, 0x7632, R24 ;  /* 0x0000763217187816 */ /* 0x000fe20000000018 */
[----:B------:R-:W-:Y:S01]  /*0760*/  FFMA.FTZ R25, R80, R21, R25 ;  /* 0x0000001550197223 */ /* 0x000fe20000010019 */
[C---:B------:R-:W-:Y:S01]  /*0770*/  SHF.L.U32 R81, R4.reuse, 0x10, RZ ;  /* 0x0000001004517819 */ /* 0x040fe200000006ff */
[----:B------:R-:W4:Y:S01]  /*0780*/  LDG.E.128 R20, desc[UR6][R2.64+0x1c800] ;  /* 0x01c8000602147981 */ /* 0x000f22000c1e1d00 */
[----:B------:R-:W-:Y:S01]  /*0790*/  SHF.L.U32 R45, R27, 0x10, RZ ;  /* 0x000000101b2d7819 */ /* 0x000fe200000006ff */
[----:B------:R-:W-:Y:S01]  /*07a0*/  FFMA.FTZ R47, R85, R26, R44 ;  /* 0x0000001a552f7223 */ /* 0x000fe2000001002c */
[----:B------:R-:W-:Y:S01]  /*07b0*/  PRMT R46, R4, 0x7632, R46 ;  /* 0x00007632042e7816 */ /* 0x000fe2000000002e */
[----:B------:R-:W-:-:S02]  /*07c0*/  IMAD.U32 R91, R24, 0x10000, RZ ;  /* 0x00010000185b7824 */ /* 0x000fc400078e00ff */
[----:B------:R-:W-:Y:S01]  /*07d0*/  FFMA.FTZ R24, R0, R81, RZ ;  /* 0x0000005100187223 */ /* 0x000fe200000100ff */
[----:B------:R-:W-:Y:S01]  /*07e0*/  FFMA.FTZ R45, R80, R45, R47 ;  /* 0x0000002d502d7223 */ /* 0x000fe2000001002f */
[----:B------:R-:W-:Y:S02]  /*07f0*/  SHF.L.U32 R46, R46, 0x10, RZ ;  /* 0x000000102e2e7819 */ /* 0x000fe400000006ff */
[C---:B------:R-:W-:Y:S02]  /*0800*/  PRMT R44, R8.reuse, 0x7632, R44 ;  /* 0x00007632082c7816 */ /* 0x040fe4000000002c */
[----:B------:R-:W-:Y:S02]  /*0810*/  SHF.L.U32 R47, R8, 0x10, RZ ;  /* 0x00000010082f7819 */ /* 0x000fe400000006ff */
[----:B------:R-:W-:Y:S01]  /*0820*/  PRMT R4, R27, 0x7632, R4 ;  /* 0x000076321b047816 */ /* 0x000fe20000000004 */
[----:B------:R-:W-:Y:S01]  /*0830*/  FFMA.FTZ R91, R82, R91, R25 ;  /* 0x0000005b525b7223 */ /* 0x000fe20000010019 */
[----:B------:R-:W-:Y:S01]  /*0840*/  FFMA.FTZ R46, R83, R46, R24 ;  /* 0x0000002e532e7223 */ /* 0x000fe20000010018 */
[----:B------:R-:W-:Y:S01]  /*0850*/  SHF.L.U32 R44, R44, 0x10, RZ ;  /* 0x000000102c2c7819 */ /* 0x000fe200000006ff */
[----:B------:R-:W4:Y:S01]  /*0860*/  LDG.E.128 R24, desc[UR6][R2.64+0x20000] ;  /* 0x0200000602187981 */ /* 0x000f22000c1e1d00 */
[----:B------:R-:W-:Y:S01]  /*0870*/  FFMA.FTZ R88, R0, R47, RZ ;  /* 0x0000002f00587223 */ /* 0x000fe200000100ff */
[----:B------:R-:W-:Y:S01]  /*0880*/  IMAD.U32 R8, R5, 0x10000, RZ ;  /* 0x0001000005087824 */ /* 0x000fe200078e00ff */
        /* <DEDUP_REMOVED lines=16> */
[----:B------:R-:W-:-:S02]  /*0990*/  PRMT R10, R28, 0x7632, R10 ;  /* 0x000076321c0a7816 */ /* 0x000fc4000000000a */
[----:B------:R-:W-:Y:S01]  /*09a0*/  SHF.L.U32 R99, R28, 0x10, RZ ;  /* 0x000000101c637819 */ /* 0x000fe200000006ff */
[----:B------:R-:W-:Y:S01]  /*09b0*/  FFMA.FTZ R88, R84, R5, R47 ;  /* 0x0000000554587223 */ /* 0x000fe2000001002f */
[----:B------:R-:W-:Y:S01]  /*09c0*/  SHF.L.U32 R8, R8, 0x10, RZ ;  /* 0x0000001008087819 */ /* 0x000fe200000006ff */
[----:B------:R-:W-:Y:S01]  /*09d0*/  FFMA.FTZ R97, R84, R95, R97 ;  /* 0x0000005f54617223 */ /* 0x000fe20000010061 */
[----:B------:R-:W-:Y:S01]  /*09e0*/  SHF.L.U32 R90, R90, 0x10, RZ ;  /* 0x000000105a5a7819 */ /* 0x000fe200000006ff */
[----:B------:R-:W-:Y:S02]  /*09f0*/  IMAD.U32 R10, R10, 0x10000, RZ ;  /* 0x000100000a0a7824 */ /* 0x000fe400078e00ff */
[----:B------:R-:W-:Y:S01]  /*0a00*/  FFMA.FTZ R28, R0, R99, RZ ;  /* 0x00000063001c7223 */ /* 0x000fe200000100ff */
[----:B------:R-:W-:Y:S01]  /*0a10*/  SHF.L.U32 R89, R7, 0x10, RZ ;  /* 0x0000001007597819 */ /* 0x000fe200000006ff */
[C---:B------:R-:W-:Y:S01]  /*0a20*/  FFMA.FTZ R95, R85.reuse, R8, R88 ;  /* 0x00000008555f7223 */ /* 0x040fe20000010058 */
[----:B------:R-:W-:Y:S01]  /*0a30*/  FFMA.FTZ R90, R85, R90, R97 ;  /* 0x0000005a555a7223 */ /* 0x000fe20000010061 */
[----:B------:R-:W-:Y:S01]  /*0a40*/  SHF.L.U32 R97, R11, 0x10, RZ ;  /* 0x000000100b617819 */ /* 0x000fe200000006ff */
[----:B------:R-:W4:Y:S01]  /*0a50*/  LDG.E.128 R44, desc[UR6][R36.64+0x1000] ;  /* 0x00100006242c7981 */ /* 0x000f22000c1e1d00 */
[----:B------:R-:W-:Y:S01]  /*0a60*/  SHF.L.U32 R8, R29, 0x10, RZ ;  /* 0x000000101d087819 */ /* 0x000fe200000006ff */
[----:B------:R-:W-:Y:S01]  /*0a70*/  FFMA.FTZ R10, R83, R10, R28 ;  /* 0x0000000a530a7223 */ /* 0x000fe2000001001c */
[----:B------:R-:W-:-:S02]  /*0a80*/  PRMT R9, R7, 0x7632, R9 ;  /* 0x0000763207097816 */ /* 0x000fc40000000009 */
[----:B------:R-:W4:Y:S01]  /*0a90*/  LDG.E.128 R4, desc[UR6][R2.64+0x1000] ;  /* 0x0010000602047981 */ /* 0x000f22000c1e1d00 */
[----:B------:R-:W-:Y:S01]  /*0aa0*/  PRMT R29, R29, 0x7632, R29 ;  /* 0x000076321d1d7816 */ /* 0x000fe2000000001d */
[C---:B------:R-:W-:Y:S01]  /*0ab0*/  FFMA.FTZ R95, R80.reuse, R89, R95 ;  /* 0x00000059505f7223 */ /* 0x040fe2000001005f */
[----:B------:R-:W-:Y:S01]  /*0ac0*/  FFMA.FTZ R90, R80, R97, R90 ;  /* 0x00000061505a7223 */ /* 0x000fe2000001005a */
[----:B------:R-:W-:Y:S01]  /*0ad0*/  FFMA.FTZ R89, R87, R8, R10 ;  /* 0x0000000857597223 */ /* 0x000fe2000001000a */
[C---:B------:R-:W-:Y:S02]  /*0ae0*/  PRMT R8, R32.reuse, 0x7632, R8 ;  /* 0x0000763220087816 */ /* 0x040fe40000000008 */
[----:B------:R-:W-:Y:S02]  /*0af0*/  SHF.L.U32 R97, R32, 0x10, RZ ;  /* 0x0000001020617819 */ /* 0x000fe400000006ff */
[----:B------:R-:W-:Y:S02]  /*0b00*/  SHF.L.U32 R29, R29, 0x10, RZ ;  /* 0x000000101d1d7819 */ /* 0x000fe400000006ff */
[----:B------:R-:W-:Y:S01]  /*0b10*/  SHF.L.U32 R8, R8, 0x10, RZ ;  /* 0x0000001008087819 */ /* 0x000fe200000006ff */
[----:B------:R-:W-:Y:S01]  /*0b20*/  FFMA.FTZ R10, R0, R97, RZ ;  /* 0x00000061000a7223 */ /* 0x000fe200000100ff */
[----:B------:R-:W-:Y:S01]  /*0b30*/  SHF.L.U32 R28, R33, 0x10, RZ ;  /* 0x00000010211c7819 */ /* 0x000fe200000006ff */
[----:B------:R-:W-:Y:S01]  /*0b40*/  FFMA.FTZ R89, R86, R29, R89 ;  /* 0x0000001d56597223 */ /* 0x000fe20000010059 */
[C---:B------:R-:W-:Y:S01]  /*0b50*/  IMAD.U32 R29, R30.reuse, 0x10000, RZ ;  /* 0x000100001e1d7824 */ /* 0x040fe200078e00ff */
[----:B------:R-:W-:Y:S01]  /*0b60*/  PRMT R11, R11, 0x7632, R11 ;  /* 0x000076320b0b7816 */ /* 0x000fe2000000000b */
        /* <DEDUP_REMOVED lines=9> */
[C---:B------:R-:W-:Y:S01]  /*0c00*/  FFMA.FTZ R95, R82.reuse, R9, R95 ;  /* 0x00000009525f7223 */ /* 0x040fe2000001005f */
[----:B------:R-:W-:Y:S01]  /*0c10*/  FFMA.FTZ R97, R82, R11, R90 ;  /* 0x0000000b52617223 */ /* 0x000fe2000001005a */
[--C-:B------:R-:W-:Y:S01]  /*0c20*/  FFMA.FTZ R29, R85, R30, R32.reuse ;  /* 0x0000001e551d7223 */ /* 0x100fe20000010020 */
[----:B------:R-:W4:Y:S01]  /*0c30*/  LDG.E.128 R8, desc[UR6][R2.64+0x4800] ;  /* 0x0048000602087981 */ /* 0x000f22000c1e1d00 */
[----:B------:R-:W-:Y:S01]  /*0c40*/  FFMA.FTZ R33, R86, R33, R99 ;  /* 0x0000002156217223 */ /* 0x000fe20000010063 */
[----:B------:R-:W-:-:S02]  /*0c50*/  PRMT R32, R48, 0x7632, R32 ;  /* 0x0000763230207816 */ /* 0x000fc40000000020 */
[----:B------:R-:W-:Y:S02]  /*0c60*/  SHF.L.U32 R99, R48, 0x10, RZ ;  /* 0x0000001030637819 */ /* 0x000fe400000006ff */
[----:B------:R-:W-:Y:S02]  /*0c70*/  PRMT R28, R31, 0x7632, R28 ;  /* 0x000076321f1c7816 */ /* 0x000fe4000000001c */
[----:B------:R-:W-:Y:S01]  /*0c80*/  SHF.L.U32 R32, R32, 0x10, RZ ;  /* 0x0000001020207819 */ /* 0x000fe200000006ff */
[----:B------:R-:W-:Y:S01]  /*0c90*/  FFMA.FTZ R88, R0, R99, RZ ;  /* 0x0000006300587223 */ /* 0x000fe200000100ff */
[----:B------:R-:W-:Y:S01]  /*0ca0*/  SHF.L.U32 R89, R34, 0x10, RZ ;  /* 0x0000001022597819 */ /* 0x000fe200000006ff */
[----:B------:R-:W-:Y:S01]  /*0cb0*/  IMAD.U32 R99, R28, 0x10000, RZ ;  /* 0x000100001c637824 */ /* 0x000fe200078e00ff */
        /* <DEDUP_REMOVED lines=12> */
[----:B------:R-:W-:Y:S01]  /*0d80*/  FFMA.FTZ R99, R82, R99, R29 ;  /* 0x0000006352637223 */ /* 0x000fe2000001001d */
[----:B------:R-:W-:Y:S01]  /*0d90*/  FFMA.FTZ R49, R85, R34, R30 ;  /* 0x0000002255317223 */ /* 0x000fe2000001001e */
[----:B------:R-:W-:Y:S01]  /*0da0*/  PRMT R32, R50, 0x7632, R32 ;  /* 0x0000763232207816 */ /* 0x000fe20000000020 */
[----:B------:R-:W4:Y:S01]  /*0db0*/  LDG.E.128 R28, desc[UR6][R2.64+0x8000] ;  /* 0x00800006021c7981 */ /* 0x000f22000c1e1d00 */
[----:B------:R-:W-:Y:S01]  /*0dc0*/  FFMA.FTZ R34, R84, R101, R89 ;  /* 0x0000006554227223 */ /* 0x000fe20000010059 */
[C---:B------:R-:W-:Y:S02]  /*0dd0*/  PRMT R48, R40.reuse, 0x7632, R48 ;  /* 0x0000763228307816 */ /* 0x040fe40000000030 */
[----:B------:R-:W-:Y:S01]  /*0de0*/  SHF.L.U32 R101, R40, 0x10, RZ ;  /* 0x0000001028657819 */ /* 0x000fe200000006ff */
[----:B------:R-:W-:Y:S01]  /*0df0*/  IMAD.U32 R33, R35, 0x10000, RZ ;  /* 0x0001000023217824 */ /* 0x000fe200078e00ff */
[----:B------:R-:W-:-:S02]  /*0e00*/  SHF.L.U32 R32, R32, 0x10, RZ ;  /* 0x0000001020207819 */ /* 0x000fc400000006ff */
[----:B------:R-:W-:Y:S01]  /*0e10*/  SHF.L.U32 R48, R48, 0x10, RZ ;  /* 0x0000001030307819 */ /* 0x000fe200000006ff */
[----:B------:R-:W-:Y:S01]  /*0e20*/  FFMA.FTZ R40, R0, R101, RZ ;  /* 0x0000006500287223 */ /* 0x000fe200000100ff */
[C---:B------:R-:W-:Y:S01]  /*0e30*/  FFMA.FTZ R49, R80.reuse, R33, R49 ;  /* 0x0000002150317223 */ /* 0x040fe20000010031 */
[----:B------:R-:W-:Y:S01]  /*0e40*/  FFMA.FTZ R89, R85, R32, R34 ;  /* 0x0000002055597223 */ /* 0x000fe20000010022 */
[----:B------:R-:W-:Y:S01]  /*0e50*/  PRMT R35, R35, 0x7632, R35 ;  /* 0x0000763223237816 */ /* 0x000fe20000000023 */
[----:B------:R-:W-:Y:S01]  /*0e60*/  IMAD.U32 R33, R51, 0x10000, RZ ;  /* 0x0001000033217824 */ /* 0x000fe200078e00ff */
        /* <DEDUP_REMOVED lines=8> */
[----:B------:R-:W4:Y:S01]  /*0ef0*/  LDG.E.128 R32, desc[UR6][R2.64+0xb800] ;  /* 0x00b8000602207981 */ /* 0x000f22000c1e1d00 */
[----:B------:R-:W-:Y:S02]  /*0f00*/  IMAD.U32 R51, R51, 0x10000, RZ ;  /* 0x0001000033337824 */ /* 0x000fe400078e00ff */
[----:B------:R-:W-:Y:S01]  /*0f10*/  FFMA.FTZ R87, R86, R41, R87 ;  /* 0x0000002956577223 */ /* 0x000fe20000010057 */
[----:B------:R-:W-:Y:S01]  /*0f20*/  SHF.L.U32 R41, R42, 0x10, RZ ;  /* 0x000000102a297819 */ /* 0x000fe200000006ff */
[--C-:B------:R-:W-:Y:S01]  /*0f30*/  FFMA.FTZ R83, R82, R51, R0.reuse ;  /* 0x0000003352537223 */ /* 0x100fe20000010000 */
[----:B------:R-:W-:-:S02]  /*0f40*/  PRMT R0, R42, 0x7632, R0 ;  /* 0x000076322a007816 */ /* 0x000fc40000000000 */
[----:B------:R-:W-:Y:S01]  /*0f50*/  PRMT R48, R56, 0x7632, R48 ;  /* 0x0000763238307816 */ /* 0x000fe20000000030 */
[----:B------:R-:W-:Y:S01]  /*0f60*/  IMAD.U32 R86, R52, 0x10000, RZ ;  /* 0x0001000034567824 */ /* 0x000fe200078e00ff */
[----:B------:R-:W-:Y:S02]  /*0f70*/  SHF.L.U32 R56, R56, 0x10, RZ ;  /* 0x0000001038387819 */ /* 0x000fe400000006ff */
[----:B------:R-:W-:Y:S01]  /*0f80*/  PRMT R42, R52, 0x7632, R42 ;  /* 0x00007632342a7816 */ /* 0x000fe2000000002a */
[----:B------:R-:W-:Y:S01]  /*0f90*/  FFMA.FTZ R84, R84, R41, R87 ;  /* 0x0000002954547223 */ /* 0x000fe20000010057 */
        /* <DEDUP_REMOVED lines=9> */
[----:B------:R-:W4:Y:S01]  /*1030*/  LDG.E.128 R40, desc[UR6][R2.64+0xf000] ;  /* 0x00f0000602287981 */ /* 0x000f22000c1e1d00 */
[C---:B------:R-:W-:Y:S01]  /*1040*/  PRMT R50, R57.reuse, 0x7632, R50 ;  /* 0x0000763239327816 */ /* 0x040fe20000000032 */
[----:B------:R-:W-:Y:S01]  /*1050*/  FFMA.FTZ R49, R80, R49, R85 ;  /* 0x0000003150317223 */ /* 0x000fe20000010055 */
[----:B------:R-:W-:Y:S02]  /*1060*/  SHF.L.U32 R101, R48, 0x10, RZ ;  /* 0x0000001030657819 */ /* 0x000fe400000006ff */
[----:B------:R-:W-:Y:S02]  /*1070*/  SHF.L.U32 R57, R57, 0x10, RZ ;  /* 0x0000001039397819 */ /* 0x000fe400000006ff */
[----:B------:R-:W-:-:S02]  /*1080*/  PRMT R87, R53, 0x7632, R87 ;  /* 0x0000763235577816 */ /* 0x000fc40000000057 */
[----:B------:R-:W-:Y:S01]  /*1090*/  SHF.L.U32 R84, R53, 0x10, RZ ;  /* 0x0000001035547819 */ /* 0x000fe200000006ff */
[--C-:B------:R-:W-:Y:S01]  /*10a0*/  FFMA.FTZ R101, R82, R101, R49.reuse ;  /* 0x0000006552657223 */ /* 0x100fe20000010031 */
[----:B------:R-:W-:Y:S01]  /*10b0*/  SHF.L.U32 R87, R87, 0x10, RZ ;  /* 0x0000001057577819 */ /* 0x000fe200000006ff */
[----:B------:R-:W-:Y:S01]  /*10c0*/  IMAD.U32 R50, R50, 0x10000, RZ ;  /* 0x0001000032327824 */ /* 0x000fe200078e00ff */
        /* <DEDUP_REMOVED lines=11> */
[----:B------:R-:W-:Y:S01]  /*1180*/  FFMA.FTZ R105, R0, R49, R103 ;  /* 0x0000003100697223 */ /* 0x000fe20000010067 */
[----:B------:R-:W-:Y:S01]  /*1190*/  SHF.L.U32 R53, R58, 0x10, RZ ;  /* 0x000000103a357819 */ /* 0x000fe200000006ff */
[----:B------:R-:W4:Y:S01]  /*11a0*/  LDG.E.128 R48, desc[UR6][R2.64+0x12800] ;  /* 0x0128000602307981 */ /* 0x000f22000c1e1d00 */
[----:B------:R-:W-:Y:S02]  /*11b0*/  SHF.L.U32 R82, R82, 0x10, RZ ;  /* 0x0000001052527819 */ /* 0x000fe400000006ff */
[C---:B------:R-:W-:Y:S02]  /*11c0*/  PRMT R88, R55.reuse, 0x7632, R88 ;  /* 0x0000763237587816 */ /* 0x040fe40000000058 */
[----:B------:R-:W-:Y:S01]  /*11d0*/  SHF.L.U32 R80, R55, 0x10, RZ ;  /* 0x0000001037507819 */ /* 0x000fe200000006ff */
[----:B------:R-:W-:-:S02]  /*11e0*/  FFMA.FTZ R93, R82, R53, R57 ;  /* 0x00000035525d7223 */ /* 0x000fc40000010039 */
[----:B------:R-:W4:Y:S01]  /*11f0*/  LDG.E.128 R52, desc[UR6][R2.64+0x16000] ;  /* 0x0160000602347981 */ /* 0x000f22000c1e1d00 */
[C---:B------:R-:W-:Y:S01]  /*1200*/  IMAD.U32 R103, R77.reuse, 0x10000, RZ ;  /* 0x000100004d677824 */ /* 0x040fe200078e00ff */
[----:B------:R-:W-:Y:S01]  /*1210*/  PRMT R77, R77, 0x7632, R77 ;  /* 0x000076324d4d7816 */ /* 0x000fe2000000004d */
        /* <DEDUP_REMOVED lines=9> */
[C---:B------:R-:W-:Y:S02]  /*12b0*/  SHF.L.U32 R56, R78.reuse, 0x10, RZ ;  /* 0x000000104e387819 */ /* 0x040fe400000006ff */
[----:B------:R-:W-:Y:S02]  /*12c0*/  PRMT R78, R78, 0x7632, R78 ;  /* 0x000076324e4e7816 */ /* 0x000fe4000000004e */
[C---:B------:R-:W-:Y:S01]  /*12d0*/  PRMT R76, R69.reuse, 0x7632, R76 ;  /* 0x00007632454c7816 */ /* 0x040fe2000000004c */
[----:B------:R-:W-:Y:S01]  /*12e0*/  FFMA.FTZ R91, R0, R57, R91 ;  /* 0x00000039005b7223 */ /* 0x000fe2000001005b */
[----:B------:R-:W-:Y:S01]  /*12f0*/  SHF.L.U32 R69, R69, 0x10, RZ ;  /* 0x0000001045457819 */ /* 0x000fe200000006ff */
[----:B------:R-:W-:Y:S01]  /*1300*/  FFMA.FTZ R77, R85, R56, R58 ;  /* 0x00000038554d7223 */ /* 0x000fe2000001003a */
[----:B------:R-:W-:Y:S01]  /*1310*/  PRMT R59, R59, 0x7632, R59 ;  /* 0x000076323b3b7816 */ /* 0x000fe2000000003b */
[----:B------:R-:W-:Y:S01]  /*1320*/  IMAD.U32 R57, R78, 0x10000, RZ ;  /* 0x000100004e397824 */ /* 0x000fe200078e00ff */
[C---:B------:R-:W-:Y:S01]  /*1330*/  PRMT R68, R79.reuse, 0x7632, R68 ;  /* 0x000076324f447816 */ /* 0x040fe20000000044 */
[----:B------:R-:W-:Y:S01]  /*1340*/  FFMA.FTZ R78, R84, R69, R91 ;  /* 0x00000045544e7223 */ /* 0x000fe2000001005b */
[----:B------:R-:W-:Y:S01]  /*1350*/  SHF.L.U32 R79, R79, 0x10, RZ ;  /* 0x000000104f4f7819 */ /* 0x000fe200000006ff */
[----:B------:R-:W-:Y:S01]  /*1360*/  FFMA.FTZ R77, R82, R57, R77 ;  /* 0x00000039524d7223 */ /* 0x000fe2000001004d */
[----:B------:R-:W-:-:S02]  /*1370*/  PRMT R69, R60, 0x7632, R69 ;  /* 0x000076323c457816 */ /* 0x000fc40000000045 */
[----:B------:R-:W-:Y:S02]  /*1380*/  SHF.L.U32 R103, R59, 0x10, RZ ;  /* 0x000000103b677819 */ /* 0x000fe400000006ff */
[----:B------:R-:W-:Y:S01]  /*1390*/  SHF.L.U32 R88, R88, 0x10, RZ ;  /* 0x0000001058587819 */ /* 0x000fe200000006ff */
[----:B------:R-:W4:Y:S01]  /*13a0*/  LDG.E.128 R56, desc[UR6][R2.64+0x19800] ;  /* 0x0198000602387981 */ /* 0x000f22000c1e1d00 */
[----:B------:R-:W-:Y:S01]  /*13b0*/  SHF.L.U32 R60, R60, 0x10, RZ ;  /* 0x000000103c3c7819 */ /* 0x000fe200000006ff */
[----:B------:R-:W-:Y:S01]  /*13c0*/  FFMA.FTZ R77, R80, R79, R77 ;  /* 0x0000004f504d7223 */ /* 0x000fe2000001004d */
[----:B------:R-:W-:Y:S02]  /*13d0*/  IMAD.U32 R79, R69, 0x10000, RZ ;  /* 0x00010000454f7824 */ /* 0x000fe400078e00ff */
[----:B------:R-:W-:Y:S01]  /*13e0*/  FFMA.FTZ R103, R88, R103, R93 ;  /* 0x0000006758677223 */ /* 0x000fe2000001005d */
[----:B------:R-:W-:Y:S02]  /*13f0*/  IMAD.U32 R76, R76, 0x10000, RZ ;  /* 0x000100004c4c7824 */ /* 0x000fe400078e00ff */
[----:B------:R-:W-:Y:S01]  /*1400*/  FFMA.FTZ R91, R86, R60, R81 ;  /* 0x0000003c565b7223 */ /* 0x000fe20000010051 */
[----:B------:R-:W-:-:S02]  /*1410*/  SHF.L.U32 R93, R68, 0x10, RZ ;  /* 0x00000010445d7819 */ /* 0x000fc400000006ff */
[----:B------:R-:W-:Y:S01]  /*1420*/  SHF.L.U32 R68, R70, 0x10, RZ ;  /* 0x0000001046447819 */ /* 0x000fe200000006ff */
[----:B------:R-:W-:Y:S01]  /*1430*/  FFMA.FTZ R79, R0, R79, R91 ;  /* 0x0000004f004f7223 */ /* 0x000fe2000001005b */
[----:B------:R-:W-:Y:S02]  /*1440*/  PRMT R70, R70, 0x7632, R70 ;  /* 0x0000763246467816 */ /* 0x000fe40000000046 */
[C---:B------:R-:W-:Y:S02]  /*1450*/  PRMT R60, R61.reuse, 0x7632, R60 ;  /* 0x000076323d3c7816 */ /* 0x040fe4000000003c */
[----:B------:R-:W-:Y:S01]  /*1460*/  SHF.L.U32 R81, R61, 0x10, RZ ;  /* 0x000000103d517819 */ /* 0x000fe200000006ff */
[----:B------:R-:W-:Y:S01]  /*1470*/  FFMA.FTZ R76, R87, R76, R78 ;  /* 0x0000004c574c7223 */ /* 0x000fe2000001004e */
[----:B------:R-:W-:Y:S01]  /*1480*/  SHF.L.U32 R69, R70, 0x10, RZ ;  /* 0x0000001046457819 */ /* 0x000fe200000006ff */
[----:B------:R-:W-:Y:S01]  /*1490*/  FFMA.FTZ R93, R88, R93, R77 ;  /* 0x0000005d585d7223 */ /* 0x000fe2000001004d */
[----:B------:R-:W-:-:S02]  /*14a0*/  IMAD.U32 R60, R60, 0x10000, RZ ;  /* 0x000100003c3c7824 */ /* 0x000fc400078e00ff */
[----:B------:R-:W-:Y:S01]  /*14b0*/  FFMA.FTZ R70, R84, R81, R79 ;  /* 0x0000005154467223 */ /* 0x000fe2000001004f */
[----:B------:R-:W-:Y:S01]  /*14c0*/  FFMA.FTZ R77, R85, R68, R76 ;  /* 0x00000044554d7223 */ /* 0x000fe2000001004c */
[C---:B------:R-:W-:Y:S02]  /*14d0*/  SHF.L.U32 R61, R71.reuse, 0x10, RZ ;  /* 0x00000010473d7819 */ /* 0x040fe400000006ff */
[----:B------:R-:W-:Y:S01]  /*14e0*/  PRMT R71, R71, 0x7632, R71 ;  /* 0x0000763247477816 */ /* 0x000fe20000000047 */
[--C-:B------:R-:W-:Y:S01]  /*14f0*/  FFMA.FTZ R60, R87, R60, R70.reuse ;  /* 0x0000003c573c7223 */ /* 0x100fe20000010046 */
[----:B------:R-:W-:Y:S01]  /*1500*/  FFMA.FTZ R69, R82, R69, R77 ;  /* 0x0000004552457223 */ /* 0x000fe2000001004d */
[----:B--2---:R-:W-:Y:S01]  /*1510*/  PRMT R70, R64, 0x7632, R70 ;  /* 0x0000763240467816 */ /* 0x004fe20000000046 */
[----:B------:R-:W2:Y:S01]  /*1520*/  LDG.E.128 R76, desc[UR6][R2.64+0x1d000] ;  /* 0x01d00006024c7981 */ /* 0x000ea2000c1e1d00 */
[----:B------:R-:W-:Y:S02]  /*1530*/  SHF.L.U32 R68, R62, 0x10, RZ ;  /* 0x000000103e447819 */ /* 0x000fe400000006ff */
[----:B------:R-:W-:-:S02]  /*1540*/  SHF.L.U32 R64, R64, 0x10, RZ ;  /* 0x0000001040407819 */ /* 0x000fc400000006ff */
[----:B------:R-:W-:Y:S01]  /*1550*/  PRMT R62, R62, 0x7632, R62 ;  /* 0x000076323e3e7816 */ /* 0x000fe2000000003e */
[----:B------:R-:W-:Y:S01]  /*1560*/  FFMA.FTZ R61, R80, R61, R69 ;  /* 0x0000003d503d7223 */ /* 0x000fe20000010045 */
[----:B------:R-:W-:Y:S01]  /*1570*/  SHF.L.U32 R71, R71, 0x10, RZ ;  /* 0x0000001047477819 */ /* 0x000fe200000006ff */
[----:B------:R-:W-:Y:S01]  /*1580*/  FFMA.FTZ R105, R86, R64, R95 ;  /* 0x0000004056697223 */ /* 0x000fe2000001005f */
[----:B------:R-:W-:Y:S01]  /*1590*/  SHF.L.U32 R91, R70, 0x10, RZ ;  /* 0x00000010465b7819 */ /* 0x000fe200000006ff */
[--C-:B------:R-:W-:Y:S01]  /*15a0*/  FFMA.FTZ R81, R85, R68, R60.reuse ;  /* 0x0000004455517223 */ /* 0x100fe2000001003c */
[----:B------:R-:W-:Y:S02]  /*15b0*/  IMAD.U32 R69, R62, 0x10000, RZ ;  /* 0x000100003e457824 */ /* 0x000fe400078e00ff */
        /* <DEDUP_REMOVED lines=8> */
[----:B------:R-:W-:Y:S01]  /*1640*/  PRMT R64, R63, 0x7632, R64 ;  /* 0x000076323f407816 */ /* 0x000fe20000000040 */
[----:B------:R-:W-:Y:S01]  /*1650*/  FFMA.FTZ R69, R80, R61, R69 ;  /* 0x0000003d50457223 */ /* 0x000fe20000010045 */
[----:B------:R-:W-:Y:S02]  /*1660*/  SHF.L.U32 R71, R60, 0x10, RZ ;  /* 0x000000103c477819 */ /* 0x000fe400000006ff */
[----:B------:R-:W5:Y:S01]  /*1670*/  LDG.E.128 R60, desc[UR6][R2.64+0x20800] ;  /* 0x02080006023c7981 */ /* 0x000f62000c1e1d00 */
[----:B------:R-:W-:Y:S01]  /*1680*/  FFMA.FTZ R97, R86, R72, R97 ;  /* 0x0000004856617223 */ /* 0x000fe20000010061 */
[----:B------:R-:W-:Y:S02]  /*1690*/  PRMT R65, R65, 0x7632, R65 ;  /* 0x0000763241417816 */ /* 0x000fe40000000041 */
[C---:B------:R-:W-:Y:S01]  /*16a0*/  SHF.L.U32 R91, R73.reuse, 0x10, RZ ;  /* 0x00000010495b7819 */ /* 0x040fe200000006ff */
[----:B------:R-:W-:Y:S01]  /*16b0*/  FFMA.FTZ R71, R0, R71, R97 ;  /* 0x0000004700477223 */ /* 0x000fe20000010061 */
[----:B------:R-:W-:-:S02]  /*16c0*/  PRMT R73, R73, 0x7632, R73 ;  /* 0x0000763249497816 */ /* 0x000fc40000000049 */
        /* <DEDUP_REMOVED lines=8> */
[C---:B------:R-:W-:Y:S02]  /*1750*/  SHF.L.U32 R70, R74.reuse, 0x10, RZ ;  /* 0x000000104a467819 */ /* 0x040fe400000006ff */
[----:B------:R-:W-:Y:S01]  /*1760*/  PRMT R74, R74, 0x7632, R74 ;  /* 0x000076324a4a7816 */ /* 0x000fe2000000004a */
[----:B------:R-:W-:Y:S01]  /*1770*/  FFMA.FTZ R81, R88, R81, R69 ;  /* 0x0000005158517223 */ /* 0x000fe20000010045 */
[----:B------:R-:W-:-:S02]  /*1780*/  IMAD.U32 R65, R66, 0x10000, RZ ;  /* 0x0001000042417824 */ /* 0x000fc400078e00ff */
[C---:B------:R-:W-:Y:S01]  /*1790*/  FFMA.FTZ R69, R85.reuse, R64, R68 ;  /* 0x0000004055457223 */ /* 0x040fe20000010044 */
[----:B------:R-:W-:Y:S01]  /*17a0*/  FFMA.FTZ R70, R85, R70, R71 ;  /* 0x0000004655467223 */ /* 0x000fe20000010047 */
[----:B---3--:R-:W-:Y:S02]  /*17b0*/  SHF.L.U32 R66, R12, 0x10, RZ ;  /* 0x000000100c427819 */ /* 0x008fe400000006ff */
[----:B------:R-:W-:Y:S02]  /*17c0*/  SHF.L.U32 R71, R74, 0x10, RZ ;  /* 0x000000104a477819 */ /* 0x000fe400000006ff */
[----:B------:R-:W-:Y:S01]  /*17d0*/  PRMT R64, R12, 0x7632, R64 ;  /* 0x000076320c407816 */ /* 0x000fe20000000040 */
[----:B------:R-:W-:Y:S01]  /*17e0*/  FFMA.FTZ R107, R86, R66, R99 ;  /* 0x00000042566b7223 */ /* 0x000fe20000010063 */
[C---:B------:R-:W-:Y:S01]  /*17f0*/  PRMT R72, R67.reuse, 0x7632, R72 ;  /* 0x0000763243487816 */ /* 0x040fe20000000048 */
[C---:B------:R-:W-:Y:S01]  /*1800*/  FFMA.FTZ R91, R82.reuse, R65, R69 ;  /* 0x00000041525b7223 */ /* 0x040fe20000010045 */
[----:B------:R-:W-:Y:S01]  /*1810*/  SHF.L.U32 R73, R67, 0x10, RZ ;  /* 0x0000001043497819 */ /* 0x000fe200000006ff */
[----:B------:R-:W-:Y:S01]  /*1820*/  FFMA.FTZ R12, R82, R71, R70 ;  /* 0x00000047520c7223 */ /* 0x000fe20000010046 */
[----:B------:R-:W-:Y:S01]  /*1830*/  IMAD.U32 R99, R64, 0x10000, RZ ;  /* 0x0001000040637824 */ /* 0x000fe200078e00ff */
[----:B------:R-:W3:Y:S01]  /*1840*/  LDG.E.128 R68, desc[UR6][R2.64+0x1800] ;  /* 0x0018000602447981 */ /* 0x000ee2000c1e1d00 */
[----:B------:R-:W-:-:S03]  /*1850*/  SHF.L.U32 R97, R75, 0x10, RZ ;  /* 0x000000104b617819 */ /* 0x000fc600000006ff */
[----:B------:R-:W3:Y:S01]  /*1860*/  LDG.E.128 R64, desc[UR6][R36.64+0x1800] ;  /* 0x0018000624407981 */ /* 0x000ee2000c1e1d00 */
[----:B------:R-:W-:Y:S02]  /*1870*/  SHF.L.U32 R105, R13, 0x10, RZ ;  /* 0x000000100d697819 */ /* 0x000fe400000006ff */
[----:B------:R-:W-:Y:S01]  /*1880*/  PRMT R75, R75, 0x7632, R75 ;  /* 0x000076324b4b7816 */ /* 0x000fe2000000004b */
[----:B------:R-:W-:Y:S01]  /*1890*/  FFMA.FTZ R99, R0, R99, R107 ;  /* 0x0000006300637223 */ /* 0x000fe2000001006b */
[----:B------:R-:W-:Y:S02]  /*18a0*/  PRMT R13, R13, 0x7632, R13 ;  /* 0x000076320d0d7816 */ /* 0x000fe4000000000d */
[C---:B----4-:R-:W-:Y:S02]  /*18b0*/  PRMT R90, R16.reuse, 0x7632, R90 ;  /* 0x00007632105a7816 */ /* 0x050fe4000000005a */
[----:B------:R-:W-:Y:S01]  /*18c0*/  SHF.L.U32 R92, R16, 0x10, RZ ;  /* 0x00000010105c7819 */ /* 0x000fe200000006ff */
        /* <DEDUP_REMOVED lines=8> */
[C---:B------:R-:W-:Y:S01]  /*1950*/  FFMA.FTZ R91, R88.reuse, R91, R73 ;  /* 0x0000005b585b7223 */ /* 0x040fe20000010049 */
[----:B------:R-:W-:Y:S01]  /*1960*/  FFMA.FTZ R89, R88, R75, R12 ;  /* 0x0000004b58597223 */ /* 0x000fe2000001000c */
[----:B------:R-:W-:Y:S01]  /*1970*/  FFMA.FTZ R74, R87, R16, R74 ;  /* 0x00000010574a7223 */ /* 0x000fe2000001004a */
[----:B------:R-:W-:Y:S01]  /*1980*/  PRMT R12, R14, 0x7632, R12 ;  /* 0x000076320e0c7816 */ /* 0x000fe2000000000c */
[----:B------:R-:W-:Y:S01]  /*1990*/  FFMA.FTZ R97, R0, R13, R97 ;  /* 0x0000000d00617223 */ /* 0x000fe20000010061 */
[C---:B------:R-:W-:Y:S01]  /*19a0*/  SHF.L.U32 R73, R17.reuse, 0x10, RZ ;  /* 0x0000001011497819 */ /* 0x040fe200000006ff */
[----:B------:R-:W-:Y:S01]  /*19b0*/  IMAD.U32 R14, R14, 0x10000, RZ ;  /* 0x000100000e0e7824 */ /* 0x000fe200078e00ff */
[----:B------:R-:W-:-:S02]  /*19c0*/  PRMT R13, R17, 0x7632, R13 ;  /* 0x00007632110d7816 */ /* 0x000fc4000000000d */
[----:B------:R-:W-:Y:S01]  /*19d0*/  PRMT R92, R20, 0x7632, R92 ;  /* 0x00007632145c7816 */ /* 0x000fe2000000005c */
[----:B------:R-:W-:Y:S01]  /*19e0*/  FFMA.FTZ R17, R85, R14, R74 ;  /* 0x0000000e55117223 */ /* 0x000fe2000001004a */
[----:B------:R-:W-:Y:S01]  /*19f0*/  FFMA.FTZ R90, R84, R73, R97 ;  /* 0x00000049545a7223 */ /* 0x000fe20000010061 */
[----:B------:R-:W-:Y:S01]  /*1a00*/  SHF.L.U32 R14, R13, 0x10, RZ ;  /* 0x000000100d0e7819 */ /* 0x000fe200000006ff */
[----:B------:R-:W4:Y:S01]  /*1a10*/  LDG.E.128 R72, desc[UR6][R2.64+0x5000] ;  /* 0x0050000602487981 */ /* 0x000f22000c1e1d00 */
        /* <DEDUP_REMOVED lines=13> */
[C---:B------:R-:W-:Y:S01]  /*1af0*/  FFMA.FTZ R13, R82.reuse, R13, R17 ;  /* 0x0000000d520d7223 */ /* 0x040fe20000010011 */
[----:B------:R-:W-:Y:S01]  /*1b00*/  SHF.L.U32 R15, R15, 0x10, RZ ;  /* 0x000000100f0f7819 */ /* 0x000fe200000006ff */
[----:B------:R-:W-:Y:S01]  /*1b10*/  FFMA.FTZ R83, R82, R83, R97 ;  /* 0x0000005352537223 */ /* 0x000fe20000010061 */
[----:B------:R-:W-:Y:S01]  /*1b20*/  SHF.L.U32 R97, R24, 0x10, RZ ;  /* 0x0000001018617819 */ /* 0x000fe200000006ff */
[----:B------:R-:W-:Y:S01]  /*1b30*/  FFMA.FTZ R101, R86, R12, R101 ;  /* 0x0000000c56657223 */ /* 0x000fe20000010065 */
[C---:B------:R-:W-:Y:S01]  /*1b40*/  SHF.L.U32 R99, R21.reuse, 0x10, RZ ;  /* 0x0000001015637819 */ /* 0x040fe200000006ff */
[----:B------:R-:W-:Y:S01]  /*1b50*/  FFMA.FTZ R17, R80, R15, R13 ;  /* 0x0000000f50117223 */ /* 0x000fe2000001000d */
[----:B------:R-:W-:Y:S01]  /*1b60*/  PRMT R18, R21, 0x7632, R18 ;  /* 0x0000763215127816 */ /* 0x000fe20000000012 */
[----:B------:R-:W4:Y:S01]  /*1b70*/  LDG.E.128 R12, desc[UR6][R2.64+0x8800] ;  /* 0x00880006020c7981 */ /* 0x000f22000c1e1d00 */
[C---:B------:R-:W-:Y:S01]  /*1b80*/  PRMT R24, R25.reuse, 0x7632, R24 ;  /* 0x0000763219187816 */ /* 0x040fe20000000018 */
[----:B------:R-:W-:-:S02]  /*1b90*/  IMAD.U32 R25, R25, 0x10000, RZ ;  /* 0x0001000019197824 */ /* 0x000fc400078e00ff */
[----:B------:R-:W-:Y:S01]  /*1ba0*/  FFMA.FTZ R97, R0, R97, R101 ;  /* 0x0000006100617223 */ /* 0x000fe20000010065 */
[----:B------:R-:W-:Y:S01]  /*1bb0*/  SHF.L.U32 R0, R18, 0x10, RZ ;  /* 0x0000001012007819 */ /* 0x000fe200000006ff */
[C---:B------:R-:W-:Y:S01]  /*1bc0*/  FFMA.FTZ R20, R84.reuse, R99, R105 ;  /* 0x0000006354147223 */ /* 0x040fe20000010069 */
[C---:B------:R-:W-:Y:S01]  /*1bd0*/  SHF.L.U32 R21, R19.reuse, 0x10, RZ ;  /* 0x0000001013157819 */ /* 0x040fe200000006ff */
[----:B------:R-:W-:Y:S01]  /*1be0*/  FFMA.FTZ R25, R84, R25, R97 ;  /* 0x0000001954197223 */ /* 0x000fe20000010061 */
[----:B------:R-:W-:Y:S02]  /*1bf0*/  SHF.L.U32 R86, R24, 0x10, RZ ;  /* 0x0000001018567819 */ /* 0x000fe400000006ff */
        /* <DEDUP_REMOVED lines=13> */
[----:B------:R-:W-:Y:S01]  /*1cd0*/  IMAD.U32 R21, R4, 0x10000, RZ ;  /* 0x0001000004157824 */ /* 0x000fe200078e00ff */
[----:B------:R-:W4:Y:S01]  /*1ce0*/  LDG.E.128 R16, desc[UR6][R2.64+0xc000] ;  /* 0x00c0000602107981 */ /* 0x000f22000c1e1d00 */
[----:B------:R-:W-:-:S02]  /*1cf0*/  PRMT R22, R22, 0x7632, R22 ;  /* 0x0000763216167816 */ /* 0x000fc40000000016 */
[----:B------:R-:W-:Y:S02]  /*1d00*/  PRMT R4, R4, 0x7632, R4 ;  /* 0x0000763204047816 */ /* 0x000fe40000000004 */
[----:B------:R-:W-:Y:S02]  /*1d10*/  PRMT R26, R26, 0x7632, R26 ;  /* 0x000076321a1a7816 */ /* 0x000fe4000000001a */
[----:B------:R-:W-:Y:S01]  /*1d20*/  PRMT R83, R44, 0x7632, R83 ;  /* 0x000076322c537816 */ /* 0x000fe20000000053 */
[----:B------:R-:W-:Y:S01]  /*1d30*/  FFMA.FTZ R24, R0, R21, R103 ;  /* 0x0000001500187223 */ /* 0x000fe20000010067 */
[----:B------:R-:W-:Y:S01]  /*1d40*/  SHF.L.U32 R21, R22, 0x10, RZ ;  /* 0x0000001016157819 */ /* 0x000fe200000006ff */
[----:B------:R-:W-:Y:S01]  /*1d50*/  IMAD.U32 R22, R4, 0x10000, RZ ;  /* 0x0001000004167824 */ /* 0x000fe200078e00ff */
[----:B------:R-:W-:Y:S02]  /*1d60*/  SHF.L.U32 R85, R26, 0x10, RZ ;  /* 0x000000101a557819 */ /* 0x000fe400000006ff */
[----:B------:R-:W-:Y:S01]  /*1d70*/  SHF.L.U32 R83, R83, 0x10, RZ ;  /* 0x0000001053537819 */ /* 0x000fe200000006ff */
[C---:B------:R-:W-:Y:S01]  /*1d80*/  FFMA.FTZ R97, R82.reuse, R21, R97 ;  /* 0x0000001552617223 */ /* 0x040fe20000010061 */
[C---:B------:R-:W-:Y:S01]  /*1d90*/  PRMT R4, R23.reuse, 0x7632, R4 ;  /* 0x0000763217047816 */ /* 0x040fe20000000004 */
[----:B------:R-:W-:Y:S01]  /*1da0*/  FFMA.FTZ R82, R82, R85, R20 ;  /* 0x0000005552527223 */ /* 0x000fe20000010014 */
[----:B------:R-:W-:Y:S01]  /*1db0*/  SHF.L.U32 R25, R23, 0x10, RZ ;  /* 0x0000001017197819 */ /* 0x000fe200000006ff */
[----:B------:R-:W-:-:S02]  /*1dc0*/  FFMA.FTZ R44, R83, R22, R24 ;  /* 0x00000016532c7223 */ /* 0x000fc40000010018 */
[----:B------:R-:W4:Y:S01]  /*1dd0*/  LDG.E.128 R20, desc[UR6][R2.64+0xf800] ;  /* 0x00f8000602147981 */ /* 0x000f22000c1e1d00 */
[----:B------:R-:W-:Y:S01]  /*1de0*/  PRMT R24, R5, 0x7632, R24 ;  /* 0x0000763205187816 */ /* 0x000fe20000000018 */
[----:B------:R-:W-:Y:S01]  /*1df0*/  IMAD.U32 R85, R45, 0x10000, RZ ;  /* 0x000100002d557824 */ /* 0x000fe200078e00ff */
[----:B------:R-:W-:Y:S02]  /*1e00*/  SHF.L.U32 R26, R5, 0x10, RZ ;  /* 0x00000010051a7819 */ /* 0x000fe400000006ff */
[----:B------:R-:W-:Y:S02]  /*1e10*/  PRMT R86, R45, 0x7632, R86 ;  /* 0x000076322d567816 */ /* 0x000fe40000000056 */
[----:B------:R-:W-:Y:S01]  /*1e20*/  SHF.L.U32 R45, R24, 0x10, RZ ;  /* 0x00000010182d7819 */ /* 0x000fe200000006ff */
[----:B------:R-:W-:Y:S01]  /*1e30*/  FFMA.FTZ R101, R85, R26, R44 ;  /* 0x0000001a55657223 */ /* 0x000fe2000001002c */
[----:B------:R-:W-:Y:S02]  /*1e40*/  SHF.L.U32 R86, R86, 0x10, RZ ;  /* 0x0000001056567819 */ /* 0x000fe400000006ff */
[----:B------:R-:W-:-:S02]  /*1e50*/  SHF.L.U32 R5, R27, 0x10, RZ ;  /* 0x000000101b057819 */ /* 0x000fc400000006ff */
        /* <DEDUP_REMOVED lines=10> */
[----:B------:R-:W-:Y:S01]  /*1f00*/  SHF.L.U32 R5, R6, 0x10, RZ ;  /* 0x0000001006057819 */ /* 0x000fe200000006ff */
[----:B------:R-:W-:-:S02]  /*1f10*/  IMAD.U32 R84, R46, 0x10000, RZ ;  /* 0x000100002e547824 */ /* 0x000fc400078e00ff */
[C---:B------:R-:W-:Y:S01]  /*1f20*/  FFMA.FTZ R101, R88.reuse, R101, R25 ;  /* 0x0000006558657223 */ /* 0x040fe20000010019 */
[----:B------:R-:W-:Y:S01]  /*1f30*/  FFMA.FTZ R97, R88, R27, R82 ;  /* 0x0000001b58617223 */ /* 0x000fe20000010052 */
[----:B------:R-:W-:Y:S01]  /*1f40*/  FFMA.FTZ R8, R83, R24, R8 ;  /* 0x0000001853087223 */ /* 0x000fe20000010008 */
[----:B------:R-:W-:Y:S01]  /*1f50*/  PRMT R6, R6, 0x7632, R6 ;  /* 0x0000763206067816 */ /* 0x000fe20000000006 */
[----:B------:R-:W4:Y:S01]  /*1f60*/  LDG.E.128 R24, desc[UR6][R2.64+0x13000] ;  /* 0x0130000602187981 */ /* 0x000f22000c1e1d00 */
[----:B------:R-:W-:Y:S02]  /*1f70*/  PRMT R88, R46, 0x7632, R88 ;  /* 0x000076322e587816 */ /* 0x000fe40000000058 */
[C---:B------:R-:W-:Y:S01]  /*1f80*/  SHF.L.U32 R4, R9.reuse, 0x10, RZ ;  /* 0x0000001009047819 */ /* 0x040fe200000006ff */
        /* <DEDUP_REMOVED lines=15> */
[----:B------:R-:W-:Y:S02]  /*2080*/  SHF.L.U32 R4, R7, 0x10, RZ ;  /* 0x0000001007047819 */ /* 0x000fe400000006ff */
[----:B------:R-:W-:-:S02]  /*2090*/  SHF.L.U32 R5, R10, 0x10, RZ ;  /* 0x000000100a057819 */ /* 0x000fc400000006ff */
[----:B------:R-:W-:Y:S02]  /*20a0*/  SHF.L.U32 R93, R47, 0x10, RZ ;  /* 0x000000102f5d7819 */ /* 0x000fe400000006ff */
[----:B------:R-:W-:Y:S01]  /*20b0*/  PRMT R7, R7, 0x7632, R7 ;  /* 0x0000763207077816 */ /* 0x000fe20000000007 */
[--C-:B------:R-:W-:Y:S01]  /*20c0*/  FFMA.FTZ R46, R83, R8, R28.reuse ;  /* 0x00000008532e7223 */ /* 0x100fe2000001001c */
[----:B------:R-:W-:Y:S01]  /*20d0*/  FFMA.FTZ R10, R88, R5, R9 ;  /* 0x00000005580a7223 */ /* 0x000fe20000010009 */
[----:B------:R-:W-:Y:S01]  /*20e0*/  PRMT R28, R29, 0x7632, R28 ;  /* 0x000076321d1c7816 */ /* 0x000fe2000000001c */
[----:B------:R-:W-:Y:S01]  /*20f0*/  FFMA.FTZ R45, R93, R4, R6 ;  /* 0x000000045d2d7223 */ /* 0x000fe20000010006 */
[----:B------:R-:W-:Y:S01]  /*2100*/  SHF.L.U32 R9, R7, 0x10, RZ ;  /* 0x0000001007097819 */ /* 0x000fe200000006ff */
[----:B------:R-:W-:Y:S01]  /*2110*/  IMAD.U32 R44, R29, 0x10000, RZ ;  /* 0x000100001d2c7824 */ /* 0x000fe200078e00ff */
[----:B------:R-:W-:Y:S01]  /*2120*/  PRMT R90, R47, 0x7632, R90 ;  /* 0x000076322f5a7816 */ /* 0x000fe2000000005a */
[----:B------:R-:W4:Y:S01]  /*2130*/  LDG.E.128 R4, desc[UR6][R2.64+0x16800] ;  /* 0x0168000602047981 */ /* 0x000f22000c1e1d00 */
[----:B------:R-:W-:Y:S01]  /*2140*/  IMAD.U32 R29, R28, 0x10000, RZ ;  /* 0x000100001c1d7824 */ /* 0x000fe200078e00ff */
[----:B------:R-:W-:Y:S01]  /*2150*/  SHF.L.U32 R8, R11, 0x10, RZ ;  /* 0x000000100b087819 */ /* 0x000fe200000006ff */
[----:B------:R-:W-:Y:S01]  /*2160*/  FFMA.FTZ R47, R85, R44, R46 ;  /* 0x0000002c552f7223 */ /* 0x000fe2000001002e */
[----:B------:R-:W-:-:S02]  /*2170*/  SHF.L.U32 R90, R90, 0x10, RZ ;  /* 0x000000105a5a7819 */ /* 0x000fc400000006ff */
[C---:B------:R-:W-:Y:S02]  /*2180*/  PRMT R28, R32.reuse, 0x7632, R28 ;  /* 0x00007632201c7816 */ /* 0x040fe4000000001c */
[----:B------:R-:W-:Y:S02]  /*2190*/  PRMT R11, R11, 0x7632, R11 ;  /* 0x000076320b0b7816 */ /* 0x000fe4000000000b */
[----:B------:R-:W-:Y:S01]  /*21a0*/  SHF.L.U32 R32, R32, 0x10, RZ ;  /* 0x0000001020207819 */ /* 0x000fe200000006ff */
[----:B------:R-:W-:Y:S01]  /*21b0*/  FFMA.FTZ R94, R90, R9, R45 ;  /* 0x000000095a5e7223 */ /* 0x000fe2000001002d */
[----:B------:R-:W-:Y:S01]  /*21c0*/  FFMA.FTZ R95, R86, R29, R47 ;  /* 0x0000001d565f7223 */ /* 0x000fe2000001002f */
[----:B------:R-:W-:Y:S01]  /*21d0*/  FFMA.FTZ R45, R93, R8, R10 ;  /* 0x000000085d2d7223 */ /* 0x000fe2000001000a */
[----:B------:R-:W-:Y:S01]  /*21e0*/  SHF.L.U32 R29, R11, 0x10, RZ ;  /* 0x000000100b1d7819 */ /* 0x000fe200000006ff */
[----:B------:R-:W-:Y:S02]  /*21f0*/  IMAD.U32 R28, R28, 0x10000, RZ ;  /* 0x000100001c1c7824 */ /* 0x000fe400078e00ff */
[----:B------:R-:W-:Y:S01]  /*2200*/  FFMA.FTZ R32, R0, R32, R81 ;  /* 0x0000002000207223 */ /* 0x000fe20000010051 */
[----:B------:R-:W4:Y:S01]  /*2210*/  LDG.E.128 R8, desc[UR6][R2.64+0x1a000] ;  /* 0x01a0000602087981 */ /* 0x000f22000c1e1d00 */
[----:B------:R-:W-:-:S02]  /*2220*/  SHF.L.U32 R47, R30, 0x10, RZ ;  /* 0x000000101e2f7819 */ /* 0x000fc400000006ff */
[----:B------:R-:W-:Y:S01]  /*2230*/  FFMA.FTZ R80, R83, R28, R32 ;  /* 0x0000001c53507223 */ /* 0x000fe20000010020 */
[----:B------:R-:W-:Y:S02]  /*2240*/  PRMT R30, R30, 0x7632, R30 ;  /* 0x000076321e1e7816 */ /* 0x000fe4000000001e */
[C---:B------:R-:W-:Y:S02]  /*2250*/  PRMT R28, R33.reuse, 0x7632, R28 ;  /* 0x00007632211c7816 */ /* 0x040fe4000000001c */
[----:B------:R-:W-:Y:S01]  /*2260*/  SHF.L.U32 R46, R33, 0x10, RZ ;  /* 0x00000010212e7819 */ /* 0x000fe200000006ff */
[----:B------:R-:W-:Y:S01]  /*2270*/  FFMA.FTZ R92, R90, R29, R45 ;  /* 0x0000001d5a5c7223 */ /* 0x000fe2000001002d */
[----:B------:R-:W-:Y:S01]  /*2280*/  SHF.L.U32 R29, R30, 0x10, RZ ;  /* 0x000000101e1d7819 */ /* 0x000fe200000006ff */
[----:B------:R-:W-:Y:S01]  /*2290*/  FFMA.FTZ R47, R84, R47, R95 ;  /* 0x0000002f542f7223 */ /* 0x000fe2000001005f */
[C---:B------:R-:W-:Y:S02]  /*22a0*/  PRMT R32, R31.reuse, 0x7632, R32 ;  /* 0x000076321f207816 */ /* 0x040fe40000000020 */
[----:B------:R-:W-:Y:S01]  /*22b0*/  SHF.L.U32 R44, R31, 0x10, RZ ;  /* 0x000000101f2c7819 */ /* 0x000fe200000006ff */
[----:B------:R-:W-:-:S02]  /*22c0*/  IMAD.U32 R31, R28, 0x10000, RZ ;  /* 0x000100001c1f7824 */ /* 0x000fc400078e00ff */
[----:B------:R-:W-:Y:S01]  /*22d0*/  FFMA.FTZ R33, R85, R46, R80 ;  /* 0x0000002e55217223 */ /* 0x000fe20000010050 */
[----:B------:R-:W-:Y:S01]  /*22e0*/  FFMA.FTZ R46, R88, R29, R47 ;  /* 0x0000001d582e7223 */ /* 0x000fe2000001002f */
[C---:B------:R-:W-:Y:S02]  /*22f0*/  PRMT R45, R40.reuse, 0x7632, R45 ;  /* 0x00007632282d7816 */ /* 0x040fe4000000002d */
[----:B------:R-:W-:Y:S01]  /*2300*/  SHF.L.U32 R40, R40, 0x10, RZ ;  /* 0x0000001028287819 */ /* 0x000fe200000006ff */
[----:B------:R-:W-:Y:S02]  /*2310*/  FFMA.FTZ R47, R86, R31, R33 ;  /* 0x0000001f562f7223 */ /* 0x000fe40000010021 */
[----:B------:R-:W4:Y:S01]  /*2320*/  LDG.E.128 R28, desc[UR6][R2.64+0x1d800] ;  /* 0x01d80006021c7981 */ /* 0x000f22000c1e1d00 */
        /* <DEDUP_REMOVED lines=14> */
[----:B------:R-:W-:-:S02]  /*2410*/  IMAD.U32 R35, R44, 0x10000, RZ ;  /* 0x000100002c237824 */ /* 0x000fc400078e00ff */
[----:B------:R-:W-:Y:S01]  /*2420*/  FFMA.FTZ R41, R85, R46, R80 ;  /* 0x0000002e55297223 */ /* 0x000fe20000010050 */
[----:B------:R-:W-:Y:S01]  /*2430*/  FFMA.FTZ R96, R90, R33, R45 ;  /* 0x000000215a607223 */ /* 0x000fe2000001002d */
[----:B------:R-:W-:Y:S01]  /*2440*/  SHF.L.U32 R81, R34, 0x10, RZ ;  /* 0x0000001022517819 */ /* 0x000fe200000006ff */
[----:B------:R-:W-:Y:S01]  /*2450*/  FFMA.FTZ R33, R93, R32, R40 ;  /* 0x000000205d217223 */ /* 0x000fe20000010028 */
[----:B------:R-:W-:Y:S01]  /*2460*/  FFMA.FTZ R41, R86, R35, R41 ;  /* 0x0000002356297223 */ /* 0x000fe20000010029 */
[----:B------:R-:W-:Y:S02]  /*2470*/  SHF.L.U32 R35, R42, 0x10, RZ ;  /* 0x000000102a237819 */ /* 0x000fe400000006ff */
[----:B------:R-:W-:Y:S01]  /*2480*/  SHF.L.U32 R32, R48, 0x10, RZ ;  /* 0x0000001030207819 */ /* 0x000fe200000006ff */
[----:B------:R-:W-:Y:S01]  /*2490*/  FFMA.FTZ R81, R90, R81, R33 ;  /* 0x000000515a517223 */ /* 0x000fe20000010021 */
[----:B------:R-:W-:Y:S01]  /*24a0*/  PRMT R42, R42, 0x7632, R42 ;  /* 0x000076322a2a7816 */ /* 0x000fe2000000002a */
[----:B------:R-:W-:Y:S01]  /*24b0*/  FFMA.FTZ R45, R84, R35, R41 ;  /* 0x00000023542d7223 */ /* 0x000fe20000010029 */
[----:B------:R-:W-:Y:S01]  /*24c0*/  PRMT R48, R48, 0x7632, R48 ;  /* 0x0000763230307816 */ /* 0x000fe20000000030 */
[----:B------:R-:W-:Y:S01]  /*24d0*/  FFMA.FTZ R40, R0, R32, R89 ;  /* 0x0000002000287223 */ /* 0x000fe20000010059 */
[C---:B------:R-:W-:Y:S01]  /*24e0*/  PRMT R44, R52.reuse, 0x7632, R44 ;  /* 0x00007632342c7816 */ /* 0x040fe2000000002c */
[----:B------:R-:W4:Y:S01]  /*24f0*/  LDG.E.128 R32, desc[UR6][R2.64+0x21000] ;  /* 0x0210000602207981 */ /* 0x000f22000c1e1d00 */
        /* <DEDUP_REMOVED lines=8> */
[----:B------:R-:W-:Y:S02]  /*2580*/  IMAD.U32 R40, R43, 0x10000, RZ ;  /* 0x000100002b287824 */ /* 0x000fe400078e00ff */
[----:B------:R-:W-:Y:S01]  /*2590*/  FFMA.FTZ R41, R83, R46, R80 ;  /* 0x0000002e53297223 */ /* 0x000fe20000010050 */
[----:B------:R-:W-:Y:S01]  /*25a0*/  SHF.L.U32 R44, R49, 0x10, RZ ;  /* 0x00000010312c7819 */ /* 0x000fe200000006ff */
[----:B------:R-:W-:Y:S02]  /*25b0*/  FFMA.FTZ R89, R93, R40, R42 ;  /* 0x000000285d597223 */ /* 0x000fe4000001002a */
[----:B------:R-:W-:Y:S01]  /*25c0*/  FFMA.FTZ R52, R85, R52, R41 ;  /* 0x0000003455347223 */ /* 0x000fe20000010029 */
[----:B------:R-:W-:-:S02]  /*25d0*/  PRMT R43, R43, 0x7632, R43 ;  /* 0x000076322b2b7816 */ /* 0x000fc4000000002b */
[----:B------:R-:W-:Y:S02]  /*25e0*/  PRMT R40, R49, 0x7632, R40 ;  /* 0x0000763231287816 */ /* 0x000fe40000000028 */
[----:B------:R-:W-:Y:S01]  /*25f0*/  PRMT R41, R53, 0x7632, R41 ;  /* 0x0000763235297816 */ /* 0x000fe20000000029 */
[----:B------:R-:W-:Y:S01]  /*2600*/  FFMA.FTZ R91, R85, R44, R48 ;  /* 0x0000002c555b7223 */ /* 0x000fe20000010030 */
[----:B------:R-:W-:Y:S01]  /*2610*/  SHF.L.U32 R49, R43, 0x10, RZ ;  /* 0x000000102b317819 */ /* 0x000fe200000006ff */
[----:B------:R-:W4:Y:S01]  /*2620*/  LDG.E.128 R44, desc[UR6][R2.64+0x2000] ;  /* 0x00200006022c7981 */ /* 0x000f22000c1e1d00 */
[----:B------:R-:W-:Y:S01]  /*2630*/  IMAD.U32 R53, R40, 0x10000, RZ ;  /* 0x0001000028357824 */ /* 0x000fe200078e00ff */
[----:B------:R-:W-:Y:S02]  /*2640*/  SHF.L.U32 R95, R41, 0x10, RZ ;  /* 0x00000010295f7819 */ /* 0x000fe400000006ff */
[----:B------:R-:W4:Y:S01]  /*2650*/  LDG.E.128 R40, desc[UR6][R36.64+0x2000] ;  /* 0x0020000624287981 */ /* 0x000f22000c1e1d00 */
[----:B------:R-:W-:Y:S01]  /*2660*/  SHF.L.U32 R48, R56, 0x10, RZ ;  /* 0x0000001038307819 */ /* 0x000fe200000006ff */
        /* <DEDUP_REMOVED lines=27> */
[C---:B--2---:R-:W-:Y:S02]  /*2820*/  PRMT R54, R76.reuse, 0x7632, R54 ;  /* 0x000076324c367816 */ /* 0x044fe40000000036 */
[----:B------:R-:W-:Y:S02]  /*2830*/  PRMT R52, R51, 0x7632, R52 ;  /* 0x0000763233347816 */ /* 0x000fe40000000034 */
[----:B------:R-:W-:Y:S01]  /*2840*/  SHF.L.U32 R76, R76, 0x10, RZ ;  /* 0x000000104c4c7819 */ /* 0x000fe200000006ff */
[----:B------:R-:W-:Y:S01]  /*2850*/  FFMA.FTZ R80, R93, R80, R53 ;  /* 0x000000505d507223 */ /* 0x000fe20000010035 */
[----:B------:R-:W-:Y:S01]  /*2860*/  FFMA.FTZ R89, R84, R87, R89 ;  /* 0x0000005754597223 */ /* 0x000fe20000010059 */
[----:B------:R-:W-:Y:S01]  /*2870*/  SHF.L.U32 R53, R52, 0x10, RZ ;  /* 0x0000001034357819 */ /* 0x000fe200000006ff */
[----:B------:R-:W-:Y:S01]  /*2880*/  IMAD.U32 R87, R58, 0x10000, RZ ;  /* 0x000100003a577824 */ /* 0x000fe200078e00ff */
[----:B------:R-:W-:Y:S01]  /*2890*/  SHF.L.U32 R54, R54, 0x10, RZ ;  /* 0x0000001036367819 */ /* 0x000fe200000006ff */
[----:B------:R-:W-:Y:S01]  /*28a0*/  FFMA.FTZ R52, R0, R76, R101 ;  /* 0x0000004c00347223 */ /* 0x000fe20000010065 */
[----:B------:R-:W-:Y:S01]  /*28b0*/  SHF.L.U32 R56, R77, 0x10, RZ ;  /* 0x000000104d387819 */ /* 0x000fe200000006ff */
[--C-:B------:R-:W-:Y:S01]  /*28c0*/  FFMA.FTZ R58, R88, R87, R89.reuse ;  /* 0x00000057583a7223 */ /* 0x100fe20000010059 */
[C---:B-----5:R-:W-:Y:S01]  /*28d0*/  PRMT R89, R60.reuse, 0x7632, R89 ;  /* 0x000076323c597816 */ /* 0x060fe20000000059 */
[----:B------:R-:W-:Y:S01]  /*28e0*/  FFMA.FTZ R98, R83, R54, R52 ;  /* 0x0000003653627223 */ /* 0x000fe20000010034 */
[----:B------:R-:W2:Y:S01]  /*28f0*/  LDG.E.128 R48, desc[UR6][R2.64+0x5800] ;  /* 0x0058000602307981 */ /* 0x000ea2000c1e1d00 */
[----:B------:R-:W-:-:S02]  /*2900*/  SHF.L.U32 R60, R60, 0x10, RZ ;  /* 0x000000103c3c7819 */ /* 0x000fc400000006ff */
        /* <DEDUP_REMOVED lines=10> */
[----:B------:R-:W-:Y:S01]  /*29b0*/  FFMA.FTZ R100, R83, R98, R60 ;  /* 0x0000006253647223 */ /* 0x000fe2000001003c */
[----:B------:R-:W-:Y:S01]  /*29c0*/  FFMA.FTZ R80, R90, R55, R80 ;  /* 0x000000375a507223 */ /* 0x000fe20000010050 */
[C---:B------:R-:W-:Y:S01]  /*29d0*/  PRMT R58, R61.reuse, 0x7632, R58 ;  /* 0x000076323d3a7816 */ /* 0x040fe2000000003a */
[----:B------:R-:W5:Y:S01]  /*29e0*/  LDG.E.128 R52, desc[UR6][R2.64+0x9000] ;  /* 0x0090000602347981 */ /* 0x000f62000c1e1d00 */
        /* <DEDUP_REMOVED lines=14> */
[----:B------:R-:W5:Y:S01]  /*2ad0*/  LDG.E.128 R56, desc[UR6][R2.64+0xc800] ;  /* 0x00c8000602387981 */ /* 0x000f62000c1e1d00 */
[----:B------:R-:W-:Y:S01]  /*2ae0*/  FFMA.FTZ R83, R84, R83, R85 ;  /* 0x0000005354537223 */ /* 0x000fe20000010055 */
[----:B------:R-:W-:Y:S01]  /*2af0*/  FFMA.FTZ R62, R88, R61, R87 ;  /* 0x0000003d583e7223 */ /* 0x000fe20000010057 */
[----:B------:R-:W-:Y:S02]  /*2b00*/  SHF.L.U32 R79, R79, 0x10, RZ ;  /* 0x000000104f4f7819 */ /* 0x000fe400000006ff */
[C---:B---3--:R-:W-:Y:S02]  /*2b10*/  PRMT R61, R68.reuse, 0x7632, R61 ;  /* 0x00007632443d7816 */ /* 0x048fe4000000003d */
[----:B------:R-:W-:Y:S02]  /*2b20*/  SHF.L.U32 R86, R68, 0x10, RZ ;  /* 0x0000001044567819 */ /* 0x000fe400000006ff */
        /* <DEDUP_REMOVED lines=9> */
[C---:B------:R-:W-:Y:S01]  /*2bc0*/  PRMT R79, R69.reuse, 0x7632, R79 ;  /* 0x00007632454f7816 */ /* 0x040fe2000000004f */
[----:B------:R-:W-:Y:S01]  /*2bd0*/  FFMA.FTZ R89, R84, R61, R83 ;  /* 0x0000003d54597223 */ /* 0x000fe20000010053 */
[----:B------:R-:W-:-:S02]  /*2be0*/  SHF.L.U32 R87, R69, 0x10, RZ ;  /* 0x0000001045577819 */ /* 0x000fc400000006ff */
[C---:B------:R-:W-:Y:S02]  /*2bf0*/  PRMT R83, R65.reuse, 0x7632, R83 ;  /* 0x0000763241537816 */ /* 0x040fe40000000053 */
[----:B------:R-:W-:Y:S01]  /*2c00*/  SHF.L.U32 R88, R65, 0x10, RZ ;  /* 0x0000001041587819 */ /* 0x000fe200000006ff */
[----:B------:R-:W-:Y:S01]  /*2c10*/  FFMA.FTZ R98, R93, R60, R62 ;  /* 0x0000003c5d627223 */ /* 0x000fe2000001003e */
[----:B------:R-:W-:Y:S01]  /*2c20*/  SHF.L.U32 R65, R78, 0x10, RZ ;  /* 0x000000104e417819 */ /* 0x000fe200000006ff */
[----:B------:R-:W3:Y:S01]  /*2c30*/  LDG.E.128 R60, desc[UR6][R2.64+0x10000] ;  /* 0x01000006023c7981 */ /* 0x000ee2000c1e1d00 */
[----:B------:R-:W-:Y:S01]  /*2c40*/  SHF.L.U32 R69, R64, 0x10, RZ ;  /* 0x0000001040457819 */ /* 0x000fe200000006ff */
[----:B------:R-:W-:Y:S01]  /*2c50*/  IMAD.U32 R64, R79, 0x10000, RZ ;  /* 0x000100004f407824 */ /* 0x000fe200078e00ff */
[----:B------:R-:W-:Y:S01]  /*2c60*/  SHF.L.U32 R83, R83, 0x10, RZ ;  /* 0x0000001053537819 */ /* 0x000fe200000006ff */
[----:B------:R-:W-:Y:S01]  /*2c70*/  FFMA.FTZ R78, R88, R87, R89 ;  /* 0x00000057584e7223 */ /* 0x000fe20000010059 */
[C---:B------:R-:W-:Y:S01]  /*2c80*/  FFMA.FTZ R98, R90.reuse, R65, R98 ;  /* 0x000000415a627223 */ /* 0x040fe20000010062 */
[----:B------:R-:W-:Y:S01]  /*2c90*/  FFMA.FTZ R94, R90, R69, R68 ;  /* 0x000000455a5e7223 */ /* 0x000fe20000010044 */
[----:B------:R-:W-:Y:S01]  /*2ca0*/  SHF.L.U32 R65, R70, 0x10, RZ ;  /* 0x0000001046417819 */ /* 0x000fe200000006ff */
[----:B------:R-:W-:Y:S01]  /*2cb0*/  FFMA.FTZ R69, R83, R64, R78 ;  /* 0x0000004053457223 */ /* 0x000fe2000001004e */
[----:B------:R-:W-:Y:S01]  /*2cc0*/  SHF.L.U32 R86, R66, 0x10, RZ ;  /* 0x0000001042567819 */ /* 0x000fe200000006ff */
[----:B------:R-:W-:Y:S01]  /*2cd0*/  IMAD.U32 R0, R0, 0x10000, RZ ;  /* 0x0001000000007824 */ /* 0x000fe200078e00ff */
[C---:B----4-:R-:W-:Y:S01]  /*2ce0*/  PRMT R64, R72.reuse, 0x7632, R64 ;  /* 0x0000763248407816 */ /* 0x050fe20000000040 */
[----:B------:R-:W-:-:S02]  /*2cf0*/  IMAD.U32 R72, R72, 0x10000, RZ ;  /* 0x0001000048487824 */ /* 0x000fc400078e00ff */
[----:B------:R-:W-:Y:S01]  /*2d00*/  FFMA.FTZ R68, R86, R65, R69 ;  /* 0x0000004156447223 */ /* 0x000fe20000010045 */
[----:B------:R-:W-:Y:S01]  /*2d10*/  FFMA.FTZ R100, R90, R0, R77 ;  /* 0x000000005a647223 */ /* 0x000fe2000001004d */
[----:B------:R-:W-:Y:S01]  /*2d20*/  SHF.L.U32 R69, R64, 0x10, RZ ;  /* 0x0000001040457819 */ /* 0x000fe200000006ff */
[----:B------:R-:W-:Y:S01]  /*2d30*/  FFMA.FTZ R77, R85, R72, R92 ;  /* 0x00000048554d7223 */ /* 0x000fe2000001005c */
[----:B------:R-:W-:Y:S02]  /*2d40*/  PRMT R89, R66, 0x7632, R89 ;  /* 0x0000763242597816 */ /* 0x000fe40000000059 */
[C---:B------:R-:W-:Y:S02]  /*2d50*/  PRMT R87, R67.reuse, 0x7632, R87 ;  /* 0x0000763243577816 */ /* 0x040fe40000000057 */
[----:B------:R-:W-:Y:S02]  /*2d60*/  SHF.L.U32 R0, R67, 0x10, RZ ;  /* 0x0000001043007819 */ /* 0x000fe400000006ff */
[C---:B------:R-:W-:Y:S01]  /*2d70*/  PRMT R72, R73.reuse, 0x7632, R72 ;  /* 0x0000763249487816 */ /* 0x040fe20000000048 */
[----:B------:R-:W4:Y:S01]  /*2d80*/  LDG.E.128 R64, desc[UR6][R2.64+0x13800] ;  /* 0x0138000602407981 */ /* 0x000f22000c1e1d00 */
[----:B------:R-:W-:Y:S01]  /*2d90*/  SHF.L.U32 R73, R73, 0x10, RZ ;  /* 0x0000001049497819 */ /* 0x000fe200000006ff */
        /* <DEDUP_REMOVED lines=10> */
[----:B------:R-:W-:Y:S01]  /*2e40*/  IMAD.U32 R73, R74, 0x10000, RZ ;  /* 0x000100004a497824 */ /* 0x000fe200078e00ff */
[----:B------:R-:W-:Y:S02]  /*2e50*/  SHF.L.U32 R78, R12, 0x10, RZ ;  /* 0x000000100c4e7819 */ /* 0x000fe400000006ff */
[----:B------:R-:W-:-:S02]  /*2e60*/  PRMT R74, R74, 0x7632, R74 ;  /* 0x000076324a4a7816 */ /* 0x000fc4000000004a */
[----:B------:R-:W-:Y:S01]  /*2e70*/  PRMT R70, R12, 0x7632, R70 ;  /* 0x000076320c467816 */ /* 0x000fe20000000046 */
[----:B------:R-:W-:Y:S01]  /*2e80*/  FFMA.FTZ R12, R0, R71, R69 ;  /* 0x00000047000c7223 */ /* 0x000fe20000010045 */
[----:B------:R-:W-:Y:S01]  /*2e90*/  FFMA.FTZ R68, R86, R73, R77 ;  /* 0x0000004956447223 */ /* 0x000fe2000001004d */
[----:B------:R-:W-:Y:S01]  /*2ea0*/  SHF.L.U32 R74, R74, 0x10, RZ ;  /* 0x000000104a4a7819 */ /* 0x000fe200000006ff */
[----:B------:R-:W-:Y:S01]  /*2eb0*/  FFMA.FTZ R71, R85, R78, R96 ;  /* 0x0000004e55477223 */ /* 0x000fe20000010060 */
[----:B------:R-:W-:Y:S02]  /*2ec0*/  SHF.L.U32 R69, R70, 0x10, RZ ;  /* 0x0000001046457819 */ /* 0x000fe400000006ff */
[C---:B------:R-:W-:Y:S01]  /*2ed0*/  PRMT R73, R75.reuse, 0x7632, R73 ;  /* 0x000076324b497816 */ /* 0x040fe20000000049 */
[----:B------:R-:W-:Y:S02]  /*2ee0*/  IMAD.U32 R75, R75, 0x10000, RZ ;  /* 0x000100004b4b7824 */ /* 0x000fe400078e00ff */
[----:B------:R-:W-:Y:S01]  /*2ef0*/  FFMA.FTZ R77, R89, R74, R68 ;  /* 0x0000004a594d7223 */ /* 0x000fe20000010044 */
[----:B------:R-:W-:Y:S01]  /*2f00*/  FFMA.FTZ R79, R84, R69, R71 ;  /* 0x00000045544f7223 */ /* 0x000fe20000010047 */
[----:B------:R-:W-:Y:S01]  /*2f10*/  SHF.L.U32 R72, R72, 0x10, RZ ;  /* 0x0000001048487819 */ /* 0x000fe200000006ff */
[----:B------:R-:W4:Y:S01]  /*2f20*/  LDG.E.128 R68, desc[UR6][R2.64+0x17000] ;  /* 0x0170000602447981 */ /* 0x000f22000c1e1d00 */
[----:B------:R-:W-:-:S02]  /*2f30*/  SHF.L.U32 R87, R87, 0x10, RZ ;  /* 0x0000001057577819 */ /* 0x000fc400000006ff */
[C---:B------:R-:W-:Y:S02]  /*2f40*/  PRMT R74, R13.reuse, 0x7632, R74 ;  /* 0x000076320d4a7816 */ /* 0x040fe4000000004a */
[----:B------:R-:W-:Y:S01]  /*2f50*/  SHF.L.U32 R13, R13, 0x10, RZ ;  /* 0x000000100d0d7819 */ /* 0x000fe200000006ff */
        /* <DEDUP_REMOVED lines=10> */
[----:B------:R-:W-:Y:S02]  /*3000*/  SHF.L.U32 R81, R17, 0x10, RZ ;  /* 0x0000001011517819 */ /* 0x000fe400000006ff */
[----:B------:R-:W-:Y:S02]  /*3010*/  PRMT R12, R14, 0x7632, R12 ;  /* 0x000076320e0c7816 */ /* 0x000fe4000000000c */
[----:B------:R-:W-:Y:S02]  /*3020*/  SHF.L.U32 R79, R77, 0x10, RZ ;  /* 0x000000104d4f7819 */ /* 0x000fe400000006ff */
[----:B------:R-:W-:Y:S01]  /*3030*/  PRMT R17, R17, 0x7632, R17 ;  /* 0x0000763211117816 */ /* 0x000fe20000000011 */
[----:B------:R-:W-:Y:S01]  /*3040*/  FFMA.FTZ R90, R87, R90, R75 ;  /* 0x0000005a575a7223 */ /* 0x000fe2000001004b */
[----:B------:R-:W-:Y:S01]  /*3050*/  FFMA.FTZ R14, R86, R13, R73 ;  /* 0x0000000d560e7223 */ /* 0x000fe20000010049 */
[----:B------:R-:W-:Y:S01]  /*3060*/  IMAD.U32 R12, R12, 0x10000, RZ ;  /* 0x000100000c0c7824 */ /* 0x000fe200078e00ff */
[----:B------:R-:W4:Y:S01]  /*3070*/  LDG.E.128 R72, desc[UR6][R2.64+0x1a800] ;  /* 0x01a8000602487981 */ /* 0x000f22000c1e1d00 */
[----:B------:R-:W-:Y:S01]  /*3080*/  SHF.L.U32 R92, R17, 0x10, RZ ;  /* 0x00000010115c7819 */ /* 0x000fe200000006ff */
[----:B------:R-:W-:Y:S01]  /*3090*/  FFMA.FTZ R79, R84, R79, R91 ;  /* 0x0000004f544f7223 */ /* 0x000fe2000001005b */
[----:B------:R-:W-:-:S02]  /*30a0*/  SHF.L.U32 R17, R20, 0x10, RZ ;  /* 0x0000001014117819 */ /* 0x000fc400000006ff */
[----:B------:R-:W-:Y:S02]  /*30b0*/  PRMT R20, R20, 0x7632, R20 ;  /* 0x0000763214147816 */ /* 0x000fe40000000014 */
[----:B------:R-:W-:Y:S01]  /*30c0*/  SHF.L.U32 R13, R15, 0x10, RZ ;  /* 0x000000100f0d7819 */ /* 0x000fe200000006ff */
[----:B------:R-:W-:Y:S01]  /*30d0*/  FFMA.FTZ R77, R89, R12, R14 ;  /* 0x0000000c594d7223 */ /* 0x000fe2000001000e */
[----:B------:R-:W-:Y:S01]  /*30e0*/  PRMT R15, R15, 0x7632, R15 ;  /* 0x000076320f0f7816 */ /* 0x000fe2000000000f */
[----:B------:R-:W-:Y:S01]  /*30f0*/  FFMA.FTZ R102, R88, R81, R79 ;  /* 0x0000005158667223 */ /* 0x000fe2000001004f */
[----:B------:R-:W-:Y:S01]  /*3100*/  SHF.L.U32 R79, R20, 0x10, RZ ;  /* 0x00000010144f7819 */ /* 0x000fe200000006ff */
[----:B------:R-:W-:Y:S01]  /*3110*/  FFMA.FTZ R81, R85, R17, R82 ;  /* 0x0000001155517223 */ /* 0x000fe20000010052 */
[----:B------:R-:W-:Y:S01]  /*3120*/  FFMA.FTZ R78, R0, R13, R77 ;  /* 0x0000000d004e7223 */ /* 0x000fe2000001004d */
[----:B------:R-:W-:Y:S01]  /*3130*/  IMAD.U32 R16, R15, 0x10000, RZ ;  /* 0x000100000f107824 */ /* 0x000fe200078e00ff */
[C---:B------:R-:W-:Y:S01]  /*3140*/  PRMT R20, R21.reuse, 0x7632, R20 ;  /* 0x0000763215147816 */ /* 0x040fe20000000014 */
[----:B------:R-:W4:Y:S01]  /*3150*/  LDG.E.128 R12, desc[UR6][R2.64+0x1e000] ;  /* 0x01e00006020c7981 */ /* 0x000f22000c1e1d00 */
[----:B------:R-:W-:Y:S01]  /*3160*/  SHF.L.U32 R21, R21, 0x10, RZ ;  /* 0x0000001015157819 */ /* 0x000fe200000006ff */
[----:B------:R-:W-:Y:S01]  /*3170*/  FFMA.FTZ R79, R84, R79, R81 ;  /* 0x0000004f544f7223 */ /* 0x000fe20000010051 */
[----:B------:R-:W-:-:S02]  /*3180*/  IMAD.U32 R17, R18, 0x10000, RZ ;  /* 0x0001000012117824 */ /* 0x000fc400078e00ff */
[----:B------:R-:W-:Y:S01]  /*3190*/  FFMA.FTZ R91, R87, R16, R78 ;  /* 0x00000010575b7223 */ /* 0x000fe2000001004e */
        /* <DEDUP_REMOVED lines=9> */
[----:B------:R-:W-:Y:S01]  /*3230*/  IMAD.U32 R21, R19, 0x10000, RZ ;  /* 0x0001000013157824 */ /* 0x000fe200078e00ff */
[C---:B------:R-:W-:Y:S01]  /*3240*/  PRMT R78, R24.reuse, 0x7632, R78 ;  /* 0x00007632184e7816 */ /* 0x040fe2000000004e */
        /* <DEDUP_REMOVED lines=8> */
[----:B------:R-:W4:Y:S01]  /*32d0*/  LDG.E.128 R16, desc[UR6][R2.64+0x21800] ;  /* 0x0218000602107981 */ /* 0x000f22000c1e1d00 */
[--C-:B------:R-:W-:Y:S01]  /*32e0*/  FFMA.FTZ R77, R89, R22, R24.reuse ;  /* 0x00000016594d7223 */ /* 0x100fe20000010018 */
[C---:B------:R-:W-:Y:S01]  /*32f0*/  PRMT R24, R25.reuse, 0x7632, R24 ;  /* 0x0000763219187816 */ /* 0x040fe20000000018 */
[----:B------:R-:W-:Y:S01]  /*3300*/  FFMA.FTZ R79, R84, R79, R81 ;  /* 0x0000004f544f7223 */ /* 0x000fe20000010051 */
[----:B------:R-:W-:Y:S02]  /*3310*/  SHF.L.U32 R25, R25, 0x10, RZ ;  /* 0x0000001019197819 */ /* 0x000fe400000006ff */
[----:B------:R-:W-:-:S03]  /*3320*/  SHF.L.U32 R24, R24, 0x10, RZ ;  /* 0x0000001018187819 */ /* 0x000fc600000006ff */
[----:B------:R-:W-:Y:S01]  /*3330*/  FFMA.FTZ R76, R88, R25, R79 ;  /* 0x00000019584c7223 */ /* 0x000fe2000001004f */
[----:B------:R-:W-:-:S03]  /*3340*/  SHF.L.U32 R25, R26, 0x10, RZ ;  /* 0x000000101a197819 */ /* 0x000fc600000006ff */
[----:B------:R-:W-:Y:S01]  /*3350*/  FFMA.FTZ R93, R83, R24, R76 ;  /* 0x00000018535d7223 */ /* 0x000fe2000001004c */
[----:B------:R-:W-:Y:S02]  /*3360*/  PRMT R26, R26, 0x7632, R26 ;  /* 0x000076321a1a7816 */ /* 0x000fe4000000001a */
[C---:B------:R-:W-:Y:S01]  /*3370*/  PRMT R21, R23.reuse, 0x7632, R21 ;  /* 0x0000763217157816 */ /* 0x040fe20000000015 */
[----:B------:R-:W-:Y:S01]  /*3380*/  FFMA.FTZ R24, R86, R25, R93 ;  /* 0x0000001956187223 */ /* 0x000fe2000001005d */
[----:B------:R-:W-:Y:S02]  /*3390*/  SHF.L.U32 R23, R23, 0x10, RZ ;  /* 0x0000001017177819 */ /* 0x000fe400000006ff */
[C---:B------:R-:W-:Y:S02]  /*33a0*/  PRMT R25, R4.reuse, 0x7632, R25 ;  /* 0x0000763204197816 */ /* 0x040fe40000000019 */
[----:B------:R-:W-:Y:S01]  /*33b0*/  SHF.L.U32 R92, R4, 0x10, RZ ;  /* 0x00000010045c7819 */ /* 0x000fe200000006ff */
[----:B------:R-:W-:Y:S01]  /*33c0*/  IMAD.U32 R26, R26, 0x10000, RZ ;  /* 0x000100001a1a7824 */ /* 0x000fe200078e00ff */
[----:B------:R-:W-:Y:S01]  /*33d0*/  SHF.L.U32 R20, R20, 0x10, RZ ;  /* 0x0000001014147819 */ /* 0x000fe200000006ff */
[----:B------:R-:W-:-:S02]  /*33e0*/  IMAD.U32 R22, R21, 0x10000, RZ ;  /* 0x0001000015167824 */ /* 0x000fc400078e00ff */
        /* <DEDUP_REMOVED lines=8> */
[C---:B------:R-:W-:Y:S01]  /*3470*/  PRMT R4, R27.reuse, 0x7632, R4 ;  /* 0x000076321b047816 */ /* 0x040fe20000000004 */
[----:B------:R-:W-:Y:S01]  /*3480*/  FFMA.FTZ R93, R84, R93, R95 ;  /* 0x0000005d545d7223 */ /* 0x000fe2000001005f */
[----:B------:R-:W4:Y:S01]  /*3490*/  LDG.E.128 R20, desc[UR6][R2.64+0x2800] ;  /* 0x0028000602147981 */ /* 0x000f22000c1e1d00 */
[----:B------:R-:W-:Y:S01]  /*34a0*/  SHF.L.U32 R27, R27, 0x10, RZ ;  /* 0x000000101b1b7819 */ /* 0x000fe200000006ff */
[C---:B------:R-:W-:Y:S01]  /*34b0*/  IMAD.U32 R80, R8.reuse, 0x10000, RZ ;  /* 0x0001000008507824 */ /* 0x040fe200078e00ff */
[----:B------:R-:W-:Y:S01]  /*34c0*/  PRMT R26, R8, 0x7632, R26 ;  /* 0x00007632081a7816 */ /* 0x000fe2000000001a */
[----:B------:R-:W4:Y:S01]  /*34d0*/  LDG.E.128 R76, desc[UR6][R36.64+0x2800] ;  /* 0x00280006244c7981 */ /* 0x000f22000c1e1d00 */
[----:B------:R-:W-:Y:S01]  /*34e0*/  SHF.L.U32 R24, R24, 0x10, RZ ;  /* 0x0000001018187819 */ /* 0x000fe200000006ff */
[----:B------:R-:W-:Y:S01]  /*34f0*/  FFMA.FTZ R8, R88, R5, R93 ;  /* 0x0000000558087223 */ /* 0x000fe2000001005d */
[----:B------:R-:W-:Y:S01]  /*3500*/  FFMA.FTZ R92, R0, R27, R25 ;  /* 0x0000001b005c7223 */ /* 0x000fe20000010019 */
[----:B------:R-:W-:Y:S01]  /*3510*/  SHF.L.U32 R93, R26, 0x10, RZ ;  /* 0x000000101a5d7819 */ /* 0x000fe200000006ff */
        /* <DEDUP_REMOVED lines=8> */
[----:B------:R-:W-:-:S02]  /*35a0*/  FFMA.FTZ R8, R86, R25, R27 ;  /* 0x0000001956087223 */ /* 0x000fc4000001001b */
[----:B------:R-:W-:Y:S01]  /*35b0*/  FFMA.FTZ R100, R88, R9, R93 ;  /* 0x0000000958647223 */ /* 0x000fe2000001005d */
[----:B------:R-:W4:Y:S01]  /*35c0*/  LDG.E.128 R24, desc[UR6][R2.64+0x6000] ;  /* 0x0060000602187981 */ /* 0x000f22000c1e1d00 */
[----:B------:R-:W-:Y:S01]  /*35d0*/  FFMA.FTZ R9, R89, R6, R8 ;  /* 0x0000000659097223 */ /* 0x000fe20000010008 */
[C---:B------:R-:W-:Y:S02]  /*35e0*/  PRMT R6, R28.reuse, 0x7632, R6 ;  /* 0x000076321c067816 */ /* 0x040fe40000000006 */
[----:B------:R-:W-:Y:S02]  /*35f0*/  SHF.L.U32 R28, R28, 0x10, RZ ;  /* 0x000000101c1c7819 */ /* 0x000fe400000006ff */
[----:B------:R-:W-:-:S03]  /*3600*/  SHF.L.U32 R97, R6, 0x10, RZ ;  /* 0x0000001006617819 */ /* 0x000fc600000006ff */
[----:B------:R-:W-:Y:S01]  /*3610*/  FFMA.FTZ R99, R85, R28, R98 ;  /* 0x0000001c55637223 */ /* 0x000fe20000010062 */
[----:B------:R-:W-:Y:S02]  /*3620*/  SHF.L.U32 R80, R80, 0x10, RZ ;  /* 0x0000001050507819 */ /* 0x000fe400000006ff */
[C---:B------:R-:W-:Y:S01]  /*3630*/  PRMT R8, R29.reuse, 0x7632, R8 ;  /* 0x000076321d087816 */ /* 0x040fe20000000008 */
[----:B------:R-:W-:Y:S01]  /*3640*/  FFMA.FTZ R97, R84, R97, R99 ;  /* 0x0000006154617223 */ /* 0x000fe20000010063 */
        /* <DEDUP_REMOVED lines=9> */
[----:B------:R-:W-:Y:S01]  /*36e0*/  FFMA.FTZ R5, R0, R5, R9 ;  /* 0x0000000500057223 */ /* 0x000fe20000010009 */
[----:B------:R-:W-:Y:S01]  /*36f0*/  IMAD.U32 R4, R4, 0x10000, RZ ;  /* 0x0001000004047824 */ /* 0x000fe200078e00ff */
[----:B------:R-:W-:Y:S01]  /*3700*/  SHF.L.U32 R80, R7, 0x10, RZ ;  /* 0x0000001007507819 */ /* 0x000fe200000006ff */
[----:B------:R-:W-:Y:S01]  /*3710*/  FFMA.FTZ R95, R83, R8, R28 ;  /* 0x00000008535f7223 */ /* 0x000fe2000001001c */
[----:B------:R-:W-:Y:S02]  /*3720*/  SHF.L.U32 R10, R10, 0x10, RZ ;  /* 0x000000100a0a7819 */ /* 0x000fe400000006ff */
[C---:B------:R-:W-:Y:S02]  /*3730*/  PRMT R8, R30.reuse, 0x7632, R8 ;  /* 0x000076321e087816 */ /* 0x040fe40000000008 */
[----:B------:R-:W-:Y:S01]  /*3740*/  SHF.L.U32 R93, R30, 0x10, RZ ;  /* 0x000000101e5d7819 */ /* 0x000fe200000006ff */
[C---:B------:R-:W-:Y:S01]  /*3750*/  FFMA.FTZ R92, R87.reuse, R4, R92 ;  /* 0x00000004575c7223 */ /* 0x040fe2000001005c */
[----:B------:R-:W-:Y:S01]  /*3760*/  FFMA.FTZ R80, R87, R80, R5 ;  /* 0x0000005057507223 */ /* 0x000fe20000010005 */
[----:B------:R-:W-:Y:S01]  /*3770*/  FFMA.FTZ R29, R89, R10, R6 ;  /* 0x0000000a591d7223 */ /* 0x000fe20000010006 */
[----:B------:R-:W-:Y:S01]  /*3780*/  IMAD.U32 R9, R11, 0x10000, RZ ;  /* 0x000100000b097824 */ /* 0x000fe200078e00ff */
[----:B------:R-:W-:Y:S01]  /*3790*/  SHF.L.U32 R8, R8, 0x10, RZ ;  /* 0x0000001008087819 */ /* 0x000fe200000006ff */
[----:B------:R-:W4:Y:S01]  /*37a0*/  LDG.E.128 R4, desc[UR6][R2.64+0x9800] ;  /* 0x0098000602047981 */ /* 0x000f22000c1e1d00 */
        /* <DEDUP_REMOVED lines=10> */
[----:B------:R-:W-:Y:S01]  /*3850*/  PRMT R31, R31, 0x7632, R31 ;  /* 0x000076321f1f7816 */ /* 0x000fe2000000001f */
[----:B------:R-:W-:Y:S01]  /*3860*/  FFMA.FTZ R85, R84, R93, R85 ;  /* 0x0000005d54557223 */ /* 0x000fe20000010055 */
[----:B------:R-:W-:Y:S01]  /*3870*/  FFMA.FTZ R29, R0, R9, R29 ;  /* 0x00000009001d7223 */ /* 0x000fe2000001001d */
[----:B------:R-:W-:Y:S02]  /*3880*/  SHF.L.U32 R33, R33, 0x10, RZ ;  /* 0x0000001021217819 */ /* 0x000fe400000006ff */
[----:B------:R-:W-:Y:S02]  /*3890*/  SHF.L.U32 R84, R11, 0x10, RZ ;  /* 0x000000100b547819 */ /* 0x000fe400000006ff */
[----:B------:R-:W-:-:S02]  /*38a0*/  SHF.L.U32 R32, R8, 0x10, RZ ;  /* 0x0000001008207819 */ /* 0x000fc400000006ff */
[----:B------:R-:W4:Y:S01]  /*38b0*/  LDG.E.128 R8, desc[UR6][R2.64+0xd000] ;  /* 0x00d0000602087981 */ /* 0x000f22000c1e1d00 */
[----:B------:R-:W-:Y:S02]  /*38c0*/  IMAD.U32 R30, R31, 0x10000, RZ ;  /* 0x000100001f1e7824 */ /* 0x000fe400078e00ff */
[----:B------:R-:W-:Y:S02]  /*38d0*/  FFMA.FTZ R88, R88, R33, R85 ;  /* 0x0000002158587223 */ /* 0x000fe40000010055 */
[----:B------:R-:W-:Y:S02]  /*38e0*/  FFMA.FTZ R85, R87, R30, R29 ;  /* 0x0000001e57557223 */ /* 0x000fe4000001001d */
[----:B------:R-:W-:Y:S01]  /*38f0*/  FFMA.FTZ R31, R83, R32, R88 ;  /* 0x00000020531f7223 */ /* 0x000fe20000010058 */
[----:B------:R-:W-:Y:S02]  /*3900*/  SHF.L.U32 R30, R44, 0x10, RZ ;  /* 0x000000102c1e7819 */ /* 0x000fe400000006ff */
[----:B------:R-:W-:-:S02]  /*3910*/  SHF.L.U32 R83, R40, 0x10, RZ ;  /* 0x0000001028537819 */ /* 0x000fc400000006ff */
[----:B------:R-:W-:Y:S02]  /*3920*/  PRMT R44, R44, 0x7632, R44 ;  /* 0x000076322c2c7816 */ /* 0x000fe4000000002c */
[----:B------:R-:W-:Y:S01]  /*3930*/  PRMT R88, R40, 0x7632, R88 ;  /* 0x0000763228587816 */ /* 0x000fe20000000058 */
[--C-:B------:R-:W-:Y:S01]  /*3940*/  FFMA.FTZ R84, R87, R84, R28.reuse ;  /* 0x0000005457547223 */ /* 0x100fe2000001001c */
[C---:B------:R-:W-:Y:S01]  /*3950*/  IMAD.U32 R29, R34.reuse, 0x10000, RZ ;  /* 0x00010000221d7824 */ /* 0x040fe200078e00ff */
        /* <DEDUP_REMOVED lines=8> */
[----:B------:R-:W-:-:S02]  /*39e0*/  FFMA.FTZ R33, R88, R33, R93 ;  /* 0x0000002158217223 */ /* 0x000fc4000001005d */
[----:B------:R-:W-:Y:S02]  /*39f0*/  FFMA.FTZ R93, R89, R28, R30 ;  /* 0x0000001c595d7223 */ /* 0x000fe4000001001e */
[----:B------:R-:W-:Y:S02]  /*3a00*/  FFMA.FTZ R34, R86, R29, R33 ;  /* 0x0000001d56227223 */ /* 0x000fe40000010021 */
[----:B------:R-:W4:Y:S01]  /*3a10*/  LDG.E.128 R28, desc[UR6][R2.64+0x10800] ;  /* 0x01080006021c7981 */ /* 0x000f22000c1e1d00 */
[----:B------:R-:W-:Y:S02]  /*3a20*/  PRMT R45, R45, 0x7632, R45 ;  /* 0x000076322d2d7816 */ /* 0x000fe4000000002d */
[----:B------:R-:W-:Y:S02]  /*3a30*/  PRMT R89, R41, 0x7632, R89 ;  /* 0x0000763229597816 */ /* 0x000fe40000000059 */
[----:B--2---:R-:W-:Y:S02]  /*3a40*/  SHF.L.U32 R41, R48, 0x10, RZ ;  /* 0x0000001030297819 */ /* 0x004fe400000006ff */
        /* <DEDUP_REMOVED lines=8> */
[----:B------:R-:W-:-:S02]  /*3ad0*/  SHF.L.U32 R46, R46, 0x10, RZ ;  /* 0x000000102e2e7819 */ /* 0x000fc400000006ff */
[C---:B------:R-:W-:Y:S02]  /*3ae0*/  PRMT R0, R42.reuse, 0x7632, R0 ;  /* 0x000076322a007816 */ /* 0x040fe40000000000 */
[----:B------:R-:W-:Y:S02]  /*3af0*/  SHF.L.U32 R93, R42, 0x10, RZ ;  /* 0x000000102a5d7819 */ /* 0x000fe400000006ff */
[----:B------:R-:W-:Y:S02]  /*3b00*/  PRMT R40, R35, 0x7632, R40 ;  /* 0x0000763223287816 */ /* 0x000fe40000000028 */
[----:B------:R-:W2:Y:S01]  /*3b10*/  LDG.E.128 R32, desc[UR6][R2.64+0x14000] ;  /* 0x0140000602207981 */ /* 0x000ea2000c1e1d00 */
[----:B------:R-:W-:Y:S01]  /*3b20*/  SHF.L.U32 R95, R48, 0x10, RZ ;  /* 0x00000010305f7819 */ /* 0x000fe200000006ff */
[----:B-----5:R-:W-:Y:S01]  /*3b30*/  IMAD.U32 R48, R52, 0x10000, RZ ;  /* 0x0001000034307824 */ /* 0x020fe200078e00ff */
[----:B------:R-:W-:Y:S01]  /*3b40*/  SHF.L.U32 R41, R41, 0x10, RZ ;  /* 0x0000001029297819 */ /* 0x000fe200000006ff */
[----:B------:R-:W-:Y:S01]  /*3b50*/  FFMA.FTZ R45, R93, R46, R44 ;  /* 0x0000002e5d2d7223 */ /* 0x000fe2000001002c */
[----:B------:R-:W-:Y:S01]  /*3b60*/  SHF.L.U32 R0, R0, 0x10, RZ ;  /* 0x0000001000007819 */ /* 0x000fe200000006ff */
[C---:B------:R-:W-:Y:S01]  /*3b70*/  IMAD.U32 R97, R49.reuse, 0x10000, RZ ;  /* 0x0001000031617824 */ /* 0x040fe200078e00ff */
[----:B------:R-:W-:Y:S01]  /*3b80*/  PRMT R52, R52, 0x7632, R52 ;  /* 0x0000763234347816 */ /* 0x000fe20000000034 */
[----:B------:R-:W-:Y:S01]  /*3b90*/  IMAD.U32 R40, R40, 0x10000, RZ ;  /* 0x0001000028287824 */ /* 0x000fe200078e00ff */
[----:B------:R-:W-:Y:S01]  /*3ba0*/  PRMT R49, R49, 0x7632, R49 ;  /* 0x0000763231317816 */ /* 0x000fe20000000031 */
[----:B------:R-:W-:Y:S01]  /*3bb0*/  FFMA.FTZ R95, R88, R95, R99 ;  /* 0x0000005f585f7223 */ /* 0x000fe20000010063 */
[----:B------:R-:W-:Y:S01]  /*3bc0*/  FFMA.FTZ R42, R0, R41, R45 ;  /* 0x00000029002a7223 */ /* 0x000fe2000001002d */
[----:B------:R-:W-:Y:S01]  /*3bd0*/  FFMA.FTZ R98, R87, R40, R98 ;  /* 0x0000002857627223 */ /* 0x000fe20000010062 */
[----:B------:R-:W-:Y:S01]  /*3be0*/  SHF.L.U32 R44, R49, 0x10, RZ ;  /* 0x00000010312c7819 */ /* 0x000fe200000006ff */
[----:B------:R-:W-:Y:S01]  /*3bf0*/  FFMA.FTZ R91, R83, R48, R91 ;  /* 0x00000030535b7223 */ /* 0x000fe2000001005b */
[----:B------:R-:W-:Y:S01]  /*3c00*/  IMAD.U32 R45, R52, 0x10000, RZ ;  /* 0x00010000342d7824 */ /* 0x000fe200078e00ff */
[----:B------:R-:W-:Y:S01]  /*3c10*/  SHF.L.U32 R40, R47, 0x10, RZ ;  /* 0x000000102f287819 */ /* 0x000fe200000006ff */
[----:B------:R-:W-:Y:S01]  /*3c20*/  FFMA.FTZ R46, R86, R97, R95 ;  /* 0x00000061562e7223 */ /* 0x000fe2000001005f */
[----:B------:R-:W-:-:S02]  /*3c30*/  SHF.L.U32 R49, R53, 0x10, RZ ;  /* 0x0000001035317819 */ /* 0x000fc400000006ff */
[C---:B------:R-:W-:Y:S02]  /*3c40*/  SHF.L.U32 R87, R43.reuse, 0x10, RZ ;  /* 0x000000102b577819 */ /* 0x040fe400000006ff */
[----:B------:R-:W-:Y:S02]  /*3c50*/  PRMT R90, R43, 0x7632, R90 ;  /* 0x000076322b5a7816 */ /* 0x000fe4000000005a */
[----:B------:R-:W-:Y:S02]  /*3c60*/  PRMT R47, R47, 0x7632, R47 ;  /* 0x000076322f2f7816 */ /* 0x000fe4000000002f */
[C---:B------:R-:W-:Y:S02]  /*3c70*/  PRMT R52, R51.reuse, 0x7632, R52 ;  /* 0x0000763233347816 */ /* 0x040fe40000000034 */
[----:B------:R-:W-:Y:S02]  /*3c80*/  SHF.L.U32 R48, R51, 0x10, RZ ;  /* 0x0000001033307819 */ /* 0x000fe400000006ff */
        /* <DEDUP_REMOVED lines=27> */
[----:B------:R-:W-:Y:S01]  /*3e40*/  SHF.L.U32 R54, R54, 0x10, RZ ;  /* 0x0000001036367819 */ /* 0x000fe200000006ff */
[----:B------:R-:W-:Y:S01]  /*3e50*/  FFMA.FTZ R94, R89, R94, R96 ;  /* 0x0000005e595e7223 */ /* 0x000fe20000010060 */
[----:B------:R-:W-:Y:S01]  /*3e60*/  SHF.L.U32 R52, R58, 0x10, RZ ;  /* 0x000000103a347819 */ /* 0x000fe200000006ff */
[----:B------:R-:W-:Y:S01]  /*3e70*/  FFMA.FTZ R57, R87, R48, R50 ;  /* 0x0000003057397223 */ /* 0x000fe20000010032 */
[----:B---3--:R-:W-:-:S02]  /*3e80*/  PRMT R58, R60, 0x7632, R58 ;  /* 0x000076323c3a7816 */ /* 0x008fc4000000003a */
[----:B------:R-:W-:Y:S01]  /*3e90*/  SHF.L.U32 R60, R60, 0x10, RZ ;  /* 0x000000103c3c7819 */ /* 0x000fe200000006ff */
[----:B------:R-:W-:Y:S01]  /*3ea0*/  FFMA.FTZ R56, R89, R56, R82 ;  /* 0x0000003859387223 */ /* 0x000fe20000010052 */
[----:B------:R-:W-:Y:S01]  /*3eb0*/  FFMA.FTZ R51, R93, R54, R94 ;  /* 0x000000365d337223 */ /* 0x000fe2000001005e */
[----:B------:R-:W-:Y:S01]  /*3ec0*/  FFMA.FTZ R94, R90, R53, R57 ;  /* 0x000000355a5e7223 */ /* 0x000fe20000010039 */
[----:B------:R-:W-:Y:S02]  /*3ed0*/  IMAD.U32 R49, R49, 0x10000, RZ ;  /* 0x0001000031317824 */ /* 0x000fe400078e00ff */
[----:B------:R-:W-:Y:S01]  /*3ee0*/  FFMA.FTZ R81, R83, R60, R81 ;  /* 0x0000003c53517223 */ /* 0x000fe20000010051 */
[----:B------:R-:W-:Y:S02]  /*3ef0*/  IMAD.U32 R53, R58, 0x10000, RZ ;  /* 0x000100003a357824 */ /* 0x000fe400078e00ff */
[--C-:B------:R-:W-:Y:S01]  /*3f00*/  FFMA.FTZ R97, R93, R52, R56.reuse ;  /* 0x000000345d617223 */ /* 0x100fe20000010038 */
[C---:B------:R-:W-:Y:S01]  /*3f10*/  PRMT R56, R61.reuse, 0x7632, R56 ;  /* 0x000076323d387816 */ /* 0x040fe20000000038 */
[----:B------:R-:W-:Y:S01]  /*3f20*/  FFMA.FTZ R49, R0, R49, R51 ;  /* 0x0000003100317223 */ /* 0x000fe20000010033 */
[----:B------:R-:W-:Y:S01]  /*3f30*/  SHF.L.U32 R61, R61, 0x10, RZ ;  /* 0x000000103d3d7819 */ /* 0x000fe200000006ff */
[----:B------:R-:W-:Y:S01]  /*3f40*/  FFMA.FTZ R81, R88, R53, R81 ;  /* 0x0000003558517223 */ /* 0x000fe20000010051 */
[----:B------:R-:W-:-:S02]  /*3f50*/  SHF.L.U32 R54, R55, 0x10, RZ ;  /* 0x0000001037367819 */ /* 0x000fc400000006ff */
[----:B------:R-:W-:Y:S02]  /*3f60*/  PRMT R58, R58, 0x7632, R58 ;  /* 0x000076323a3a7816 */ /* 0x000fe4000000003a */
[----:B------:R-:W-:Y:S01]  /*3f70*/  PRMT R55, R55, 0x7632, R55 ;  /* 0x0000763237377816 */ /* 0x000fe20000000037 */
[----:B------:R-:W-:Y:S01]  /*3f80*/  FFMA.FTZ R96, R86, R61, R81 ;  /* 0x0000003d56607223 */ /* 0x000fe20000010051 */
[----:B------:R-:W-:Y:S01]  /*3f90*/  SHF.L.U32 R82, R56, 0x10, RZ ;  /* 0x0000001038527819 */ /* 0x000fe200000006ff */
[----:B------:R-:W-:Y:S01]  /*3fa0*/  FFMA.FTZ R54, R87, R54, R49 ;  /* 0x0000003657367223 */ /* 0x000fe20000010031 */
[----:B------:R-:W-:Y:S01]  /*3fb0*/  SHF.L.U32 R57, R58, 0x10, RZ ;  /* 0x000000103a397819 */ /* 0x000fe200000006ff */
[----:B------:R-:W3:Y:S01]  /*3fc0*/  LDG.E.128 R48, desc[UR6][R2.64+0x1e800] ;  /* 0x01e8000602307981 */ /* 0x000ee2000c1e1d00 */
[----:B----4-:R-:W-:Y:S02]  /*3fd0*/  PRMT R61, R64, 0x7632, R61 ;  /* 0x00007632403d7816 */ /* 0x010fe4000000003d */
[----:B------:R-:W-:-:S02]  /*3fe0*/  SHF.L.U32 R55, R55, 0x10, RZ ;  /* 0x0000001037377819 */ /* 0x000fc400000006ff */
[----:B------:R-:W-:Y:S01]  /*3ff0*/  SHF.L.U32 R64, R64, 0x10, RZ ;  /* 0x0000001040407819 */ /* 0x000fe200000006ff */
[----:B------:R-:W-:Y:S01]  /*4000*/  FFMA.FTZ R96, R89, R82, R96 ;  /* 0x0000005259607223 */ /* 0x000fe20000010060 */
[----:B------:R-:W-:Y:S01]  /*4010*/  FFMA.FTZ R60, R0, R57, R97 ;  /* 0x00000039003c7223 */ /* 0x000fe20000010061 */
[----:B------:R-:W-:Y:S01]  /*4020*/  SHF.L.U32 R82, R62, 0x10, RZ ;  /* 0x000000103e527819 */ /* 0x000fe200000006ff */
[----:B------:R-:W-:Y:S01]  /*4030*/  FFMA.FTZ R91, R90, R55, R54 ;  /* 0x000000375a5b7223 */ /* 0x000fe20000010036 */
[----:B------:R-:W-:Y:S02]  /*4040*/  IMAD.U32 R61, R61, 0x10000, RZ ;  /* 0x000100003d3d7824 */ /* 0x000fe400078e00ff */
[----:B------:R-:W-:Y:S01]  /*4050*/  FFMA.FTZ R97, R83, R64, R92 ;  /* 0x0000004053617223 */ /* 0x000fe2000001005c */
[----:B------:R-:W4:Y:S01]  /*4060*/  LDG.E.128 R52, desc[UR6][R2.64+0x22000] ;  /* 0x0220000602347981 */ /* 0x000f22000c1e1d00 */
[----:B------:R-:W-:Y:S01]  /*4070*/  PRMT R62, R62, 0x7632, R62 ;  /* 0x000076323e3e7816 */ /* 0x000fe2000000003e */
[C---:B------:R-:W-:Y:S01]  /*4080*/  IMAD.U32 R58, R59.reuse, 0x10000, RZ ;  /* 0x000100003b3a7824 */ /* 0x040fe200078e00ff */
[----:B------:R-:W-:Y:S01]  /*4090*/  PRMT R56, R59, 0x7632, R56 ;  /* 0x000076323b387816 */ /* 0x000fe20000000038 */
[----:B------:R-:W-:Y:S01]  /*40a0*/  FFMA.FTZ R59, R93, R82, R96 ;  /* 0x000000525d3b7223 */ /* 0x000fe20000010060 */
[----:B------:R-:W-:Y:S01]  /*40b0*/  FFMA.FTZ R99, R88, R61, R97 ;  /* 0x0000003d58637223 */ /* 0x000fe20000010061 */
[----:B------:R-:W-:-:S02]  /*40c0*/  SHF.L.U32 R57, R62, 0x10, RZ ;  /* 0x000000103e397819 */ /* 0x000fc400000006ff */
[C---:B------:R-:W-:Y:S02]  /*40d0*/  PRMT R96, R65.reuse, 0x7632, R96 ;  /* 0x0000763241607816 */ /* 0x040fe40000000060 */
[----:B------:R-:W-:Y:S01]  /*40e0*/  SHF.L.U32 R97, R65, 0x10, RZ ;  /* 0x0000001041617819 */ /* 0x000fe200000006ff */
[----:B------:R-:W-:Y:S01]  /*40f0*/  FFMA.FTZ R81, R87, R58, R60 ;  /* 0x0000003a57517223 */ /* 0x000fe2000001003c */
[----:B------:R-:W-:Y:S02]  /*4100*/  SHF.L.U32 R65, R56, 0x10, RZ ;  /* 0x0000001038417819 */ /* 0x000fe400000006ff */
[C---:B------:R-:W-:Y:S01]  /*4110*/  PRMT R64, R63.reuse, 0x7632, R64 ;  /* 0x000076323f407816 */ /* 0x040fe20000000040 */
[----:B------:R-:W-:Y:S01]  /*4120*/  FFMA.FTZ R92, R0, R57, R59 ;  /* 0x00000039005c7223 */ /* 0x000fe2000001003b */
        /* <DEDUP_REMOVED lines=9> */
[----:B------:R0:W4:Y:S01]  /*41c0*/  LDG.E.128 R60, desc[UR6][R36.64+0x3000] ;  /* 0x00300006243c7981 */ /* 0x000122000c1e1d00 */
[----:B------:R-:W-:-:S02]  /*41d0*/  SHF.L.U32 R82, R68, 0x10, RZ ;  /* 0x0000001044527819 */ /* 0x000fc400000006ff */
[----:B------:R-:W-:Y:S01]  /*41e0*/  PRMT R68, R68, 0x7632, R68 ;  /* 0x0000763244447816 */ /* 0x000fe20000000044 */
[----:B------:R-:W-:Y:S01]  /*41f0*/  FFMA.FTZ R92, R90, R65, R81 ;  /* 0x000000415a5c7223 */ /* 0x000fe20000010051 */
[----:B------:R-:W-:Y:S01]  /*4200*/  FFMA.FTZ R65, R93, R64, R100 ;  /* 0x000000405d417223 */ /* 0x000fe20000010064 */
[----:B------:R-:W-:Y:S01]  /*4210*/  FFMA.FTZ R99, R83, R82, R80 ;  /* 0x0000005253637223 */ /* 0x000fe20000010050 */
[----:B------:R-:W-:Y:S01]  /*4220*/  SHF.L.U32 R81, R68, 0x10, RZ ;  /* 0x0000001044517819 */ /* 0x000fe200000006ff */
[----:B------:R-:W4:Y:S01]  /*4230*/  LDG.E.128 R56, desc[UR6][R2.64+0x3000] ;  /* 0x0030000602387981 */ /* 0x000f22000c1e1d00 */
[----:B0-----:R-:W-:Y:S01]  /*4240*/  IMAD.U32 R37, R66, 0x10000, RZ ;  /* 0x0001000042257824 */ /* 0x001fe200078e00ff */
[----:B------:R-:W-:Y:S02]  /*4250*/  SHF.L.U32 R68, R67, 0x10, RZ ;  /* 0x0000001043447819 */ /* 0x000fe400000006ff */
[----:B------:R-:W-:Y:S01]  /*4260*/  FFMA.FTZ R81, R88, R81, R99 ;  /* 0x0000005158517223 */ /* 0x000fe20000010063 */
[C---:B------:R-:W-:Y:S01]  /*4270*/  SHF.L.U32 R97, R69.reuse, 0x10, RZ ;  /* 0x0000001045617819 */ /* 0x040fe200000006ff */
[----:B------:R-:W-:Y:S01]  /*4280*/  FFMA.FTZ R80, R0, R37, R65 ;  /* 0x0000002500507223 */ /* 0x000fe20000010041 */
[----:B------:R-:W-:-:S02]  /*4290*/  PRMT R37, R69, 0x7632, R37 ;  /* 0x0000763245257816 */ /* 0x000fc40000000025 */
[----:B------:R-:W-:Y:S01]  /*42a0*/  PRMT R36, R67, 0x7632, R36 ;  /* 0x0000763243247816 */ /* 0x000fe20000000024 */
[----:B------:R-:W-:Y:S01]  /*42b0*/  FFMA.FTZ R69, R87, R68, R80 ;  /* 0x0000004457457223 */ /* 0x000fe20000010050 */
[--C-:B------:R-:W-:Y:S01]  /*42c0*/  FFMA.FTZ R80, R86, R97, R81.reuse ;  /* 0x0000006156507223 */ /* 0x100fe20000010051 */
[----:B------:R-:W-:Y:S01]  /*42d0*/  IMAD.U32 R68, R37, 0x10000, RZ ;  /* 0x0001000025447824 */ /* 0x000fe200078e00ff */
[----:B------:R-:W4:Y:S01]  /*42e0*/  LDG.E.128 R64, desc[UR6][R2.64+0x6800] ;  /* 0x0068000602407981 */ /* 0x000f22000c1e1d00 */
[C---:B------:R-:W-:Y:S02]  /*42f0*/  PRMT R81, R72.reuse, 0x7632, R81 ;  /* 0x0000763248517816 */ /* 0x040fe40000000051 */
[----:B------:R-:W-:Y:S02]  /*4300*/  SHF.L.U32 R82, R72, 0x10, RZ ;  /* 0x0000001048527819 */ /* 0x000fe400000006ff */
[----:B------:R-:W-:Y:S01]  /*4310*/  SHF.L.U32 R37, R36, 0x10, RZ ;  /* 0x0000001024257819 */ /* 0x000fe200000006ff */
[----:B------:R-:W-:Y:S01]  /*4320*/  FFMA.FTZ R68, R89, R68, R80 ;  /* 0x0000004459447223 */ /* 0x000fe20000010050 */
[----:B------:R-:W-:Y:S01]  /*4330*/  SHF.L.U32 R72, R70, 0x10, RZ ;  /* 0x0000001046487819 */ /* 0x000fe200000006ff */
[----:B------:R-:W-:-:S02]  /*4340*/  IMAD.U32 R81, R81, 0x10000, RZ ;  /* 0x0001000051517824 */ /* 0x000fc400078e00ff */
[----:B------:R-:W-:Y:S01]  /*4350*/  FFMA.FTZ R97, R83, R82, R84 ;  /* 0x0000005253617223 */ /* 0x000fe20000010054 */
[----:B------:R-:W-:Y:S01]  /*4360*/  FFMA.FTZ R36, R90, R37, R69 ;  /* 0x000000255a247223 */ /* 0x000fe20000010045 */
[----:B------:R-:W-:Y:S01]  /*4370*/  PRMT R70, R70, 0x7632, R70 ;  /* 0x0000763246467816 */ /* 0x000fe20000000046 */
[--C-:B------:R-:W-:Y:S01]  /*4380*/  FFMA.FTZ R69, R93, R72, R68.reuse ;  /* 0x000000485d457223 */ /* 0x100fe20000010044 */
[C---:B------:R-:W-:Y:S01]  /*4390*/  PRMT R68, R73.reuse, 0x7632, R68 ;  /* 0x0000763249447816 */ /* 0x040fe20000000044 */
[----:B------:R-:W-:Y:S01]  /*43a0*/  FFMA.FTZ R81, R88, R81, R97 ;  /* 0x0000005158517223 */ /* 0x000fe20000010061 */
[----:B------:R-:W-:Y:S02]  /*43b0*/  SHF.L.U32 R73, R73, 0x10, RZ ;  /* 0x0000001049497819 */ /* 0x000fe400000006ff */
[----:B------:R-:W-:Y:S02]  /*43c0*/  SHF.L.U32 R37, R70, 0x10, RZ ;  /* 0x0000001046257819 */ /* 0x000fe400000006ff */
[----:B------:R-:W-:-:S02]  /*43d0*/  PRMT R72, R12, 0x7632, R72 ;  /* 0x000076320c487816 */ /* 0x000fc40000000048 */
[----:B------:R-:W-:Y:S01]  /*43e0*/  SHF.L.U32 R80, R12, 0x10, RZ ;  /* 0x000000100c507819 */ /* 0x000fe200000006ff */
[----:B------:R-:W-:Y:S02]  /*43f0*/  IMAD.U32 R68, R68, 0x10000, RZ ;  /* 0x0001000044447824 */ /* 0x000fe400078e00ff */
[----:B------:R-:W-:Y:S01]  /*4400*/  FFMA.FTZ R12, R86, R73, R81 ;  /* 0x00000049560c7223 */ /* 0x000fe20000010051 */
[----:B------:R-:W-:Y:S01]  /*4410*/  FFMA.FTZ R70, R0, R37, R69 ;  /* 0x0000002500467223 */ /* 0x000fe20000010045 */
[----:B------:R-:W-:Y:S01]  /*4420*/  SHF.L.U32 R37, R72, 0x10, RZ ;  /* 0x0000001048257819 */ /* 0x000fe200000006ff */
[----:B------:R-:W-:Y:S01]  /*4430*/  FFMA.FTZ R85, R83, R80, R85 ;  /* 0x0000005053557223 */ /* 0x000fe20000010055 */
[--C-:B------:R-:W-:Y:S01]  /*4440*/  FFMA.FTZ R80, R89, R68, R12.reuse ;  /* 0x0000004459507223 */ /* 0x100fe2000001000c */
[C---:B------:R-:W-:Y:S02]  /*4450*/  PRMT R12, R13.reuse, 0x7632, R12 ;  /* 0x000076320d0c7816 */ /* 0x040fe4000000000c */
[----:B------:R-:W-:Y:S01]  /*4460*/  SHF.L.U32 R13, R13, 0x10, RZ ;  /* 0x000000100d0d7819 */ /* 0x000fe200000006ff */
[----:B------:R-:W-:Y:S01]  /*4470*/  FFMA.FTZ R37, R88, R37, R85 ;  /* 0x0000002558257223 */ /* 0x000fe20000010055 */
[C---:B------:R-:W-:Y:S01]  /*4480*/  SHF.L.U32 R68, R71.reuse, 0x10, RZ ;  /* 0x0000001047447819 */ /* 0x040fe200000006ff */
[----:B------:R-:W-:Y:S01]  /*4490*/  IMAD.U32 R72, R74, 0x10000, RZ ;  /* 0x000100004a487824 */ /* 0x000fe200078e00ff */
[----:B------:R-:W-:Y:S01]  /*44a0*/  SHF.L.U32 R82, R12, 0x10, RZ ;  /* 0x000000100c527819 */ /* 0x000fe200000006ff */
[----:B------:R-:W-:Y:S01]  /*44b0*/  FFMA.FTZ R84, R86, R13, R37 ;  /* 0x0000000d56547223 */ /* 0x000fe20000010025 */
[----:B------:R-:W-:Y:S01]  /*44c0*/  PRMT R12, R71, 0x7632, R12 ;  /* 0x00007632470c7816 */ /* 0x000fe2000000000c */
[----:B------:R-:W-:Y:S01]  /*44d0*/  FFMA.FTZ R13, R87, R68, R70 ;  /* 0x00000044570d7223 */ /* 0x000fe20000010046 */
[----:B------:R-:W-:Y:S01]  /*44e0*/  FFMA.FTZ R81, R93, R72, R80 ;  /* 0x000000485d517223 */ /* 0x000fe20000010050 */
[----:B------:R-:W4:Y:S01]  /*44f0*/  LDG.E.128 R68, desc[UR6][R2.64+0xa000] ;  /* 0x00a0000602447981 */ /* 0x000f22000c1e1d00 */
        /* <DEDUP_REMOVED lines=9> */
[----:B------:R-:W-:Y:S02]  /*4590*/  FFMA.FTZ R16, R0, R73, R81 ;  /* 0x0000004900107223 */ /* 0x000fe40000010051 */
[----:B------:R-:W-:-:S02]  /*45a0*/  FFMA.FTZ R73, R93, R12, R82 ;  /* 0x0000000c5d497223 */ /* 0x000fc40000010052 */
[----:B------:R-:W-:Y:S02]  /*45b0*/  FFMA.FTZ R85, R88, R85, R83 ;  /* 0x0000005558557223 */ /* 0x000fe40000010053 */
[----:B------:R-:W4:Y:S01]  /*45c0*/  LDG.E.128 R80, desc[UR6][R2.64+0xd800] ;  /* 0x00d8000602507981 */ /* 0x000f22000c1e1d00 */
[----:B------:R-:W-:Y:S01]  /*45d0*/  PRMT R14, R14, 0x7632, R14 ;  /* 0x000076320e0e7816 */ /* 0x000fe2000000000e */
[----:B------:R-:W-:Y:S01]  /*45e0*/  FFMA.FTZ R37, R90, R37, R13 ;  /* 0x000000255a257223 */ /* 0x000fe2000001000d */
[C---:B------:R-:W-:Y:S02]  /*45f0*/  PRMT R72, R17.reuse, 0x7632, R72 ;  /* 0x0000763211487816 */ /* 0x040fe40000000048 */
[----:B------:R-:W-:Y:S01]  /*4600*/  SHF.L.U32 R17, R17, 0x10, RZ ;  /* 0x0000001011117819 */ /* 0x000fe200000006ff */
[----:B------:R-:W-:Y:S01]  /*4610*/  IMAD.U32 R12, R75, 0x10000, RZ ;  /* 0x000100004b0c7824 */ /* 0x000fe200078e00ff */
[----:B------:R-:W-:Y:S02]  /*4620*/  SHF.L.U32 R13, R14, 0x10, RZ ;  /* 0x000000100e0d7819 */ /* 0x000fe400000006ff */
[----:B------:R-:W-:Y:S01]  /*4630*/  SHF.L.U32 R72, R72, 0x10, RZ ;  /* 0x0000001048487819 */ /* 0x000fe200000006ff */
[----:B------:R-:W-:Y:S01]  /*4640*/  FFMA.FTZ R86, R86, R17, R85 ;  /* 0x0000001156567223 */ /* 0x000fe20000010055 */
[--C-:B------:R-:W-:Y:S01]  /*4650*/  FFMA.FTZ R17, R87, R12, R16.reuse ;  /* 0x0000000c57117223 */ /* 0x100fe20000010010 */
        /* <DEDUP_REMOVED lines=8> */
[----:B------:R-:W-:Y:S01]  /*46e0*/  IMAD.U32 R76, R13, 0x10000, RZ ;  /* 0x000100000d4c7824 */ /* 0x000fe200078e00ff */
[----:B------:R-:W-:Y:S01]  /*46f0*/  PRMT R16, R15, 0x7632, R16 ;  /* 0x000076320f107816 */ /* 0x000fe20000000010 */
[----:B------:R-:W-:Y:S02]  /*4700*/  FFMA.FTZ R86, R87, R12, R14 ;  /* 0x0000000c57567223 */ /* 0x000fe4000001000e */
[----:B------:R-:W4:Y:S01]  /*4710*/  LDG.E.128 R12, desc[UR6][R2.64+0x11000] ;  /* 0x01100006020c7981 */ /* 0x000f22000c1e1d00 */
[----:B------:R-:W-:Y:S01]  /*4720*/  SHF.L.U32 R20, R18, 0x10, RZ ;  /* 0x0000001012147819 */ /* 0x000fe200000006ff */
[----:B------:R-:W-:Y:S01]  /*4730*/  FFMA.FTZ R95, R85, R74, R95 ;  /* 0x0000004a555f7223 */ /* 0x000fe2000001005f */
[----:B------:R-:W-:-:S02]  /*4740*/  PRMT R75, R75, 0x7632, R75 ;  /* 0x000076324b4b7816 */ /* 0x000fc4000000004b */
[----:B------:R-:W-:Y:S01]  /*4750*/  PRMT R18, R18, 0x7632, R18 ;  /* 0x0000763212127816 */ /* 0x000fe20000000012 */
[----:B------:R-:W-:Y:S01]  /*4760*/  FFMA.FTZ R93, R93, R20, R72 ;  /* 0x000000145d5d7223 */ /* 0x000fe20000010048 */
[----:B------:R-:W-:Y:S01]  /*4770*/  FFMA.FTZ R74, R76, R73, R95 ;  /* 0x000000494c4a7223 */ /* 0x000fe2000001005f */
[----:B------:R-:W-:Y:S02]  /*4780*/  PRMT R84, R77, 0x7632, R84 ;  /* 0x000076324d547816 */ /* 0x000fe40000000054 */
[----:B------:R-:W-:Y:S02]  /*4790*/  SHF.L.U32 R72, R21, 0x10, RZ ;  /* 0x0000001015487819 */ /* 0x000fe400000006ff */
[----:B------:R-:W-:Y:S02]  /*47a0*/  SHF.L.U32 R75, R75, 0x10, RZ ;  /* 0x000000104b4b7819 */ /* 0x000fe400000006ff */
[----:B------:R-:W-:Y:S02]  /*47b0*/  SHF.L.U32 R77, R77, 0x10, RZ ;  /* 0x000000104d4d7819 */ /* 0x000fe400000006ff */
[----:B------:R-:W-:-:S02]  /*47c0*/  SHF.L.U32 R73, R18, 0x10, RZ ;  /* 0x0000001012497819 */ /* 0x000fc400000006ff */
[----:B------:R-:W-:Y:S01]  /*47d0*/  PRMT R20, R21, 0x7632, R20 ;  /* 0x0000763215147816 */ /* 0x000fe20000000014 */
[----:B------:R-:W-:Y:S01]  /*47e0*/  FFMA.FTZ R95, R77, R72, R74 ;  /* 0x000000484d5f7223 */ /* 0x000fe2000001004a */
[----:B------:R-:W-:Y:S01]  /*47f0*/  FFMA.FTZ R88, R90, R75, R17 ;  /* 0x0000004b5a587223 */ /* 0x000fe20000010011 */
[----:B------:R-:W-:Y:S01]  /*4800*/  FFMA.FTZ R18, R0, R73, R93 ;  /* 0x0000004900127223 */ /* 0x000fe2000001005d */
[----:B------:R-:W-:Y:S01]  /*4810*/  SHF.L.U32 R89, R20, 0x10, RZ ;  /* 0x0000001014597819 */ /* 0x000fe200000006ff */
[----:B------:R-:W4:Y:S01]  /*4820*/  LDG.E.128 R72, desc[UR6][R2.64+0x14800] ;  /* 0x0148000602487981 */ /* 0x000f22000c1e1d00 */
[----:B------:R-:W-:Y:S01]  /*4830*/  SHF.L.U32 R84, R84, 0x10, RZ ;  /* 0x0000001054547819 */ /* 0x000fe200000006ff */
[----:B------:R-:W-:Y:S01]  /*4840*/  IMAD.U32 R21, R16, 0x10000, RZ ;  /* 0x0001000010157824 */ /* 0x000fe200078e00ff */
[C---:B------:R-:W-:Y:S01]  /*4850*/  PRMT R20, R24.reuse, 0x7632, R20 ;  /* 0x0000763218147816 */ /* 0x040fe20000000014 */
[----:B------:R-:W-:Y:S01]  /*4860*/  IMAD.U32 R24, R24, 0x10000, RZ ;  /* 0x0001000018187824 */ /* 0x000fe200078e00ff */
        /* <DEDUP_REMOVED lines=10> */
[----:B------:R-:W-:Y:S01]  /*4910*/  FFMA.FTZ R95, R0, R17, R95 ;  /* 0x00000011005f7223 */ /* 0x000fe2000001005f */
[C---:B------:R-:W-:Y:S01]  /*4920*/  PRMT R16, R25.reuse, 0x7632, R16 ;  /* 0x0000763219107816 */ /* 0x040fe20000000010 */
[----:B------:R-:W-:Y:S01]  /*4930*/  FFMA.FTZ R24, R76, R21, R93 ;  /* 0x000000154c187223 */ /* 0x000fe2000001005d */
[----:B------:R-:W-:Y:S02]  /*4940*/  SHF.L.U32 R18, R25, 0x10, RZ ;  /* 0x0000001019127819 */ /* 0x000fe400000006ff */
[----:B------:R-:W-:-:S02]  /*4950*/  SHF.L.U32 R17, R22, 0x10, RZ ;  /* 0x0000001016117819 */ /* 0x000fc400000006ff */
[----:B------:R-:W-:Y:S02]  /*4960*/  SHF.L.U32 R78, R78, 0x10, RZ ;  /* 0x000000104e4e7819 */ /* 0x000fe400000006ff */
[----:B------:R-:W-:Y:S01]  /*4970*/  PRMT R20, R19, 0x7632, R20 ;  /* 0x0000763213147816 */ /* 0x000fe20000000014 */
[----:B------:R-:W-:Y:S01]  /*4980*/  FFMA.FTZ R25, R77, R18, R24 ;  /* 0x000000124d197223 */ /* 0x000fe20000010018 */
[----:B------:R-:W-:Y:S01]  /*4990*/  SHF.L.U32 R19, R16, 0x10, RZ ;  /* 0x0000001010137819 */ /* 0x000fe200000006ff */
[----:B------:R-:W-:Y:S01]  /*49a0*/  FFMA.FTZ R24, R78, R17, R95 ;  /* 0x000000114e187223 */ /* 0x000fe2000001005f */
[C---:B------:R-:W-:Y:S01]  /*49b0*/  PRMT R87, R79.reuse, 0x7632, R87 ;  /* 0x000076324f577816 */ /* 0x040fe20000000057 */
[----:B------:R-:W-:Y:S01]  /*49c0*/  IMAD.U32 R79, R79, 0x10000, RZ ;  /* 0x000100004f4f7824 */ /* 0x000fe200078e00ff */
[C---:B------:R-:W-:Y:S02]  /*49d0*/  SHF.L.U32 R22, R23.reuse, 0x10, RZ ;  /* 0x0000001017167819 */ /* 0x040fe400000006ff */
[----:B------:R-:W-:Y:S01]  /*49e0*/  SHF.L.U32 R21, R26, 0x10, RZ ;  /* 0x000000101a157819 */ /* 0x000fe200000006ff */
[----:B------:R-:W-:Y:S01]  /*49f0*/  FFMA.FTZ R25, R84, R19, R25 ;  /* 0x0000001354197223 */ /* 0x000fe20000010019 */
[----:B------:R-:W-:Y:S01]  /*4a00*/  PRMT R23, R23, 0x7632, R23 ;  /* 0x0000763217177816 */ /* 0x000fe20000000017 */
[----:B------:R-:W4:Y:S01]  /*4a10*/  LDG.E.128 R16, desc[UR6][R2.64+0x18000] ;  /* 0x0180000602107981 */ /* 0x000f22000c1e1d00 */
[----:B------:R-:W-:Y:S01]  /*4a20*/  PRMT R26, R26, 0x7632, R26 ;  /* 0x000076321a1a7816 */ /* 0x000fe2000000001a */
[--C-:B------:R-:W-:Y:S01]  /*4a30*/  FFMA.FTZ R22, R79, R22, R24.reuse ;  /* 0x000000164f167223 */ /* 0x100fe20000010018 */
[C---:B------:R-:W-:Y:S01]  /*4a40*/  PRMT R24, R4.reuse, 0x7632, R24 ;  /* 0x0000763204187816 */ /* 0x040fe20000000018 */
[----:B------:R-:W-:Y:S01]  /*4a50*/  IMAD.U32 R94, R4, 0x10000, RZ ;  /* 0x00010000045e7824 */ /* 0x000fe200078e00ff */
[----:B------:R-:W-:Y:S01]  /*4a60*/  SHF.L.U32 R4, R23, 0x10, RZ ;  /* 0x0000001017047819 */ /* 0x000fe200000006ff */
[----:B------:R-:W-:Y:S01]  /*4a70*/  FFMA.FTZ R25, R0, R21, R25 ;  /* 0x0000001500197223 */ /* 0x000fe20000010019 */
        /* <DEDUP_REMOVED lines=13> */
[C---:B------:R-:W-:Y:S01]  /*4b50*/  PRMT R24, R8.reuse, 0x7632, R24 ;  /* 0x0000763208187816 */ /* 0x040fe20000000018 */
[----:B------:R-:W4:Y:S01]  /*4b60*/  LDG.E.128 R20, desc[UR6][R2.64+0x1b800] ;  /* 0x01b8000602147981 */ /* 0x000f22000c1e1d00 */
[----:B------:R-:W-:Y:S01]  /*4b70*/  SHF.L.U32 R26, R8, 0x10, RZ ;  /* 0x00000010081a7819 */ /* 0x000fe200000006ff */
[----:B------:R-:W-:Y:S01]  /*4b80*/  IMAD.U32 R5, R5, 0x10000, RZ ;  /* 0x0001000005057824 */ /* 0x000fe200078e00ff */
[----:B------:R-:W-:Y:S01]  /*4b90*/  PRMT R4, R27, 0x7632, R4 ;  /* 0x000076321b047816 */ /* 0x000fe20000000004 */
[----:B------:R-:W-:Y:S01]  /*4ba0*/  FFMA.FTZ R27, R77, R98, R100 ;  /* 0x000000624d1b7223 */ /* 0x000fe20000010064 */
[----:B------:R-:W-:Y:S01]  /*4bb0*/  SHF.L.U32 R91, R24, 0x10, RZ ;  /* 0x00000010185b7819 */ /* 0x000fe200000006ff */
[----:B------:R-:W-:Y:S01]  /*4bc0*/  FFMA.FTZ R93, R85, R26, R96 ;  /* 0x0000001a555d7223 */ /* 0x000fe20000010060 */
[C---:B------:R-:W-:Y:S01]  /*4bd0*/  PRMT R8, R6.reuse, 0x7632, R8 ;  /* 0x0000763206087816 */ /* 0x040fe20000000008 */
[C---:B------:R-:W-:Y:S01]  /*4be0*/  IMAD.U32 R24, R9.reuse, 0x10000, RZ ;  /* 0x0001000009187824 */ /* 0x040fe200078e00ff */
        /* <DEDUP_REMOVED lines=13> */
[----:B------:R-:W4:Y:S01]  /*4cc0*/  LDG.E.128 R24, desc[UR6][R2.64+0x1f000] ;  /* 0x01f0000602187981 */ /* 0x000f22000c1e1d00 */
[----:B------:R-:W-:-:S02]  /*4cd0*/  SHF.L.U32 R4, R4, 0x10, RZ ;  /* 0x0000001004047819 */ /* 0x000fc400000006ff */
[----:B------:R-:W-:Y:S01]  /*4ce0*/  PRMT R10, R10, 0x7632, R10 ;  /* 0x000076320a0a7816 */ /* 0x000fe2000000000a */
[----:B------:R-:W-:Y:S01]  /*4cf0*/  FFMA.FTZ R5, R79, R6, R8 ;  /* 0x000000064f057223 */ /* 0x000fe20000010008 */
[----:B------:R-:W-:Y:S02]  /*4d00*/  IMAD.U32 R8, R7, 0x10000, RZ ;  /* 0x0001000007087824 */ /* 0x000fe400078e00ff */
[----:B------:R-:W-:Y:S01]  /*4d10*/  FFMA.FTZ R91, R0, R91, R9 ;  /* 0x0000005b005b7223 */ /* 0x000fe20000010009 */
[----:B------:R-:W-:Y:S01]  /*4d20*/  SHF.L.U32 R7, R10, 0x10, RZ ;  /* 0x000000100a077819 */ /* 0x000fe200000006ff */
[C---:B------:R-:W-:Y:S01]  /*4d30*/  FFMA.FTZ R9, R87.reuse, R4, R94 ;  /* 0x0000000457097223 */ /* 0x040fe2000001005e */
[C---:B------:R-:W-:Y:S02]  /*4d40*/  SHF.L.U32 R6, R28.reuse, 0x10, RZ ;  /* 0x000000101c067819 */ /* 0x040fe400000006ff */
[----:B------:R-:W-:Y:S01]  /*4d50*/  PRMT R4, R28, 0x7632, R4 ;  /* 0x000076321c047816 */ /* 0x000fe20000000004 */
[----:B------:R-:W-:Y:S01]  /*4d60*/  FFMA.FTZ R28, R78, R7, R91 ;  /* 0x000000074e1c7223 */ /* 0x000fe2000001005b */
[----:B------:R-:W-:Y:S01]  /*4d70*/  FFMA.FTZ R8, R87, R8, R5 ;  /* 0x0000000857087223 */ /* 0x000fe20000010005 */
[----:B------:R-:W-:Y:S01]  /*4d80*/  FFMA.FTZ R93, R85, R6, R92 ;  /* 0x00000006555d7223 */ /* 0x000fe2000001005c */
[----:B------:R-:W-:-:S02]  /*4d90*/  SHF.L.U32 R91, R4, 0x10, RZ ;  /* 0x00000010045b7819 */ /* 0x000fc400000006ff */
[----:B------:R0:W4:Y:S01]  /*4da0*/  LDG.E.128 R4, desc[UR6][R2.64+0x22800] ;  /* 0x0228000602047981 */ /* 0x000122000c1e1d00 */
[----:B------:R-:W-:Y:S01]  /*4db0*/  SHF.L.U32 R10, R11, 0x10, RZ ;  /* 0x000000100b0a7819 */ /* 0x000fe200000006ff */
[----:B--2---:R-:W-:Y:S02]  /*4dc0*/  IMAD.U32 R94, R32, 0x10000, RZ ;  /* 0x00010000205e7824 */ /* 0x004fe400078e00ff */
[----:B------:R-:W-:Y:S02]  /*4dd0*/  FFMA.FTZ R92, R76, R91, R93 ;  /* 0x0000005b4c5c7223 */ /* 0x000fe4000001005d */
[----:B------:R-:W-:Y:S01]  /*4de0*/  FFMA.FTZ R28, R79, R10, R28 ;  /* 0x0000000a4f1c7223 */ /* 0x000fe2000001001c */
[----:B------:R-:W-:Y:S02]  /*4df0*/  PRMT R10, R32, 0x7632, R10 ;  /* 0x00007632200a7816 */ /* 0x000fe4000000000a */
[----:B------:R-:W-:Y:S01]  /*4e00*/  SHF.L.U32 R32, R29, 0x10, RZ ;  /* 0x000000101d207819 */ /* 0x000fe200000006ff */
[----:B------:R-:W-:Y:S01]  /*4e10*/  FFMA.FTZ R93, R85, R94, R36 ;  /* 0x0000005e555d7223 */ /* 0x000fe20000010024 */
[----:B------:R-:W-:-:S02]  /*4e20*/  PRMT R29, R29, 0x7632, R29 ;  /* 0x000076321d1d7816 */ /* 0x000fc4000000001d */
[----:B------:R-:W-:Y:S01]  /*4e30*/  SHF.L.U32 R91, R10, 0x10, RZ ;  /* 0x000000100a5b7819 */ /* 0x000fe200000006ff */
[----:B0-----:R-:W-:Y:S01]  /*4e40*/  FFMA.FTZ R3, R77, R32, R92 ;  /* 0x000000204d037223 */ /* 0x001fe2000001005c */
[----:B------:R-:W-:Y:S01]  /*4e50*/  PRMT R11, R11, 0x7632, R11 ;  /* 0x000076320b0b7816 */ /* 0x000fe2000000000b */
        /* <DEDUP_REMOVED lines=12> */
[----:B------:R-:W-:-:S02]  /*4f20*/  PRMT R10, R31, 0x7632, R10 ;  /* 0x000076321f0a7816 */ /* 0x000fc4000000000a */
[----:B------:R-:W-:Y:S01]  /*4f30*/  SHF.L.U32 R28, R31, 0x10, RZ ;  /* 0x000000101f1c7819 */ /* 0x000fe200000006ff */
[----:B------:R-:W-:Y:S01]  /*4f40*/  FFMA.FTZ R29, R0, R3, R29 ;  /* 0x00000003001d7223 */ /* 0x000fe2000001001d */
[C---:B------:R-:W-:Y:S02]  /*4f50*/  PRMT R11, R34.reuse, 0x7632, R11 ;  /* 0x00007632220b7816 */ /* 0x040fe4000000000b */
[----:B------:R-:W-:Y:S01]  /*4f60*/  SHF.L.U32 R31, R34, 0x10, RZ ;  /* 0x00000010221f7819 */ /* 0x000fe200000006ff */
[----:B------:R-:W-:Y:S01]  /*4f70*/  IMAD.U32 R3, R30, 0x10000, RZ ;  /* 0x000100001e037824 */ /* 0x000fe200078e00ff */
[C---:B-----5:R-:W-:Y:S02]  /*4f80*/  PRMT R34, R40.reuse, 0x7632, R34 ;  /* 0x0000763228227816 */ /* 0x060fe40000000022 */
        /* <DEDUP_REMOVED lines=13> */
[----:B------:R-:W-:-:S02]  /*5060*/  IMAD.U32 R29, R29, 0x10000, RZ ;  /* 0x000100001d1d7824 */ /* 0x000fc400078e00ff */
[----:B------:R-:W-:Y:S01]  /*5070*/  FFMA.FTZ R31, R85, R44, R88 ;  /* 0x0000002c551f7223 */ /* 0x000fe20000010058 */
[----:B------:R-:W-:Y:S01]  /*5080*/  FFMA.FTZ R3, R79, R32, R11 ;  /* 0x000000204f037223 */ /* 0x000fe2000001000b */
[----:B------:R-:W-:Y:S01]  /*5090*/  SHF.L.U32 R41, R41, 0x10, RZ ;  /* 0x0000001029297819 */ /* 0x000fe200000006ff */
[----:B------:R-:W-:Y:S01]  /*50a0*/  FFMA.FTZ R11, R77, R34, R36 ;  /* 0x000000224d0b7223 */ /* 0x000fe20000010024 */
[--C-:B------:R-:W-:Y:S01]  /*50b0*/  FFMA.FTZ R34, R76, R29, R31.reuse ;  /* 0x0000001d4c227223 */ /* 0x100fe2000001001f */
[C---:B------:R-:W-:Y:S02]  /*50c0*/  PRMT R31, R45.reuse, 0x7632, R31 ;  /* 0x000076322d1f7816 */ /* 0x040fe4000000001f */
[----:B------:R-:W-:Y:S01]  /*50d0*/  SHF.L.U32 R32, R45, 0x10, RZ ;  /* 0x000000102d207819 */ /* 0x000fe200000006ff */
[--C-:B------:R-:W-:Y:S01]  /*50e0*/  FFMA.FTZ R41, R84, R41, R11.reuse ;  /* 0x0000002954297223 */ /* 0x100fe2000001000b */
[C---:B------:R-:W-:Y:S02]  /*50f0*/  PRMT R11, R42.reuse, 0x7632, R11 ;  /* 0x000076322a0b7816 */ /* 0x040fe4000000000b */
[----:B------:R-:W-:Y:S01]  /*5100*/  SHF.L.U32 R29, R42, 0x10, RZ ;  /* 0x000000102a1d7819 */ /* 0x000fe200000006ff */
[----:B------:R-:W-:Y:S01]  /*5110*/  FFMA.FTZ R33, R77, R32, R34 ;  /* 0x000000204d217223 */ /* 0x000fe20000010022 */
[----:B------:R-:W-:-:S02]  /*5120*/  SHF.L.U32 R31, R31, 0x10, RZ ;  /* 0x000000101f1f7819 */ /* 0x000fc400000006ff */
[----:B------:R-:W-:Y:S01]  /*5130*/  PRMT R35, R35, 0x7632, R35 ;  /* 0x0000763223237816 */ /* 0x000fe20000000023 */
[----:B------:R-:W-:Y:S01]  /*5140*/  FFMA.FTZ R29, R0, R29, R41 ;  /* 0x0000001d001d7223 */ /* 0x000fe20000010029 */
[C---:B---3--:R-:W-:Y:S02]  /*5150*/  PRMT R32, R48.reuse, 0x7632, R32 ;  /* 0x0000763230207816 */ /* 0x048fe40000000020 */
[----:B------:R-:W-:Y:S01]  /*5160*/  SHF.L.U32 R11, R11, 0x10, RZ ;  /* 0x000000100b0b7819 */ /* 0x000fe200000006ff */
[----:B------:R-:W-:Y:S01]  /*5170*/  FFMA.FTZ R28, R79, R28, R30 ;  /* 0x0000001c4f1c7223 */ /* 0x000fe2000001001e */
[----:B------:R-:W-:Y:S02]  /*5180*/  IMAD.U32 R48, R48, 0x10000, RZ ;  /* 0x0001000030307824 */ /* 0x000fe400078e00ff */
[----:B------:R-:W-:Y:S01]  /*5190*/  FFMA.FTZ R33, R84, R31, R33 ;  /* 0x0000001f54217223 */ /* 0x000fe20000010021 */
[----:B------:R-:W-:Y:S02]  /*51a0*/  SHF.L.U32 R30, R35, 0x10, RZ ;  /* 0x00000010231e7819 */ /* 0x000fe400000006ff */
[----:B------:R-:W-:-:S02]  /*51b0*/  SHF.L.U32 R31, R46, 0x10, RZ ;  /* 0x000000102e1f7819 */ /* 0x000fc400000006ff */
[----:B------:R-:W-:Y:S01]  /*51c0*/  SHF.L.U32 R35, R32, 0x10, RZ ;  /* 0x0000001020237819 */ /* 0x000fe200000006ff */
[--C-:B------:R-:W-:Y:S01]  /*51d0*/  FFMA.FTZ R32, R78, R11, R29.reuse ;  /* 0x0000000b4e207223 */ /* 0x100fe2000001001d */
[----:B------:R-:W-:Y:S01]  /*51e0*/  PRMT R46, R46, 0x7632, R46 ;  /* 0x000076322e2e7816 */ /* 0x000fe2000000002e */
[----:B------:R-:W-:Y:S01]  /*51f0*/  FFMA.FTZ R37, R85, R48, R86 ;  /* 0x0000003055257223 */ /* 0x000fe20000010056 */
[C---:B----4-:R-:W-:Y:S02]  /*5200*/  PRMT R29, R52.reuse, 0x7632, R29 ;  /* 0x00007632341d7816 */ /* 0x050fe4000000001d */
[----:B------:R-:W-:Y:S01]  /*5210*/  SHF.L.U32 R52, R52, 0x10, RZ ;  /* 0x0000001034347819 */ /* 0x000fe200000006ff */
[----:B------:R-:W-:Y:S01]  /*5220*/  FFMA.FTZ R31, R0, R31, R33 ;  /* 0x0000001f001f7223 */ /* 0x000fe20000010021 */
[----:B------:R-:W-:Y:S01]  /*5230*/  SHF.L.U32 R11, R46, 0x10, RZ ;  /* 0x000000102e0b7819 */ /* 0x000fe200000006ff */
[----:B------:R-:W-:Y:S01]  /*5240*/  FFMA.FTZ R40, R76, R35, R37 ;  /* 0x000000234c287223 */ /* 0x000fe20000010025 */
[----:B------:R-:W-:Y:S01]  /*5250*/  IMAD.U32 R36, R49, 0x10000, RZ ;  /* 0x0001000031247824 */ /* 0x000fe200078e00ff */
[----:B------:R-:W-:Y:S01]  /*5260*/  SHF.L.U32 R29, R29, 0x10, RZ ;  /* 0x000000101d1d7819 */ /* 0x000fe200000006ff */
[----:B------:R-:W-:Y:S01]  /*5270*/  FFMA.FTZ R85, R85, R52, R90 ;  /* 0x0000003455557223 */ /* 0x000fe2000001005a */
[----:B------:R-:W-:Y:S01]  /*5280*/  FFMA.FTZ R3, R87, R30, R3 ;  /* 0x0000001e57037223 */ /* 0x000fe20000010003 */
[----:B------:R-:W-:Y:S01]  /*5290*/  FFMA.FTZ R34, R78, R11, R31 ;  /* 0x0000000b4e227223 */ /* 0x000fe2000001001f */
[----:B------:R-:W-:Y:S01]  /*52a0*/  SHF.L.U32 R30, R43, 0x10, RZ ;  /* 0x000000102b1e7819 */ /* 0x000fe200000006ff */
[----:B------:R-:W-:Y:S01]  /*52b0*/  FFMA.FTZ R11, R77, R36, R40 ;  /* 0x000000244d0b7223 */ /* 0x000fe20000010028 */
[----:B------:R-:W-:Y:S01]  /*52c0*/  SHF.L.U32 R10, R10, 0x10, RZ ;  /* 0x000000100a0a7819 */ /* 0x000fe200000006ff */
[----:B------:R-:W-:Y:S01]  /*52d0*/  FFMA.FTZ R76, R76, R29, R85 ;  /* 0x0000001d4c4c7223 */ /* 0x000fe20000010055 */
        /* <DEDUP_REMOVED lines=19> */
[C---:B------:R-:W-:Y:S01]  /*5410*/  FFMA.FTZ R28, R87.reuse, R28, R30 ;  /* 0x0000001c571c7223 */ /* 0x040fe2000001001e */
[----:B------:R-:W-:Y:S01]  /*5420*/  PRMT R54, R54, 0x7632, R54 ;  /* 0x0000763236367816 */ /* 0x000fe20000000036 */
[----:B------:R-:W-:Y:S01]  /*5430*/  FFMA.FTZ R49, R0, R31, R49 ;  /* 0x0000001f00317223 */ /* 0x000fe20000010031 */
[----:B------:R-:W-:Y:S01]  /*5440*/  SHF.L.U32 R34, R56, 0x10, RZ ;  /* 0x0000001038227819 */ /* 0x000fe200000006ff */
[----:B------:R-:W-:Y:S01]  /*5450*/  FFMA.FTZ R36, R0, R33, R36 ;  /* 0x0000002100247223 */ /* 0x000fe20000010024 */
[----:B------:R-:W-:Y:S01]  /*5460*/  SHF.L.U32 R11, R60, 0x10, RZ ;  /* 0x000000103c0b7819 */ /* 0x000fe200000006ff */
[----:B------:R-:W-:Y:S01]  /*5470*/  FFMA.FTZ R30, R87, R32, R29 ;  /* 0x00000020571e7223 */ /* 0x000fe2000001001d */
[----:B------:R-:W-:Y:S02]  /*5480*/  PRMT R56, R56, 0x7632, R56 ;  /* 0x0000763238387816 */ /* 0x000fe40000000038 */
[----:B------:R-:W-:-:S02]  /*5490*/  PRMT R0, R60, 0x7632, R0 ;  /* 0x000076323c007816 */ /* 0x000fc40000000000 */
[----:B------:R-:W-:Y:S02]  /*54a0*/  SHF.L.U32 R29, R50, 0x10, RZ ;  /* 0x00000010321d7819 */ /* 0x000fe400000006ff */
[----:B------:R-:W-:Y:S01]  /*54b0*/  SHF.L.U32 R33, R54, 0x10, RZ ;  /* 0x0000001036217819 */ /* 0x000fe200000006ff */
[----:B------:R-:W-:Y:S01]  /*54c0*/  FFMA.FTZ R89, R11, R34, R89 ;  /* 0x000000220b597223 */ /* 0x000fe20000010059 */
[----:B------:R-:W-:Y:S01]  /*54d0*/  SHF.L.U32 R0, R0, 0x10, RZ ;  /* 0x0000001000007819 */ /* 0x000fe200000006ff */
[----:B------:R-:W-:Y:S01]  /*54e0*/  IMAD.U32 R35, R56, 0x10000, RZ ;  /* 0x0001000038237824 */ /* 0x000fe200078e00ff */
[C---:B------:R-:W-:Y:S01]  /*54f0*/  SHF.L.U32 R32, R51.reuse, 0x10, RZ ;  /* 0x0000001033207819 */ /* 0x040fe200000006ff */
        /* <DEDUP_REMOVED lines=12> */
[----:B------:R-:W-:Y:S02]  /*55c0*/  PRMT R57, R57, 0x7632, R57 ;  /* 0x0000763239397816 */ /* 0x000fe40000000039 */
[----:B------:R-:W-:Y:S02]  /*55d0*/  SHF.L.U32 R32, R31, 0x10, RZ ;  /* 0x000000101f207819 */ /* 0x000fe400000006ff */
[----:B------:R-:W-:Y:S01]  /*55e0*/  PRMT R9, R61, 0x7632, R9 ;  /* 0x000076323d097816 */ /* 0x000fe20000000009 */
[----:B------:R-:W-:Y:S01]  /*55f0*/  FFMA.FTZ R33, R79, R36, R33 ;  /* 0x000000244f217223 */ /* 0x000fe20000010021 */
[----:B------:R-:W-:Y:S01]  /*5600*/  SHF.L.U32 R31, R64, 0x10, RZ ;  /* 0x00000010401f7819 */ /* 0x000fe200000006ff */
[----:B------:R-:W-:Y:S01]  /*5610*/  FFMA.FTZ R42, R29, R40, R42 ;  /* 0x000000281d2a7223 */ /* 0x000fe2000001002a */
[----:B------:R-:W-:Y:S01]  /*5620*/  SHF.L.U32 R36, R55, 0x10, RZ ;  /* 0x0000001037247819 */ /* 0x000fe200000006ff */
[----:B------:R-:W-:Y:S01]  /*5630*/  IMAD.U32 R40, R57, 0x10000, RZ ;  /* 0x0001000039287824 */ /* 0x000fe200078e00ff */
[----:B------:R-:W-:-:S02]  /*5640*/  SHF.L.U32 R9, R9, 0x10, RZ ;  /* 0x0000001009097819 */ /* 0x000fc400000006ff */
[C---:B------:R-:W-:Y:S01]  /*5650*/  SHF.L.U32 R44, R65.reuse, 0x10, RZ ;  /* 0x00000010412c7819 */ /* 0x040fe200000006ff */
[----:B------:R-:W-:Y:S01]  /*5660*/  FFMA.FTZ R46, R0, R31, R35 ;  /* 0x0000001f002e7223 */ /* 0x000fe20000010023 */
[----:B------:R-:W-:Y:S01]  /*5670*/  PRMT R65, R65, 0x7632, R65 ;  /* 0x0000763241417816 */ /* 0x000fe20000000041 */
[C---:B------:R-:W-:Y:S01]  /*5680*/  FFMA.FTZ R32, R87.reuse, R32, R34 ;  /* 0x0000002057207223 */ /* 0x040fe20000010022 */
[----:B------:R-:W-:Y:S01]  /*5690*/  FFMA.FTZ R34, R87, R36, R33 ;  /* 0x0000002457227223 */ /* 0x000fe20000010021 */
[----:B------:R-:W-:Y:S01]  /*56a0*/  FFMA.FTZ R40, R9, R40, R42 ;  /* 0x0000002809287223 */ /* 0x000fe2000001002a */
[C---:B------:R-:W-:Y:S01]  /*56b0*/  PRMT R36, R58.reuse, 0x7632, R36 ;  /* 0x000076323a247816 */ /* 0x040fe20000000024 */
        /* <DEDUP_REMOVED lines=9> */
[C---:B------:R-:W-:Y:S02]  /*5750*/  SHF.L.U32 R42, R66.reuse, 0x10, RZ ;  /* 0x00000010422a7819 */ /* 0x040fe400000006ff */
[----:B------:R-:W-:Y:S02]  /*5760*/  PRMT R66, R66, 0x7632, R66 ;  /* 0x0000763242427816 */ /* 0x000fe40000000042 */
[----:B------:R-:W-:Y:S01]  /*5770*/  PRMT R35, R63, 0x7632, R35 ;  /* 0x000076323f237816 */ /* 0x000fe20000000023 */
        /* <DEDUP_REMOVED lines=14> */
[C---:B------:R-:W-:Y:S02]  /*5860*/  IMAD.U32 R40, R69.reuse, 0x10000, RZ ;  /* 0x0001000045287824 */ /* 0x040fe400078e00ff */
[----:B------:R-:W-:Y:S01]  /*5870*/  FFMA.FTZ R42, R0, R43, R45 ;  /* 0x0000002b002a7223 */ /* 0x000fe2000001002d */
[----:B------:R-:W-:Y:S01]  /*5880*/  PRMT R69, R69, 0x7632, R69 ;  /* 0x0000763245457816 */ /* 0x000fe20000000045 */
[----:B------:R-:W-:Y:S01]  /*5890*/  IMAD.U32 R43, R80, 0x10000, RZ ;  /* 0x00010000502b7824 */ /* 0x000fe200078e00ff */
[----:B------:R-:W-:Y:S01]  /*58a0*/  SHF.L.U32 R37, R37, 0x10, RZ ;  /* 0x0000001025257819 */ /* 0x000fe200000006ff */
[----:B------:R-:W-:Y:S01]  /*58b0*/  FFMA.FTZ R42, R29, R40, R42 ;  /* 0x000000281d2a7223 */ /* 0x000fe2000001002a */
[----:B------:R-:W-:-:S02]  /*58c0*/  SHF.L.U32 R8, R35, 0x10, RZ ;  /* 0x0000001023087819 */ /* 0x000fc400000006ff */
[----:B------:R-:W-:Y:S02]  /*58d0*/  SHF.L.U32 R40, R69, 0x10, RZ ;  /* 0x0000001045287819 */ /* 0x000fe400000006ff */
[----:B------:R-:W-:Y:S01]  /*58e0*/  PRMT R80, R80, 0x7632, R80 ;  /* 0x0000763250507816 */ /* 0x000fe20000000050 */
[----:B------:R-:W-:Y:S01]  /*58f0*/  FFMA.FTZ R43, R11, R43, R2 ;  /* 0x0000002b0b2b7223 */ /* 0x000fe20000010002 */
[--C-:B------:R-:W-:Y:S01]  /*5900*/  FFMA.FTZ R35, R8, R37, R41.reuse ;  /* 0x0000002508237223 */ /* 0x100fe20000010029 */
[----:B------:R-:W-:Y:S01]  /*5910*/  SHF.L.U32 R2, R70, 0x10, RZ ;  /* 0x0000001046027819 */ /* 0x000fe200000006ff */
[----:B------:R-:W-:Y:S01]  /*5920*/  FFMA.FTZ R40, R9, R40, R42 ;  /* 0x0000002809287223 */ /* 0x000fe2000001002a */
[----:B------:R-:W-:Y:S02]  /*5930*/  SHF.L.U32 R37, R80, 0x10, RZ ;  /* 0x0000001050257819 */ /* 0x000fe400000006ff */
[----:B------:R-:W-:Y:S01]  /*5940*/  PRMT R70, R70, 0x7632, R70 ;  /* 0x0000763246467816 */ /* 0x000fe20000000046 */
[----:B------:R-:W-:Y:S01]  /*5950*/  FFMA.FTZ R42, R31, R2, R40 ;  /* 0x000000021f2a7223 */ /* 0x000fe20000010028 */
[C---:B------:R-:W-:Y:S01]  /*5960*/  PRMT R41, R81.reuse, 0x7632, R41 ;  /* 0x0000763251297816 */ /* 0x040fe20000000029 */
[----:B------:R-:W-:Y:S01]  /*5970*/  FFMA.FTZ R48, R0, R37, R43 ;  /* 0x0000002500307223 */ /* 0x000fe2000001002b */
[----:B------:R-:W-:-:S02]  /*5980*/  SHF.L.U32 R44, R81, 0x10, RZ ;  /* 0x00000010512c7819 */ /* 0x000fc400000006ff */
[----:B------:R-:W-:Y:S01]  /*5990*/  SHF.L.U32 R70, R70, 0x10, RZ ;  /* 0x0000001046467819 */ /* 0x000fe200000006ff */
[----:B------:R-:W-:Y:S01]  /*59a0*/  IMAD.U32 R46, R41, 0x10000, RZ ;  /* 0x00010000292e7824 */ /* 0x000fe200078e00ff */
[----:B------:R-:W-:Y:S01]  /*59b0*/  SHF.L.U32 R40, R71, 0x10, RZ ;  /* 0x0000001047287819 */ /* 0x000fe200000006ff */
[----:B------:R-:W-:Y:S02]  /*59c0*/  FFMA.FTZ R44, R29, R44, R48 ;  /* 0x0000002c1d2c7223 */ /* 0x000fe40000010030 */
[----:B------:R-:W-:Y:S01]  /*59d0*/  FFMA.FTZ R42, R33, R70, R42 ;  /* 0x00000046212a7223 */ /* 0x000fe2000001002a */
        /* <DEDUP_REMOVED lines=14> */
[----:B------:R-:W-:Y:S02]  /*5ac0*/  FFMA.FTZ R42, R0, R41, R43 ;  /* 0x00000029002a7223 */ /* 0x000fe4000001002b */
[--C-:B------:R-:W-:Y:S01]  /*5ad0*/  FFMA.FTZ R10, R63, R10, R12.reuse ;  /* 0x0000000a3f0a7223 */ /* 0x100fe2000001000c */
[----:B------:R-:W-:Y:S01]  /*5ae0*/  PRMT R12, R13, 0x7632, R12 ;  /* 0x000076320d0c7816 */ /* 0x000fe2000000000c */
[----:B------:R-:W-:Y:S01]  /*5af0*/  FFMA.FTZ R40, R29, R40, R42 ;  /* 0x000000281d287223 */ /* 0x000fe2000001002a */
[----:B------:R-:W-:-:S02]  /*5b00*/  SHF.L.U32 R13, R2, 0x10, RZ ;  /* 0x00000010020d7819 */ /* 0x000fc400000006ff */
[----:B------:R-:W-:Y:S01]  /*5b10*/  SHF.L.U32 R42, R72, 0x10, RZ ;  /* 0x00000010482a7819 */ /* 0x000fe200000006ff */
[----:B------:R-:W-:Y:S01]  /*5b20*/  IMAD.U32 R12, R12, 0x10000, RZ ;  /* 0x000100000c0c7824 */ /* 0x000fe200078e00ff */
[----:B------:R-:W-:Y:S01]  /*5b30*/  PRMT R72, R72, 0x7632, R72 ;  /* 0x0000763248487816 */ /* 0x000fe20000000048 */
[----:B------:R-:W-:Y:S02]  /*5b40*/  FFMA.FTZ R2, R8, R13, R37 ;  /* 0x0000000d08027223 */ /* 0x000fe40000010025 */
[----:B------:R-:W-:Y:S01]  /*5b50*/  FFMA.FTZ R37, R11, R42, R3 ;  /* 0x0000002a0b257223 */ /* 0x000fe20000010003 */
[----:B------:R-:W-:Y:S01]  /*5b60*/  SHF.L.U32 R3, R72, 0x10, RZ ;  /* 0x0000001048037819 */ /* 0x000fe200000006ff */
[----:B------:R-:W-:Y:S01]  /*5b70*/  FFMA.FTZ R40, R9, R12, R40 ;  /* 0x0000000c09287223 */ /* 0x000fe20000010028 */
[C---:B------:R-:W-:Y:S02]  /*5b80*/  SHF.L.U32 R12, R14.reuse, 0x10, RZ ;  /* 0x000000100e0c7819 */ /* 0x040fe400000006ff */
[----:B------:R-:W-:Y:S01]  /*5b90*/  PRMT R14, R14, 0x7632, R14 ;  /* 0x000076320e0e7816 */ /* 0x000fe2000000000e */
[----:B------:R-:W-:Y:S01]  /*5ba0*/  FFMA.FTZ R46, R0, R3, R37 ;  /* 0x00000003002e7223 */ /* 0x000fe20000010025 */
[----:B------:R-:W-:-:S02]  /*5bb0*/  PRMT R13, R73, 0x7632, R13 ;  /* 0x00007632490d7816 */ /* 0x000fc4000000000d */
[----:B------:R-:W-:Y:S01]  /*5bc0*/  SHF.L.U32 R42, R73, 0x10, RZ ;  /* 0x00000010492a7819 */ /* 0x000fe200000006ff */
[----:B------:R-:W-:Y:S01]  /*5bd0*/  FFMA.FTZ R40, R31, R12, R40 ;  /* 0x0000000c1f287223 */ /* 0x000fe20000010028 */
[----:B------:R-:W-:Y:S01]  /*5be0*/  IMAD.U32 R14, R14, 0x10000, RZ ;  /* 0x000100000e0e7824 */ /* 0x000fe200078e00ff */
[----:B------:R-:W-:Y:S02]  /*5bf0*/  SHF.L.U32 R44, R13, 0x10, RZ ;  /* 0x000000100d2c7819 */ /* 0x000fe400000006ff */
[----:B------:R-:W-:Y:S01]  /*5c00*/  FFMA.FTZ R42, R29, R42, R46 ;  /* 0x0000002a1d2a7223 */ /* 0x000fe2000001002e */
[C---:B------:R-:W-:Y:S02]  /*5c10*/  PRMT R3, R15.reuse, 0x7632, R3 ;  /* 0x000076320f037816 */ /* 0x040fe40000000003 */
[----:B------:R-:W-:Y:S01]  /*5c20*/  SHF.L.U32 R12, R15, 0x10, RZ ;  /* 0x000000100f0c7819 */ /* 0x000fe200000006ff */
[----:B------:R-:W-:Y:S01]  /*5c30*/  FFMA.FTZ R14, R33, R14, R40 ;  /* 0x0000000e210e7223 */ /* 0x000fe20000010028 */
[C---:B------:R-:W-:Y:S01]  /*5c40*/  PRMT R15, R74.reuse, 0x7632, R15 ;  /* 0x000076324a0f7816 */ /* 0x040fe2000000000f */
[----:B------:R-:W-:Y:S01]  /*5c50*/  FFMA.FTZ R42, R9, R44, R42 ;  /* 0x0000002c092a7223 */ /* 0x000fe2000001002a */
[----:B------:R-:W-:-:S02]  /*5c60*/  SHF.L.U32 R74, R74, 0x10, RZ ;  /* 0x000000104a4a7819 */ /* 0x000fc400000006ff */
        /* <DEDUP_REMOVED lines=15> */
[----:B------:R-:W-:-:S02]  /*5d60*/  SHF.L.U32 R14, R17, 0x10, RZ ;  /* 0x00000010110e7819 */ /* 0x000fc400000006ff */
[C---:B------:R-:W-:Y:S02]  /*5d70*/  SHF.L.U32 R15, R20.reuse, 0x10, RZ ;  /* 0x00000010140f7819 */ /* 0x040fe400000006ff */
[----:B------:R-:W-:Y:S01]  /*5d80*/  PRMT R20, R20, 0x7632, R20 ;  /* 0x0000763214147816 */ /* 0x000fe20000000014 */
[----:B------:R-:W-:Y:S01]  /*5d90*/  FFMA.FTZ R3, R8, R3, R13 ;  /* 0x0000000308037223 */ /* 0x000fe2000001000d */
[----:B------:R-:W-:Y:S01]  /*5da0*/  FFMA.FTZ R16, R9, R14, R16 ;  /* 0x0000000e09107223 */ /* 0x000fe20000010010 */
[----:B------:R-:W-:Y:S01]  /*5db0*/  FFMA.FTZ R17, R11, R15, R30 ;  /* 0x0000000f0b117223 */ /* 0x000fe2000001001e */
[----:B------:R-:W-:Y:S02]  /*5dc0*/  SHF.L.U32 R13, R20, 0x10, RZ ;  /* 0x00000010140d7819 */ /* 0x000fe400000006ff */
[C---:B------:R-:W-:Y:S02]  /*5dd0*/  SHF.L.U32 R14, R18.reuse, 0x10, RZ ;  /* 0x00000010120e7819 */ /* 0x040fe400000006ff */
[----:B------:R-:W-:Y:S01]  /*5de0*/  PRMT R18, R18, 0x7632, R18 ;  /* 0x0000763212127816 */ /* 0x000fe20000000012 */
[C---:B------:R-:W-:Y:S01]  /*5df0*/  IMAD.U32 R20, R21.reuse, 0x10000, RZ ;  /* 0x0001000015147824 */ /* 0x040fe200078e00ff */
[----:B------:R-:W-:Y:S01]  /*5e00*/  PRMT R15, R21, 0x7632, R15 ;  /* 0x00007632150f7816 */ /* 0x000fe2000000000f */
[--C-:B------:R-:W-:Y:S01]  /*5e10*/  FFMA.FTZ R30, R0, R13, R17.reuse ;  /* 0x0000000d001e7223 */ /* 0x100fe20000010011 */
        /* <DEDUP_REMOVED lines=8> */
[----:B------:R-:W-:-:S02]  /*5ea0*/  SHF.L.U32 R22, R22, 0x10, RZ ;  /* 0x0000001016167819 */ /* 0x000fc400000006ff */
[C---:B------:R-:W-:Y:S01]  /*5eb0*/  PRMT R18, R24.reuse, 0x7632, R18 ;  /* 0x0000763218127816 */ /* 0x040fe20000000012 */
        /* <DEDUP_REMOVED lines=9> */
[C---:B------:R-:W-:Y:S01]  /*5f50*/  SHF.L.U32 R18, R25.reuse, 0x10, RZ ;  /* 0x0000001019127819 */ /* 0x040fe200000006ff */
        /* <DEDUP_REMOVED lines=8> */
[----:B------:R-:W-:-:S02]  /*5fe0*/  FFMA.FTZ R11, R11, R4, R34 ;  /* 0x000000040b0b7223 */ /* 0x000fc40000010022 */
[----:B------:R-:W-:Y:S01]  /*5ff0*/  FFMA.FTZ R16, R9, R16, R18 ;  /* 0x0000001009107223 */ /* 0x000fe20000010012 */
[C---:B------:R-:W-:Y:S01]  /*6000*/  SHF.L.U32 R18, R5.reuse, 0x10, RZ ;  /* 0x0000001005127819 */ /* 0x040fe200000006ff */
[----:B------:R-:W-:Y:S01]  /*6010*/  FFMA.FTZ R0, R0, R17, R11 ;  /* 0x0000001100007223 */ /* 0x000fe2000001000b */
[----:B------:R-:W-:-:S03]  /*6020*/  PRMT R5, R5, 0x7632, R5 ;  /* 0x0000763205057816 */ /* 0x000fc60000000005 */
[----:B------:R-:W-:Y:S01]  /*6030*/  FFMA.FTZ R22, R29, R18, R0 ;  /* 0x000000121d167223 */ /* 0x000fe20000010000 */
[----:B------:R-:W-:Y:S01]  /*6040*/  SHF.L.U32 R18, R5, 0x10, RZ ;  /* 0x0000001005127819 */ /* 0x000fe200000006ff */
[C---:B------:R-:W-:Y:S01]  /*6050*/  IMAD.U32 R4, R26.reuse, 0x10000, RZ ;  /* 0x000100001a047824 */ /* 0x040fe200078e00ff */
[----:B------:R-:W-:Y:S01]  /*6060*/  PRMT R26, R26, 0x7632, R26 ;  /* 0x000076321a1a7816 */ /* 0x000fe2000000001a */
[C---:B------:R-:W-:Y:S01]  /*6070*/  IMAD.U32 R20, R6.reuse, 0x10000, RZ ;  /* 0x0001000006147824 */ /* 0x040fe200078e00ff */
[----:B------:R-:W-:Y:S01]  /*6080*/  PRMT R6, R6, 0x7632, R6 ;  /* 0x0000763206067816 */ /* 0x000fe20000000006 */
[----:B------:R-:W-:Y:S01]  /*6090*/  FFMA.FTZ R22, R9, R18, R22 ;  /* 0x0000001209167223 */ /* 0x000fe20000010016 */
[----:B------:R-:W-:Y:S01]  /*60a0*/  SHF.L.U32 R26, R26, 0x10, RZ ;  /* 0x000000101a1a7819 */ /* 0x000fe200000006ff */
[C---:B------:R-:W-:Y:S01]  /*60b0*/  FFMA.FTZ R16, R31.reuse, R4, R16 ;  /* 0x000000041f107223 */ /* 0x040fe20000010010 */
[----:B------:R-:W-:Y:S01]  /*60c0*/  SHF.L.U32 R6, R6, 0x10, RZ ;  /* 0x0000001006067819 */ /* 0x000fe200000006ff */
[----:B------:R-:W-:Y:S01]  /*60d0*/  FFMA.FTZ R20, R31, R20, R22 ;  /* 0x000000141f147223 */ /* 0x000fe20000010016 */
[----:B------:R-:W-:Y:S01]  /*60e0*/  PRMT R67, R67, 0x7632, R67 ;  /* 0x0000763243437816 */ /* 0x000fe20000000043 */
[----:B------:R-:W-:Y:S01]  /*60f0*/  FFMA.FTZ R16, R33, R26, R16 ;  /* 0x0000001a21107223 */ /* 0x000fe20000010010 */
[----:B------:R-:W-:Y:S01]  /*6100*/  PRMT R83, R83, 0x7632, R83 ;  /* 0x0000763253537816 */ /* 0x000fe20000000053 */
[----:B------:R-:W-:Y:S01]  /*6110*/  FFMA.FTZ R33, R33, R6, R20 ;  /* 0x0000000621217223 */ /* 0x000fe20000010014 */
[----:B------:R-:W-:-:S02]  /*6120*/  PRMT R75, R75, 0x7632, R75 ;  /* 0x000076324b4b7816 */ /* 0x000fc4000000004b */
[----:B------:R-:W-:Y:S02]  /*6130*/  PRMT R23, R23, 0x7632, R23 ;  /* 0x0000763217177816 */ /* 0x000fe40000000017 */
[C---:B------:R-:W-:Y:S02]  /*6140*/  PRMT R0, R27.reuse, 0x7632, R0 ;  /* 0x000076321b007816 */ /* 0x040fe40000000000 */
[----:B------:R-:W-:Y:S02]  /*6150*/  SHF.L.U32 R4, R27, 0x10, RZ ;  /* 0x000000101b047819 */ /* 0x000fe400000006ff */
[C---:B------:R-:W-:Y:S02]  /*6160*/  PRMT R9, R7.reuse, 0x7632, R9 ;  /* 0x0000763207097816 */ /* 0x040fe40000000009 */
[----:B------:R-:W-:Y:S01]  /*6170*/  SHF.L.U32 R18, R7, 0x10, RZ ;  /* 0x0000001007127819 */ /* 0x000fe200000006ff */
[----:B------:R-:W-:Y:S01]  /*6180*/  IMAD.U32 R75, R75, 0x10000, RZ ;  /* 0x000100004b4b7824 */ /* 0x000fe200078e00ff */
        /* <DEDUP_REMOVED lines=8> */
[C---:B------:R-:W-:Y:S01]  /*6210*/  FFMA.FTZ R36, R8.reuse, R67, R36 ;  /* 0x0000004308247223 */ /* 0x040fe20000010024 */
[C---:B------:R-:W-:Y:S01]  /*6220*/  FFMA.FTZ R10, R8.reuse, R83, R10 ;  /* 0x00000053080a7223 */ /* 0x040fe2000001000a */
        /* <DEDUP_REMOVED lines=139> */
[----:B0-----:R-:W-:Y:S01]  /*6ae0*/  FADD.FTZ R40, RZ, R40 ;  /* 0x00000028ff287221 */ /* 0x001fe20000010000 */
        /* <DEDUP_REMOVED lines=39> */
[----:B------:R-:W-:-:S02]  /*6d60*/  F2FP.BF16.F32.PACK_AB R46, RZ, R46 ;  /* 0x0000002eff2e723e */ /* 0x000fc400000010ff */
[----:B------:R-:W-:Y:S01]  /*6d70*/  FADD.FTZ R6, R6, R7 ;  /* 0x0000000706067221 */ /* 0x000fe20000010000 */
[----:B------:R-:W-:Y:S01]  /*6d80*/  F2FP.BF16.F32.PACK_AB R34, RZ, R34 ;  /* 0x00000022ff22723e */ /* 0x000fe200000010ff */
[----:B------:R0:W-:Y:S01]  /*6d90*/  STG.E.U16 desc[UR6][R38.64+0x300], R42 ;  /* 0x0003002a26007986 */ /* 0x0001e2000c101506 */
[----:B------:R-:W-:Y:S02]  /*6da0*/  F2FP.BF16.F32.PACK_AB R30, RZ, R30 ;  /* 0x0000001eff1e723e */ /* 0x000fe400000010ff */
[----:B------:R-:W-:Y:S01]  /*6db0*/  F2FP.BF16.F32.PACK_AB R26, RZ, R26 ;  /* 0x0000001aff1a723e */ /* 0x000fe200000010ff */
[----:B------:R0:W-:Y:S01]  /*6dc0*/  STG.E.U16 desc[UR6][R38.64+0x600], R46 ;  /* 0x0006002e26007986 */ /* 0x0001e2000c101506 */
[----:B------:R-:W-:Y:S02]  /*6dd0*/  F2FP.BF16.F32.PACK_AB R22, RZ, R22 ;  /* 0x00000016ff16723e */ /* 0x000fe400000010ff */
[----:B------:R-:W-:Y:S01]  /*6de0*/  F2FP.BF16.F32.PACK_AB R10, RZ, R10 ;  /* 0x0000000aff0a723e */ /* 0x000fe200000010ff */
[----:B------:R0:W-:Y:S01]  /*6df0*/  STG.E.U16 desc[UR6][R38.64+0x900], R34 ;  /* 0x0009002226007986 */ /* 0x0001e2000c101506 */
        /* <DEDUP_REMOVED lines=8> */
[----:B------:R0:W-:Y:S04]  /*6e80*/  STG.E.U16 desc[UR6][R38.64], R14 ;  /* 0x0000000e26007986 */ /* 0x0001e8000c101506 */
[----:B------:R0:W-:Y:S02]  /*6e90*/  STG.E.U16 desc[UR6][R38.64+0x1b00], R6 ;  /* 0x001b000626007986 */ /* 0x0001e4000c101506 */
.L_x_19:
[----:B------:R-:W-:Y:S05]  /*6ea0*/  BSYNC B0 ;  /* 0x0000000000007941 */ /* 0x000fea0003800000 */
.L_x_18:
[----:B------:R-:W-:Y:S01]  /*6eb0*/  PREEXIT ;  /* 0x000000000000782d */ /* 0x000fe20000000000 */
[----:B------:R-:W-:Y:S05]  /*6ec0*/  EXIT ;  /* 0x000000000000794d */ /* 0x000fea0003800000 */
.L_x_20:
        /* <DEDUP_REMOVED lines=11> */
.L_x_106:


//--------------------- .text._Z30router_gemm_kernel_bf16_outputI13__nv_bfloat16Li128ELi8ELi9ELi384ELi7168EEvPS0_PKT_S4_ --------------------------
	.section	.text._Z30router_gemm_kernel_bf16_outputI13__nv_bfloat16Li128ELi8ELi9ELi384ELi7168EEvPS0_PKT_S4_,"ax",@progbits
	.align	128
        .global         _Z30router_gemm_kernel_bf16_outputI13__nv_bfloat16Li128ELi8ELi9ELi384ELi7168EEvPS0_PKT_S4_
        .type           _Z30router_gemm_kernel_bf16_outputI13__nv_bfloat16Li128ELi8ELi9ELi384ELi7168EEvPS0_PKT_S4_,@function
        .size           _Z30router_gemm_kernel_bf16_outputI13__nv_bfloat16Li128ELi8ELi9ELi384ELi7168EEvPS0_PKT_S4_,(.L_x_107 - _Z30router_gemm_kernel_bf16_outputI13__nv_bfloat16Li128ELi8ELi9ELi384ELi7168EEvPS0_PKT_S4_)
        .other          _Z30router_gemm_kernel_bf16_outputI13__nv_bfloat16Li128ELi8ELi9ELi384ELi7168EEvPS0_PKT_S4_,@"STO_CUDA_ENTRY STV_DEFAULT"
_Z30router_gemm_kernel_bf16_outputI13__nv_bfloat16Li128ELi8ELi9ELi384ELi7168EEvPS0_PKT_S4_:
.text._Z30router_gemm_kernel_bf16_outputI13__nv_bfloat16Li128ELi8ELi9ELi384ELi7168EEvPS0_PKT_S4_:
        /* <DEDUP_REMOVED lines=41> */
[C---:B------:R-:W-:Y:S01]  /*0290*/  PRMT R86, R25.reuse, 0x7632, R86 ;  /* 0x0000763219567816 */ /* 0x040fe20000000056 */
[----:B------:R-:W2:Y:S01]  /*02a0*/  LDG.E.128 R16, desc[UR6][R2.64+0x12000] ;  /* 0x0120000602107981 */ /* 0x000ea2000c1e1d00 */
[----:B------:R-:W-:Y:S01]  /*02b0*/  SHF.L.U32 R83, R25, 0x10, RZ ;  /* 0x0000001019537819 */ /* 0x000fe200000006ff */
[----:B------:R-:W-:Y:S01]  /*02c0*/  IMAD.U32 R25, R24, 0x10000, RZ ;  /* 0x0001000018197824 */ /* 0x000fe200078e00ff */
[----:B------:R-:W-:-:S03]  /*02d0*/  SHF.L.U32 R86, R86, 0x10, RZ ;  /* 0x0000001056567819 */ /* 0x000fc600000006ff */
[----:B------:R-:W-:Y:S01]  /*02e0*/  FFMA.FTZ R73, R83, R72, R76 ;  /* 0x0000004853497223 */ /* 0x000fe2000001004c */
[----:B---3--:R-:W-:-:S03]  /*02f0*/  PRMT R72, R8, 0x7632, R72 ;  /* 0x0000763208487816 */ /* 0x008fc60000000048 */
[----:B------:R-:W-:Y:S01]  /*0300*/  FFMA.FTZ R24, R86, R25, R73 ;  /* 0x0000001956187223 */ /* 0x000fe20000010049 */
[----:B------:R-:W-:Y:S01]  /*0310*/  SHF.L.U32 R25, R8, 0x10, RZ ;  /* 0x0000001008197819 */ /* 0x000fe200000006ff */
[----:B------:R-:W-:Y:S01]  /*0320*/  IMAD.U32 R76, R72, 0x10000, RZ ;  /* 0x00010000484c7824 */ /* 0x000fe200078e00ff */
[----:B------:R-:W-:Y:S02]  /*0330*/  SHF.L.U32 R8, R74, 0x10, RZ ;  /* 0x000000104a087819 */ /* 0x000fe400000006ff */
[C---:B------:R-:W-:Y:S02]  /*0340*/  SHF.L.U32 R85, R26.reuse, 0x10, RZ ;  /* 0x000000101a557819 */ /* 0x040fe400000006ff */
[----:B------:R-:W-:Y:S01]  /*0350*/  PRMT R87, R26, 0x7632, R87 ;  /* 0x000076321a577816 */ /* 0x000fe20000000057 */
[----:B------:R-:W-:Y:S01]  /*0360*/  FFMA.FTZ R26, R0, R25, RZ ;  /* 0x00000019001a7223 */ /* 0x000fe200000100ff */
[----:B------:R-:W-:Y:S01]  /*0370*/  PRMT R74, R74, 0x7632, R74 ;  /* 0x000076324a4a7816 */ /* 0x000fe2000000004a */
[----:B------:R-:W-:Y:S01]  /*0380*/  FFMA.FTZ R72, R85, R8, R24 ;  /* 0x0000000855487223 */ /* 0x000fe20000010018 */
[----:B------:R-:W-:Y:S01]  /*0390*/  PRMT R8, R9, 0x7632, R8 ;  /* 0x0000763209087816 */ /* 0x000fe20000000008 */
[----:B------:R-:W-:Y:S01]  /*03a0*/  FFMA.FTZ R78, R81, R76, R26 ;  /* 0x0000004c514e7223 */ /* 0x000fe2000001001a */
[----:B------:R-:W-:-:S02]  /*03b0*/  SHF.L.U32 R76, R9, 0x10, RZ ;  /* 0x00000010094c7819 */ /* 0x000fc400000006ff */
[C---:B------:R-:W-:Y:S02]  /*03c0*/  PRMT R90, R27.reuse, 0x7632, R90 ;  /* 0x000076321b5a7816 */ /* 0x040fe4000000005a */
[----:B------:R-:W-:Y:S01]  /*03d0*/  SHF.L.U32 R80, R27, 0x10, RZ ;  /* 0x000000101b507819 */ /* 0x000fe200000006ff */
[----:B------:R-:W-:Y:S01]  /*03e0*/  IMAD.U32 R74, R74, 0x10000, RZ ;  /* 0x000100004a4a7824 */ /* 0x000fe200078e00ff */
[----:B------:R-:W3:Y:S01]  /*03f0*/  LDG.E.128 R24, desc[UR6][R2.64+0x15800] ;  /* 0x0158000602187981 */ /* 0x000ee2000c1e1d00 */
[----:B------:R-:W-:Y:S01]  /*0400*/  SHF.L.U32 R87, R87, 0x10, RZ ;  /* 0x0000001057577819 */ /* 0x000fe200000006ff */
[----:B------:R-:W-:Y:S01]  /*0410*/  FFMA.FTZ R77, R83, R76, R78 ;  /* 0x0000004c534d7223 */ /* 0x000fe2000001004e */
[----:B------:R-:W-:-:S03]  /*0420*/  SHF.L.U32 R73, R8, 0x10, RZ ;  /* 0x0000001008497819 */ /* 0x000fc600000006ff */
[--C-:B------:R-:W-:Y:S02]  /*0430*/  FFMA.FTZ R9, R87, R74, R72.reuse ;  /* 0x0000004a57097223 */ /* 0x100fe40000010048 */
[----:B------:R-:W-:Y:S01]  /*0440*/  FFMA.FTZ R74, R86, R73, R77 ;  /* 0x00000049564a7223 */ /* 0x000fe2000001004d */
[C---:B----4-:R-:W-:Y:S01]  /*0450*/  PRMT R73, R4.reuse, 0x7632, R73 ;  /* 0x0000763204497816 */ /* 0x050fe20000000049 */
[----:B------:R-:W-:Y:S01]  /*0460*/  IMAD.U32 R89, R4, 0x10000, RZ ;  /* 0x0001000004597824 */ /* 0x000fe200078e00ff */
[C---:B------:R-:W-:Y:S01]  /*0470*/  PRMT R72, R10.reuse, 0x7632, R72 ;  /* 0x000076320a487816 */ /* 0x040fe20000000048 */
[----:B------:R-:W4:Y:S01]  /*0480*/  LDG.E.128 R76, desc[UR6][R2.64+0x19000] ;  /* 0x01900006024c7981 */ /* 0x000f22000c1e1d00 */
[----:B------:R-:W-:Y:S01]  /*0490*/  SHF.L.U32 R10, R10, 0x10, RZ ;  /* 0x000000100a0a7819 */ /* 0x000fe200000006ff */
[----:B------:R-:W-:Y:S01]  /*04a0*/  FFMA.FTZ R82, R0, R89, RZ ;  /* 0x0000005900527223 */ /* 0x000fe200000100ff */
[----:B------:R-:W-:Y:S02]  /*04b0*/  SHF.L.U32 R4, R73, 0x10, RZ ;  /* 0x0000001049047819 */ /* 0x000fe400000006ff */
[----:B------:R-:W-:Y:S01]  /*04c0*/  PRMT R73, R5, 0x7632, R73 ;  /* 0x0000763205497816 */ /* 0x000fe20000000049 */
[----:B------:R-:W-:Y:S01]  /*04d0*/  FFMA.FTZ R10, R85, R10, R74 ;  /* 0x0000000a550a7223 */ /* 0x000fe2000001004a */
[----:B------:R-:W-:-:S02]  /*04e0*/  IMAD.U32 R74, R5, 0x10000, RZ ;  /* 0x00010000054a7824 */ /* 0x000fc400078e00ff */
[----:B------:R-:W-:Y:S01]  /*04f0*/  FFMA.FTZ R4, R81, R4, R82 ;  /* 0x0000000451047223 */ /* 0x000fe20000010052 */
[----:B------:R-:W-:Y:S02]  /*0500*/  SHF.L.U32 R72, R72, 0x10, RZ ;  /* 0x0000001048487819 */ /* 0x000fe400000006ff */
[----:B------:R-:W-:Y:S01]  /*0510*/  SHF.L.U32 R73, R73, 0x10, RZ ;  /* 0x0000001049497819 */ /* 0x000fe200000006ff */
[----:B------:R-:W-:Y:S01]  /*0520*/  FFMA.FTZ R89, R83, R74, R4 ;  /* 0x0000004a53597223 */ /* 0x000fe20000010004 */
[----:B------:R-:W-:Y:S01]  /*0530*/  SHF.L.U32 R5, R11, 0x10, RZ ;  /* 0x000000100b057819 */ /* 0x000fe200000006ff */
[----:B------:R-:W-:Y:S01]  /*0540*/  FFMA.FTZ R10, R87, R72, R10 ;  /* 0x00000048570a7223 */ /* 0x000fe2000001000a */
[C---:B------:R-:W-:Y:S01]  /*0550*/  PRMT R8, R75.reuse, 0x7632, R8 ;  /* 0x000076324b087816 */ /* 0x040fe20000000008 */
[----:B------:R-:W-:Y:S01]  /*0560*/  FFMA.FTZ R72, R86, R73, R89 ;  /* 0x0000004956487223 */ /* 0x000fe20000010059 */
[----:B------:R-:W-:Y:S02]  /*0570*/  SHF.L.U32 R75, R75, 0x10, RZ ;  /* 0x000000104b4b7819 */ /* 0x000fe400000006ff */
[----:B------:R-:W-:Y:S01]  /*0580*/  SHF.L.U32 R4, R6, 0x10, RZ ;  /* 0x0000001006047819 */ /* 0x000fe200000006ff */
[----:B------:R-:W-:Y:S01]  /*0590*/  FFMA.FTZ R10, R80, R5, R10 ;  /* 0x00000005500a7223 */ /* 0x000fe2000001000a */
[----:B------:R-:W-:-:S02]  /*05a0*/  PRMT R6, R68, 0x7632, R6 ;  /* 0x0000763244067816 */ /* 0x000fc40000000006 */
[----:B------:R-:W-:Y:S02]  /*05b0*/  SHF.L.U32 R73, R68, 0x10, RZ ;  /* 0x0000001044497819 */ /* 0x000fe400000006ff */
[----:B------:R-:W-:Y:S01]  /*05c0*/  PRMT R11, R11, 0x7632, R11 ;  /* 0x000076320b0b7816 */ /* 0x000fe2000000000b */
[----:B------:R-:W-:Y:S01]  /*05d0*/  FFMA.FTZ R9, R80, R75, R9 ;  /* 0x0000004b50097223 */ /* 0x000fe20000010009 */
[----:B------:R-:W-:Y:S01]  /*05e0*/  SHF.L.U32 R5, R8, 0x10, RZ ;  /* 0x0000001008057819 */ /* 0x000fe200000006ff */
[----:B------:R-:W-:Y:S02]  /*05f0*/  IMAD.U32 R90, R90, 0x10000, RZ ;  /* 0x000100005a5a7824 */ /* 0x000fe400078e00ff */
[----:B------:R-:W-:Y:S01]  /*0600*/  FFMA.FTZ R72, R85, R4, R72 ;  /* 0x0000000455487223 */ /* 0x000fe20000010048 */
[----:B------:R-:W-:Y:S01]  /*0610*/  SHF.L.U32 R11, R11, 0x10, RZ ;  /* 0x000000100b0b7819 */ /* 0x000fe200000006ff */
[----:B------:R-:W-:Y:S02]  /*0620*/  IMAD.U32 R4, R6, 0x10000, RZ ;  /* 0x0001000006047824 */ /* 0x000fe400078e00ff */
[----:B------:R-:W-:Y:S01]  /*0630*/  FFMA.FTZ R8, R0, R73, RZ ;  /* 0x0000004900087223 */ /* 0x000fe200000100ff */
        /* <DEDUP_REMOVED lines=9> */
[----:B------:R-:W-:Y:S02]  /*06d0*/  FFMA.FTZ R73, R83, R68, R4 ;  /* 0x0000004453497223 */ /* 0x000fe40000010004 */
[----:B------:R-:W-:Y:S01]  /*06e0*/  FFMA.FTZ R5, R87, R6, R72 ;  /* 0x0000000657057223 */ /* 0x000fe20000010048 */
[----:B------:R-:W-:Y:S01]  /*06f0*/  SHF.L.U32 R6, R70, 0x10, RZ ;  /* 0x0000001046067819 */ /* 0x000fe200000006ff */
[----:B------:R-:W-:Y:S01]  /*0700*/  FFMA.FTZ R68, R86, R69, R73 ;  /* 0x0000004556447223 */ /* 0x000fe20000010049 */
[C---:B------:R-:W-:Y:S01]  /*0710*/  PRMT R4, R7.reuse, 0x7632, R4 ;  /* 0x0000763207047816 */ /* 0x040fe20000000004 */
[----:B------:R-:W-:Y:S01]  /*0720*/  IMAD.U32 R7, R7, 0x10000, RZ ;  /* 0x0001000007077824 */ /* 0x000fe200078e00ff */
[----:B------:R-:W-:-:S02]  /*0730*/  PRMT R69, R64, 0x7632, R69 ;  /* 0x0000763240457816 */ /* 0x000fc40000000045 */
[----:B------:R-:W-:Y:S02]  /*0740*/  SHF.L.U32 R75, R64, 0x10, RZ ;  /* 0x00000010404b7819 */ /* 0x000fe400000006ff */
[----:B------:R-:W-:Y:S01]  /*0750*/  PRMT R70, R70, 0x7632, R70 ;  /* 0x0000763246467816 */ /* 0x000fe20000000046 */
[----:B------:R-:W-:Y:S01]  /*0760*/  FFMA.FTZ R6, R85, R6, R68 ;  /* 0x0000000655067223 */ /* 0x000fe20000010044 */
[--C-:B------:R-:W-:Y:S01]  /*0770*/  FFMA.FTZ R73, R80, R7, R5.reuse ;  /* 0x0000000750497223 */ /* 0x100fe20000010005 */
[----:B------:R-:W-:Y:S02]  /*0780*/  IMAD.U32 R68, R69, 0x10000, RZ ;  /* 0x0001000045447824 */ /* 0x000fe400078e00ff */
[----:B------:R-:W-:Y:S01]  /*0790*/  FFMA.FTZ R72, R0, R75, RZ ;  /* 0x0000004b00487223 */ /* 0x000fe200000100ff */
[----:B------:R-:W-:Y:S02]  /*07a0*/  SHF.L.U32 R70, R70, 0x10, RZ ;  /* 0x0000001046467819 */ /* 0x000fe400000006ff */
        /* <DEDUP_REMOVED lines=8> */
[----:B------:R-:W5:Y:S04]  /*0830*/  LDG.E.128 R68, desc[UR6][R2.64+0x1000] ;  /* 0x0010000602447981 */ /* 0x000f68000c1e1d00 */
[----:B------:R-:W5:Y:S01]  /*0840*/  LDG.E.128 R4, desc[UR6][R40.64+0x1000] ;  /* 0x0010000628047981 */ /* 0x000f62000c1e1d00 */
[----:B------:R-:W-:Y:S01]  /*0850*/  FFMA.FTZ R93, R83, R72, R74 ;  /* 0x00000048535d7223 */ /* 0x000fe2000001004a */
[----:B------:R-:W-:Y:S01]  /*0860*/  FFMA.FTZ R98, R90, R65, R73 ;  /* 0x000000415a627223 */ /* 0x000fe20000010049 */
[----:B------:R-:W-:Y:S01]  /*0870*/  FFMA.FTZ R75, R80, R75, R89 ;  /* 0x0000004b504b7223 */ /* 0x000fe20000010059 */
[C---:B------:R-:W-:Y:S02]  /*0880*/  PRMT R73, R56.reuse, 0x7632, R73 ;  /* 0x0000763238497816 */ /* 0x040fe40000000049 */
[----:B------:R-:W-:-:S02]  /*0890*/  SHF.L.U32 R89, R56, 0x10, RZ ;  /* 0x0000001038597819 */ /* 0x000fc400000006ff */
[----:B------:R-:W-:Y:S01]  /*08a0*/  SHF.L.U32 R65, R64, 0x10, RZ ;  /* 0x0000001040417819 */ /* 0x000fe200000006ff */
[----:B------:R-:W-:Y:S01]  /*08b0*/  FFMA.FTZ R72, R86, R91, R93 ;  /* 0x0000005b56487223 */ /* 0x000fe2000001005d */
[----:B------:R-:W-:Y:S01]  /*08c0*/  SHF.L.U32 R64, R66, 0x10, RZ ;  /* 0x0000001042407819 */ /* 0x000fe200000006ff */
[----:B------:R-:W-:Y:S02]  /*08d0*/  IMAD.U32 R56, R73, 0x10000, RZ ;  /* 0x0001000049387824 */ /* 0x000fe400078e00ff */
[----:B------:R-:W-:Y:S01]  /*08e0*/  FFMA.FTZ R84, R0, R89, RZ ;  /* 0x0000005900547223 */ /* 0x000fe200000100ff */
[----:B------:R-:W-:Y:S01]  /*08f0*/  SHF.L.U32 R74, R57, 0x10, RZ ;  /* 0x00000010394a7819 */ /* 0x000fe200000006ff */
[--C-:B------:R-:W-:Y:S01]  /*0900*/  FFMA.FTZ R64, R85, R64, R72.reuse ;  /* 0x0000004055407223 */ /* 0x100fe20000010048 */
[----:B------:R-:W-:Y:S01]  /*0910*/  PRMT R72, R57, 0x7632, R72 ;  /* 0x0000763239487816 */ /* 0x000fe20000000048 */
[----:B------:R-:W-:Y:S01]  /*0920*/  FFMA.FTZ R56, R81, R56, R84 ;  /* 0x0000003851387223 */ /* 0x000fe20000010054 */
[----:B------:R-:W-:-:S03]  /*0930*/  FFMA.FTZ R82, R90, R65, R75 ;  /* 0x000000415a527223 */ /* 0x000fc6000001004b */
[----:B------:R-:W-:Y:S02]  /*0940*/  IMAD.U32 R91, R72, 0x10000, RZ ;  /* 0x00010000485b7824 */ /* 0x000fe400078e00ff */
[----:B------:R-:W-:Y:S02]  /*0950*/  FFMA.FTZ R93, R83, R74, R56 ;  /* 0x0000004a535d7223 */ /* 0x000fe40000010038 */
[----:B------:R-:W5:Y:S01]  /*0960*/  LDG.E.128 R72, desc[UR6][R2.64+0x4800] ;  /* 0x0048000602487981 */ /* 0x000f62000c1e1d00 */
[----:B------:R-:W-:-:S04]  /*0970*/  PRMT R66, R66, 0x7632, R66 ;  /* 0x0000763242427816 */ /* 0x000fc80000000042 */
        /* <DEDUP_REMOVED lines=8> */
[C---:B------:R-:W-:Y:S01]  /*0a00*/  SHF.L.U32 R48, R58.reuse, 0x10, RZ ;  /* 0x000000103a307819 */ /* 0x040fe200000006ff */
[----:B------:R-:W5:Y:S01]  /*0a10*/  LDG.E.128 R64, desc[UR6][R2.64+0x8000] ;  /* 0x0080000602407981 */ /* 0x000f62000c1e1d00 */
[----:B------:R-:W-:Y:S01]  /*0a20*/  PRMT R58, R58, 0x7632, R58 ;  /* 0x000076323a3a7816 */ /* 0x000fe2000000003a */
[----:B------:R-:W-:Y:S01]  /*0a30*/  FFMA.FTZ R96, R0, R91, RZ ;  /* 0x0000005b00607223 */ /* 0x000fe200000100ff */
        /* <DEDUP_REMOVED lines=10> */
[----:B------:R-:W-:Y:S01]  /*0ae0*/  SHF.L.U32 R91, R60, 0x10, RZ ;  /* 0x000000103c5b7819 */ /* 0x000fe200000006ff */
[----:B------:R-:W-:Y:S01]  /*0af0*/  FFMA.FTZ R89, R83, R96, R100 ;  /* 0x0000006053597223 */ /* 0x000fe20000010064 */
[C---:B------:R-:W-:Y:S02]  /*0b00*/  PRMT R48, R59.reuse, 0x7632, R48 ;  /* 0x000076323b307816 */ /* 0x040fe40000000030 */
[----:B------:R-:W-:Y:S01]  /*0b10*/  SHF.L.U32 R49, R59, 0x10, RZ ;  /* 0x000000103b317819 */ /* 0x000fe200000006ff */
[----:B------:R-:W-:Y:S01]  /*0b20*/  IMAD.U32 R59, R56, 0x10000, RZ ;  /* 0x00010000383b7824 */ /* 0x000fe200078e00ff */
[----:B------:R-:W-:Y:S01]  /*0b30*/  SHF.L.U32 R56, R50, 0x10, RZ ;  /* 0x0000001032387819 */ /* 0x000fe200000006ff */
[----:B------:R-:W-:Y:S01]  /*0b40*/  FFMA.FTZ R96, R0, R91, RZ ;  /* 0x0000005b00607223 */ /* 0x000fe200000100ff */
[----:B------:R-:W-:Y:S01]  /*0b50*/  SHF.L.U32 R88, R88, 0x10, RZ ;  /* 0x0000001058587819 */ /* 0x000fe200000006ff */
[----:B------:R-:W-:Y:S01]  /*0b60*/  FFMA.FTZ R58, R86, R59, R89 ;  /* 0x0000003b563a7223 */ /* 0x000fe20000010059 */
[----:B------:R-:W-:-:S02]  /*0b70*/  PRMT R50, R50, 0x7632, R50 ;  /* 0x0000763232327816 */ /* 0x000fc40000000032 */
[----:B------:R-:W-:Y:S01]  /*0b80*/  PRMT R89, R61, 0x7632, R89 ;  /* 0x000076323d597816 */ /* 0x000fe20000000059 */
[----:B------:R-:W-:Y:S01]  /*0b90*/  FFMA.FTZ R100, R81, R88, R96 ;  /* 0x0000005851647223 */ /* 0x000fe20000010060 */
[----:B------:R-:W-:Y:S01]  /*0ba0*/  FFMA.FTZ R60, R85, R56, R58 ;  /* 0x00000038553c7223 */ /* 0x000fe2000001003a */
[----:B------:R-:W-:Y:S01]  /*0bb0*/  IMAD.U32 R50, R50, 0x10000, RZ ;  /* 0x0001000032327824 */ /* 0x000fe200078e00ff */
[----:B------:R-:W-:Y:S02]  /*0bc0*/  SHF.L.U32 R96, R61, 0x10, RZ ;  /* 0x000000103d607819 */ /* 0x000fe400000006ff */
[----:B------:R-:W-:Y:S01]  /*0bd0*/  SHF.L.U32 R89, R89, 0x10, RZ ;  /* 0x0000001059597819 */ /* 0x000fe200000006ff */
[--C-:B------:R-:W-:Y:S01]  /*0be0*/  FFMA.FTZ R61, R87, R50, R60.reuse ;  /* 0x00000032573d7223 */ /* 0x100fe2000001003c */
[C---:B------:R-:W-:Y:S01]  /*0bf0*/  PRMT R60, R52.reuse, 0x7632, R60 ;  /* 0x00007632343c7816 */ /* 0x040fe2000000003c */
[----:B------:R-:W-:Y:S01]  /*0c00*/  FFMA.FTZ R91, R83, R96, R100 ;  /* 0x00000060535b7223 */ /* 0x000fe20000010064 */
[----:B------:R-:W-:-:S02]  /*0c10*/  IMAD.U32 R93, R52, 0x10000, RZ ;  /* 0x00010000345d7824 */ /* 0x000fc400078e00ff */
[----:B------:R-:W-:Y:S01]  /*0c20*/  FFMA.FTZ R49, R80, R49, R57 ;  /* 0x0000003150317223 */ /* 0x000fe20000010039 */
[C---:B------:R-:W-:Y:S01]  /*0c30*/  PRMT R50, R62.reuse, 0x7632, R50 ;  /* 0x000076323e327816 */ /* 0x040fe20000000032 */
[----:B------:R-:W5:Y:S01]  /*0c40*/  LDG.E.128 R56, desc[UR6][R2.64+0xb800] ;  /* 0x00b8000602387981 */ /* 0x000f62000c1e1d00 */
[----:B------:R-:W-:Y:S01]  /*0c50*/  SHF.L.U32 R62, R62, 0x10, RZ ;  /* 0x000000103e3e7819 */ /* 0x000fe200000006ff */
[----:B------:R-:W-:Y:S01]  /*0c60*/  FFMA.FTZ R52, R86, R89, R91 ;  /* 0x0000005956347223 */ /* 0x000fe2000001005b */
[----:B------:R-:W-:Y:S01]  /*0c70*/  SHF.L.U32 R60, R60, 0x10, RZ ;  /* 0x000000103c3c7819 */ /* 0x000fe200000006ff */
[----:B------:R-:W-:Y:S01]  /*0c80*/  FFMA.FTZ R96, R0, R93, RZ ;  /* 0x0000005d00607223 */ /* 0x000fe200000100ff */
[----:B------:R-:W-:Y:S01]  /*0c90*/  PRMT R0, R53, 0x7632, R0 ;  /* 0x0000763235007816 */ /* 0x000fe20000000000 */
[----:B------:R-:W-:Y:S01]  /*0ca0*/  FFMA.FTZ R52, R85, R62, R52 ;  /* 0x0000003e55347223 */ /* 0x000fe20000010034 */
[----:B------:R-:W-:Y:S01]  /*0cb0*/  SHF.L.U32 R50, R50, 0x10, RZ ;  /* 0x0000001032327819 */ /* 0x000fe200000006ff */
[----:B------:R-:W-:-:S02]  /*0cc0*/  IMAD.U32 R62, R53, 0x10000, RZ ;  /* 0x00010000353e7824 */ /* 0x000fc400078e00ff */
[----:B------:R-:W-:Y:S01]  /*0cd0*/  FFMA.FTZ R60, R81, R60, R96 ;  /* 0x0000003c513c7223 */ /* 0x000fe20000010060 */
[----:B------:R-:W-:Y:S01]  /*0ce0*/  SHF.L.U32 R81, R0, 0x10, RZ ;  /* 0x0000001000517819 */ /* 0x000fe200000006ff */
[----:B------:R-:W-:Y:S02]  /*0cf0*/  FFMA.FTZ R50, R87, R50, R52 ;  /* 0x0000003257327223 */ /* 0x000fe40000010034 */
[----:B------:R-:W-:Y:S01]  /*0d00*/  FFMA.FTZ R83, R83, R62, R60 ;  /* 0x0000003e53537223 */ /* 0x000fe2000001003c */
[----:B------:R-:W-:Y:S02]  /*0d10*/  SHF.L.U32 R53, R63, 0x10, RZ ;  /* 0x000000103f357819 */ /* 0x000fe400000006ff */
[----:B------:R-:W-:Y:S01]  /*0d20*/  PRMT R52, R54, 0x7632, R52 ;  /* 0x0000763236347816 */ /* 0x000fe20000000034 */
[----:B------:R-:W-:Y:S01]  /*0d30*/  FFMA.FTZ R86, R86, R81, R83 ;  /* 0x0000005156567223 */ /* 0x000fe20000010053 */
        /* <DEDUP_REMOVED lines=12> */
[----:B------:R-:W-:-:S02]  /*0e00*/  IMAD.U32 R48, R48, 0x10000, RZ ;  /* 0x0001000030307824 */ /* 0x000fc400078e00ff */
[----:B------:R-:W-:Y:S01]  /*0e10*/  FFMA.FTZ R88, R90, R53, R50 ;  /* 0x000000355a587223 */ /* 0x000fe20000010032 */
[C---:B------:R-:W-:Y:S01]  /*0e20*/  PRMT R52, R36.reuse, 0x7632, R52 ;  /* 0x0000763224347816 */ /* 0x040fe20000000034 */
[----:B------:R-:W-:Y:S01]  /*0e30*/  IMAD.U32 R53, R55, 0x10000, RZ ;  /* 0x0001000037357824 */ /* 0x000fe200078e00ff */
[----:B------:R-:W-:Y:S02]  /*0e40*/  SHF.L.U32 R36, R36, 0x10, RZ ;  /* 0x0000001024247819 */ /* 0x000fe400000006ff */
[C---:B------:R-:W-:Y:S02]  /*0e50*/  PRMT R0, R44.reuse, 0x7632, R0 ;  /* 0x000076322c007816 */ /* 0x040fe40000000000 */
[----:B------:R-:W-:Y:S01]  /*0e60*/  SHF.L.U32 R85, R44, 0x10, RZ ;  /* 0x000000102c557819 */ /* 0x000fe200000006ff */
[C---:B------:R-:W-:Y:S01]  /*0e70*/  FFMA.FTZ R100, R90.reuse, R48, R49 ;  /* 0x000000305a647223 */ /* 0x040fe20000010031 */
[----:B------:R-:W-:Y:S01]  /*0e80*/  FFMA.FTZ R96, R90, R51, R96 ;  /* 0x000000335a607223 */ /* 0x000fe20000010060 */
[----:B------:R-:W-:Y:S01]  /*0e90*/  FFMA.FTZ R53, R80, R53, R87 ;  /* 0x0000003550357223 */ /* 0x000fe20000010057 */
[----:B------:R-:W-:Y:S01]  /*0ea0*/  SHF.L.U32 R52, R52, 0x10, RZ ;  /* 0x0000001034347819 */ /* 0x000fe200000006ff */
[----:B------:R-:W5:Y:S01]  /*0eb0*/  LDG.E.128 R48, desc[UR6][R2.64+0x12800] ;  /* 0x0128000602307981 */ /* 0x000f62000c1e1d00 */
[----:B------:R-:W-:-:S02]  /*0ec0*/  IMAD.U32 R87, R0, 0x10000, RZ ;  /* 0x0001000000577824 */ /* 0x000fc400078e00ff */
[----:B------:R-:W-:Y:S01]  /*0ed0*/  FFMA.FTZ R36, R85, R36, R94 ;  /* 0x0000002455247223 */ /* 0x000fe2000001005e */
        /* <DEDUP_REMOVED lines=8> */
[----:B------:R-:W-:Y:S01]  /*0f60*/  PRMT R55, R55, 0x7632, R55 ;  /* 0x0000763237377816 */ /* 0x000fe20000000037 */
[C---:B------:R-:W-:Y:S02]  /*0f70*/  IMAD.U32 R37, R38.reuse, 0x10000, RZ ;  /* 0x0001000026257824 */ /* 0x040fe400078e00ff */
[----:B------:R-:W-:Y:S01]  /*0f80*/  FFMA.FTZ R45, R83, R36, R44 ;  /* 0x00000024532d7223 */ /* 0x000fe2000001002c */
[----:B------:R-:W-:Y:S02]  /*0f90*/  PRMT R36, R38, 0x7632, R36 ;  /* 0x0000763226247816 */ /* 0x000fe40000000024 */
[C---:B------:R-:W-:Y:S02]  /*0fa0*/  PRMT R38, R28.reuse, 0x7632, R38 ;  /* 0x000076321c267816 */ /* 0x040fe40000000026 */
[----:B------:R-:W-:Y:S02]  /*0fb0*/  SHF.L.U32 R44, R28, 0x10, RZ ;  /* 0x000000101c2c7819 */ /* 0x000fe400000006ff */
[----:B------:R-:W-:-:S02]  /*0fc0*/  SHF.L.U32 R55, R55, 0x10, RZ ;  /* 0x0000001037377819 */ /* 0x000fc400000006ff */
[----:B------:R-:W-:Y:S01]  /*0fd0*/  SHF.L.U32 R38, R38, 0x10, RZ ;  /* 0x0000001026267819 */ /* 0x000fe200000006ff */
[----:B------:R-:W-:Y:S01]  /*0fe0*/  FFMA.FTZ R92, R85, R44, R92 ;  /* 0x0000002c555c7223 */ /* 0x000fe2000001005c */
[----:B------:R-:W-:Y:S01]  /*0ff0*/  PRMT R80, R46, 0x7632, R80 ;  /* 0x000076322e507816 */ /* 0x000fe20000000050 */
        /* <DEDUP_REMOVED lines=13> */
[----:B------:R-:W-:Y:S02]  /*10d0*/  SHF.L.U32 R0, R47, 0x10, RZ ;  /* 0x000000102f007819 */ /* 0x000fe400000006ff */
[----:B------:R-:W-:Y:S02]  /*10e0*/  SHF.L.U32 R39, R39, 0x10, RZ ;  /* 0x0000001027277819 */ /* 0x000fe400000006ff */
[C---:B------:R-:W-:Y:S01]  /*10f0*/  PRMT R36, R32.reuse, 0x7632, R36 ;  /* 0x0000763220247816 */ /* 0x040fe20000000024 */
[----:B------:R-:W-:Y:S01]  /*1100*/  IMAD.U32 R32, R32, 0x10000, RZ ;  /* 0x0001000020207824 */ /* 0x000fe200078e00ff */
        /* <DEDUP_REMOVED lines=13> */
[----:B------:R-:W5:Y:S01]  /*11e0*/  LDG.E.128 R44, desc[UR6][R2.64+0x19800] ;  /* 0x01980006022c7981 */ /* 0x000f62000c1e1d00 */
[----:B------:R-:W-:Y:S01]  /*11f0*/  SHF.L.U32 R29, R31, 0x10, RZ ;  /* 0x000000101f1d7819 */ /* 0x000fe200000006ff */
[----:B------:R-:W-:-:S02]  /*1200*/  IMAD.U32 R30, R30, 0x10000, RZ ;  /* 0x000100001e1e7824 */ /* 0x000fc400078e00ff */
[----:B------:R-:W-:Y:S01]  /*1210*/  FFMA.FTZ R36, R89, R32, R36 ;  /* 0x0000002059247223 */ /* 0x000fe20000010024 */
[----:B------:R-:W-:Y:S02]  /*1220*/  SHF.L.U32 R28, R28, 0x10, RZ ;  /* 0x000000101c1c7819 */ /* 0x000fe400000006ff */
[----:B------:R-:W-:Y:S01]  /*1230*/  SHF.L.U32 R81, R81, 0x10, RZ ;  /* 0x0000001051517819 */ /* 0x000fe200000006ff */
[----:B------:R-:W-:Y:S01]  /*1240*/  FFMA.FTZ R92, R0, R29, R37 ;  /* 0x0000001d005c7223 */ /* 0x000fe20000010025 */
        /* <DEDUP_REMOVED lines=20> */
[----:B------:R-:W-:Y:S01]  /*1390*/  PRMT R13, R13, 0x7632, R13 ;  /* 0x000076320d0d7816 */ /* 0x000fe2000000000d */
[----:B------:R-:W-:Y:S01]  /*13a0*/  FFMA.FTZ R98, R89, R32, R36 ;  /* 0x0000002059627223 */ /* 0x000fe20000010024 */
[----:B------:R-:W-:Y:S01]  /*13b0*/  PRMT R12, R35, 0x7632, R12 ;  /* 0x00007632230c7816 */ /* 0x000fe2000000000c */
[----:B------:R-:W-:Y:S01]  /*13c0*/  FFMA.FTZ R102, R85, R34, R84 ;  /* 0x0000002255667223 */ /* 0x000fe20000010054 */
[----:B------:R-:W5:Y:S01]  /*13d0*/  LDG.E.128 R36, desc[UR6][R40.64+0x1800] ;  /* 0x0018000628247981 */ /* 0x000f62000c1e1d00 */
[----:B------:R-:W-:-:S03]  /*13e0*/  SHF.L.U32 R20, R20, 0x10, RZ ;  /* 0x0000001014147819 */ /* 0x000fc600000006ff */
[----:B------:R-:W5:Y:S01]  /*13f0*/  LDG.E.128 R32, desc[UR6][R2.64+0x1800] ;  /* 0x0018000602207981 */ /* 0x000f62000c1e1d00 */
[----:B------:R-:W-:Y:S02]  /*1400*/  SHF.L.U32 R82, R13, 0x10, RZ ;  /* 0x000000100d527819 */ /* 0x000fe400000006ff */
[----:B------:R-:W-:Y:S01]  /*1410*/  PRMT R13, R21, 0x7632, R13 ;  /* 0x00007632150d7816 */ /* 0x000fe2000000000d */
[----:B------:R-:W-:Y:S01]  /*1420*/  FFMA.FTZ R102, R87, R20, R102 ;  /* 0x0000001457667223 */ /* 0x000fe20000010066 */
[----:B------:R-:W-:Y:S01]  /*1430*/  SHF.L.U32 R84, R21, 0x10, RZ ;  /* 0x0000001015547819 */ /* 0x000fe200000006ff */
[----:B------:R-:W-:Y:S02]  /*1440*/  FFMA.FTZ R21, R83, R82, R98 ;  /* 0x0000005253157223 */ /* 0x000fe40000010062 */
[----:B------:R-:W-:Y:S01]  /*1450*/  IMAD.U32 R82, R13, 0x10000, RZ ;  /* 0x000100000d527824 */ /* 0x000fe200078e00ff */
        /* <DEDUP_REMOVED lines=8> */
[----:B------:R-:W-:-:S02]  /*14e0*/  SHF.L.U32 R13, R14, 0x10, RZ ;  /* 0x000000100e0d7819 */ /* 0x000fc400000006ff */
[C---:B--2---:R-:W-:Y:S02]  /*14f0*/  SHF.L.U32 R22, R16.reuse, 0x10, RZ ;  /* 0x0000001010167819 */ /* 0x044fe400000006ff */
[----:B------:R-:W-:Y:S01]  /*1500*/  PRMT R16, R16, 0x7632, R16 ;  /* 0x0000763210107816 */ /* 0x000fe20000000010 */
[----:B------:R-:W-:Y:S02]  /*1510*/  IMAD.U32 R93, R84, 0x10000, RZ ;  /* 0x00010000545d7824 */ /* 0x000fe400078e00ff */
[----:B------:R-:W-:Y:S01]  /*1520*/  FFMA.FTZ R82, R86, R91, R82 ;  /* 0x0000005b56527223 */ /* 0x000fe20000010052 */
[C---:B------:R-:W-:Y:S01]  /*1530*/  PRMT R14, R15.reuse, 0x7632, R14 ;  /* 0x000076320f0e7816 */ /* 0x040fe2000000000e */
[----:B------:R-:W-:Y:S01]  /*1540*/  FFMA.FTZ R13, R80, R13, R21 ;  /* 0x0000000d500d7223 */ /* 0x000fe20000010015 */
[----:B------:R-:W-:Y:S01]  /*1550*/  SHF.L.U32 R15, R15, 0x10, RZ ;  /* 0x000000100f0f7819 */ /* 0x000fe200000006ff */
[----:B------:R-:W-:Y:S01]  /*1560*/  FFMA.FTZ R100, R85, R22, R100 ;  /* 0x0000001655647223 */ /* 0x000fe20000010064 */
[C---:B------:R-:W-:Y:S01]  /*1570*/  SHF.L.U32 R21, R23.reuse, 0x10, RZ ;  /* 0x0000001017157819 */ /* 0x040fe200000006ff */
[----:B------:R-:W-:Y:S01]  /*1580*/  IMAD.U32 R16, R16, 0x10000, RZ ;  /* 0x0001000010107824 */ /* 0x000fe200078e00ff */
[----:B------:R-:W-:Y:S01]  /*1590*/  PRMT R23, R23, 0x7632, R23 ;  /* 0x0000763217177816 */ /* 0x000fe20000000017 */
        /* <DEDUP_REMOVED lines=9> */
[C---:B------:R-:W-:Y:S01]  /*1630*/  FFMA.FTZ R100, R81.reuse, R12, R20 ;  /* 0x0000000c51647223 */ /* 0x040fe20000010014 */
[----:B------:R-:W-:Y:S01]  /*1640*/  FFMA.FTZ R98, R81, R14, R13 ;  /* 0x0000000e51627223 */ /* 0x000fe2000001000d */
[----:B------:R-:W-:Y:S01]  /*1650*/  FFMA.FTZ R22, R89, R22, R16 ;  /* 0x0000001659167223 */ /* 0x000fe20000010010 */
[----:B------:R-:W-:Y:S01]  /*1660*/  FFMA.FTZ R84, R81, R84, R21 ;  /* 0x0000005451547223 */ /* 0x000fe20000010015 */
[----:B------:R-:W2:Y:S01]  /*1670*/  LDG.E.128 R12, desc[UR6][R2.64+0x5000] ;  /* 0x00500006020c7981 */ /* 0x000ea2000c1e1d00 */
[----:B------:R-:W-:-:S02]  /*1680*/  SHF.L.U32 R16, R17, 0x10, RZ ;  /* 0x0000001011107819 */ /* 0x000fc400000006ff */
[C---:B------:R-:W-:Y:S02]  /*1690*/  PRMT R20, R18.reuse, 0x7632, R20 ;  /* 0x0000763212147816 */ /* 0x040fe40000000014 */
[----:B------:R-:W-:Y:S02]  /*16a0*/  SHF.L.U32 R21, R18, 0x10, RZ ;  /* 0x0000001012157819 */ /* 0x000fe400000006ff */
[C---:B---3--:R-:W-:Y:S02]  /*16b0*/  PRMT R17, R24.reuse, 0x7632, R17 ;  /* 0x0000763218117816 */ /* 0x048fe40000000011 */
[----:B------:R-:W-:Y:S01]  /*16c0*/  SHF.L.U32 R18, R24, 0x10, RZ ;  /* 0x0000001018127819 */ /* 0x000fe200000006ff */
[----:B------:R-:W-:Y:S01]  /*16d0*/  FFMA.FTZ R91, R83, R16, R22 ;  /* 0x00000010535b7223 */ /* 0x000fe20000010016 */
[C---:B------:R-:W-:Y:S01]  /*16e0*/  PRMT R24, R19.reuse, 0x7632, R24 ;  /* 0x0000763213187816 */ /* 0x040fe20000000018 */
[----:B------:R-:W-:Y:S01]  /*16f0*/  IMAD.U32 R23, R19, 0x10000, RZ ;  /* 0x0001000013177824 */ /* 0x000fe200078e00ff */
[----:B------:R-:W-:Y:S01]  /*1700*/  SHF.L.U32 R22, R17, 0x10, RZ ;  /* 0x0000001011167819 */ /* 0x000fe200000006ff */
[----:B------:R-:W-:Y:S01]  /*1710*/  FFMA.FTZ R102, R85, R18, R96 ;  /* 0x0000001255667223 */ /* 0x000fe20000010060 */
[----:B------:R-:W-:Y:S01]  /*1720*/  FFMA.FTZ R91, R86, R21, R91 ;  /* 0x00000015565b7223 */ /* 0x000fe2000001005b */
[----:B------:R-:W3:Y:S01]  /*1730*/  LDG.E.128 R16, desc[UR6][R2.64+0x8800] ;  /* 0x0088000602107981 */ /* 0x000ee2000c1e1d00 */
[----:B------:R-:W-:Y:S01]  /*1740*/  SHF.L.U32 R21, R20, 0x10, RZ ;  /* 0x0000001014157819 */ /* 0x000fe200000006ff */
[----:B------:R-:W-:Y:S01]  /*1750*/  FFMA.FTZ R22, R87, R22, R102 ;  /* 0x0000001657167223 */ /* 0x000fe20000010066 */
[----:B------:R-:W-:-:S02]  /*1760*/  PRMT R82, R25, 0x7632, R82 ;  /* 0x0000763219527816 */ /* 0x000fc40000000052 */
[----:B------:R-:W-:Y:S02]  /*1770*/  SHF.L.U32 R96, R25, 0x10, RZ ;  /* 0x0000001019607819 */ /* 0x000fe400000006ff */
[C---:B----4-:R-:W-:Y:S02]  /*1780*/  PRMT R20, R76.reuse, 0x7632, R20 ;  /* 0x000076324c147816 */ /* 0x050fe40000000014 */
        /* <DEDUP_REMOVED lines=10> */
[----:B------:R-:W-:-:S02]  /*1830*/  FFMA.FTZ R82, R87, R20, R76 ;  /* 0x0000001457527223 */ /* 0x000fc4000001004c */
[----:B------:R-:W4:Y:S01]  /*1840*/  LDG.E.128 R20, desc[UR6][R2.64+0xc000] ;  /* 0x00c0000602147981 */ /* 0x000f22000c1e1d00 */
[----:B------:R-:W-:Y:S01]  /*1850*/  FFMA.FTZ R91, R86, R25, R91 ;  /* 0x00000019565b7223 */ /* 0x000fe2000001005b */
[----:B------:R-:W-:Y:S01]  /*1860*/  IMAD.U32 R25, R26, 0x10000, RZ ;  /* 0x000100001a197824 */ /* 0x000fe200078e00ff */
[C---:B------:R-:W-:Y:S02]  /*1870*/  SHF.L.U32 R76, R77.reuse, 0x10, RZ ;  /* 0x000000104d4c7819 */ /* 0x040fe400000006ff */
[----:B------:R-:W-:Y:S02]  /*1880*/  PRMT R77, R77, 0x7632, R77 ;  /* 0x000076324d4d7816 */ /* 0x000fe4000000004d */
        /* <DEDUP_REMOVED lines=10> */
[C---:B------:R-:W-:Y:S01]  /*1930*/  FFMA.FTZ R96, R81.reuse, R24, R96 ;  /* 0x0000001851607223 */ /* 0x040fe20000010060 */
[----:B------:R-:W-:Y:S01]  /*1940*/  FFMA.FTZ R82, R81, R26, R25 ;  /* 0x0000001a51527223 */ /* 0x000fe20000010019 */
[----:B------:R-:W-:-:S02]  /*1950*/  PRMT R78, R78, 0x7632, R78 ;  /* 0x000076324e4e7816 */ /* 0x000fc4000000004e */
[C---:B-----5:R-:W-:Y:S02]  /*1960*/  PRMT R24, R8.reuse, 0x7632, R24 ;  /* 0x0000763208187816 */ /* 0x060fe40000000018 */
[----:B------:R-:W-:Y:S01]  /*1970*/  SHF.L.U32 R26, R8, 0x10, RZ ;  /* 0x00000010081a7819 */ /* 0x000fe200000006ff */
[----:B------:R-:W-:Y:S01]  /*1980*/  FFMA.FTZ R27, R86, R27, R77 ;  /* 0x0000001b561b7223 */ /* 0x000fe2000001004d */
[----:B------:R-:W-:Y:S01]  /*1990*/  SHF.L.U32 R24, R24, 0x10, RZ ;  /* 0x0000001018187819 */ /* 0x000fe200000006ff */
[----:B------:R-:W-:Y:S02]  /*19a0*/  IMAD.U32 R25, R78, 0x10000, RZ ;  /* 0x000100004e197824 */ /* 0x000fe400078e00ff */
[----:B------:R-:W-:Y:S01]  /*19b0*/  FFMA.FTZ R90, R85, R26, R90 ;  /* 0x0000001a555a7223 */ /* 0x000fe2000001005a */
[C---:B------:R-:W-:Y:S01]  /*19c0*/  PRMT R8, R79.reuse, 0x7632, R8 ;  /* 0x000076324f087816 */ /* 0x040fe20000000008 */
[----:B------:R-:W-:Y:S01]  /*19d0*/  FFMA.FTZ R25, R80, R25, R27 ;  /* 0x0000001950197223 */ /* 0x000fe2000001001b */
[----:B------:R-:W-:Y:S01]  /*19e0*/  SHF.L.U32 R79, R79, 0x10, RZ ;  /* 0x000000104f4f7819 */ /* 0x000fe200000006ff */
[----:B------:R-:W-:Y:S01]  /*19f0*/  FFMA.FTZ R24, R87, R24, R90 ;  /* 0x0000001857187223 */ /* 0x000fe2000001005a */
[----:B------:R-:W-:-:S02]  /*1a00*/  PRMT R26, R9, 0x7632, R26 ;  /* 0x00007632091a7816 */ /* 0x000fc4000000001a */
[----:B------:R-:W-:Y:S01]  /*1a10*/  SHF.L.U32 R78, R9, 0x10, RZ ;  /* 0x00000010094e7819 */ /* 0x000fe200000006ff */
[----:B------:R-:W-:Y:S01]  /*1a20*/  FFMA.FTZ R76, R0, R79, R25 ;  /* 0x0000004f004c7223 */ /* 0x000fe20000010019 */
[----:B------:R-:W-:-:S03]  /*1a30*/  SHF.L.U32 R88, R26, 0x10, RZ ;  /* 0x000000101a587819 */ /* 0x000fc600000006ff */
[----:B------:R-:W-:Y:S02]  /*1a40*/  FFMA.FTZ R78, R89, R78, R24 ;  /* 0x0000004e594e7223 */ /* 0x000fe40000010018 */
[----:B------:R-:W5:Y:S01]  /*1a50*/  LDG.E.128 R24, desc[UR6][R2.64+0xf800] ;  /* 0x00f8000602187981 */ /* 0x000f62000c1e1d00 */
[----:B------:R-:W-:Y:S01]  /*1a60*/  SHF.L.U32 R9, R10, 0x10, RZ ;  /* 0x000000100a097819 */ /* 0x000fe200000006ff */
[--C-:B------:R-:W-:Y:S01]  /*1a70*/  FFMA.FTZ R83, R83, R88, R78.reuse ;  /* 0x0000005853537223 */ /* 0x100fe2000001004e */
[----:B------:R-:W-:Y:S01]  /*1a80*/  PRMT R78, R68, 0x7632, R78 ;  /* 0x00007632444e7816 */ /* 0x000fe2000000004e */
[----:B------:R-:W-:Y:S01]  /*1a90*/  IMAD.U32 R8, R8, 0x10000, RZ ;  /* 0x0001000008087824 */ /* 0x000fe200078e00ff */
[----:B------:R-:W-:Y:S01]  /*1aa0*/  PRMT R88, R4, 0x7632, R88 ;  /* 0x0000763204587816 */ /* 0x000fe20000000058 */
[----:B------:R-:W-:Y:S01]  /*1ab0*/  IMAD.U32 R68, R68, 0x10000, RZ ;  /* 0x0001000044447824 */ /* 0x000fe200078e00ff */
[----:B------:R-:W-:Y:S02]  /*1ac0*/  SHF.L.U32 R89, R4, 0x10, RZ ;  /* 0x0000001004597819 */ /* 0x000fe400000006ff */
[----:B------:R-:W-:Y:S01]  /*1ad0*/  PRMT R10, R10, 0x7632, R10 ;  /* 0x000076320a0a7816 */ /* 0x000fe2000000000a */
[----:B------:R-:W-:Y:S01]  /*1ae0*/  FFMA.FTZ R85, R81, R8, R76 ;  /* 0x0000000851557223 */ /* 0x000fe2000001004c */
[----:B------:R-:W-:Y:S01]  /*1af0*/  SHF.L.U32 R87, R78, 0x10, RZ ;  /* 0x000000104e577819 */ /* 0x000fe200000006ff */
[----:B------:R-:W-:-:S02]  /*1b00*/  IMAD.U32 R88, R88, 0x10000, RZ ;  /* 0x0001000058587824 */ /* 0x000fc400078e00ff */
[----:B------:R-:W-:Y:S01]  /*1b10*/  FFMA.FTZ R93, R89, R68, R94 ;  /* 0x00000044595d7223 */ /* 0x000fe2000001005e */
[C---:B------:R-:W-:Y:S01]  /*1b20*/  PRMT R76, R11.reuse, 0x7632, R76 ;  /* 0x000076320b4c7816 */ /* 0x040fe2000000004c */
[----:B------:R-:W-:Y:S01]  /*1b30*/  FFMA.FTZ R83, R86, R9, R83 ;  /* 0x0000000956537223 */ /* 0x000fe20000010053 */
[----:B------:R-:W-:Y:S02]  /*1b40*/  SHF.L.U32 R79, R11, 0x10, RZ ;  /* 0x000000100b4f7819 */ /* 0x000fe400000006ff */
[----:B------:R-:W-:Y:S02]  /*1b50*/  SHF.L.U32 R77, R10, 0x10, RZ ;  /* 0x000000100a4d7819 */ /* 0x000fe400000006ff */
[----:B------:R-:W5:Y:S01]  /*1b60*/  LDG.E.128 R8, desc[UR6][R2.64+0x13000] ;  /* 0x0130000602087981 */ /* 0x000f62000c1e1d00 */
[----:B------:R-:W-:Y:S01]  /*1b70*/  SHF.L.U32 R4, R69, 0x10, RZ ;  /* 0x0000001045047819 */ /* 0x000fe200000006ff */
[----:B------:R-:W-:Y:S01]  /*1b80*/  FFMA.FTZ R68, R88, R87, R93 ;  /* 0x0000005758447223 */ /* 0x000fe2000001005d */
[----:B------:R-:W-:-:S02]  /*1b90*/  SHF.L.U32 R91, R5, 0x10, RZ ;  /* 0x00000010055b7819 */ /* 0x000fc400000006ff */
[----:B------:R-:W-:Y:S02]  /*1ba0*/  PRMT R69, R69, 0x7632, R69 ;  /* 0x0000763245457816 */ /* 0x000fe40000000045 */
[----:B------:R-:W-:Y:S01]  /*1bb0*/  PRMT R87, R5, 0x7632, R87 ;  /* 0x0000763205577816 */ /* 0x000fe20000000057 */
[----:B------:R-:W-:Y:S01]  /*1bc0*/  FFMA.FTZ R77, R80, R77, R83 ;  /* 0x0000004d504d7223 */ /* 0x000fe20000010053 */
[----:B------:R-:W-:Y:S01]  /*1bd0*/  FFMA.FTZ R68, R91, R4, R68 ;  /* 0x000000045b447223 */ /* 0x000fe20000010044 */
[----:B------:R-:W-:Y:S02]  /*1be0*/  SHF.L.U32 R4, R69, 0x10, RZ ;  /* 0x0000001045047819 */ /* 0x000fe400000006ff */
[----:B------:R-:W-:Y:S02]  /*1bf0*/  IMAD.U32 R87, R87, 0x10000, RZ ;  /* 0x0001000057577824 */ /* 0x000fe400078e00ff */
[----:B------:R-:W-:Y:S01]  /*1c00*/  FFMA.FTZ R78, R0, R79, R77 ;  /* 0x0000004f004e7223 */ /* 0x000fe2000001004d */
[----:B------:R-:W-:-:S02]  /*1c10*/  PRMT R83, R6, 0x7632, R83 ;  /* 0x0000763206537816 */ /* 0x000fc40000000053 */
[----:B------:R-:W-:Y:S02]  /*1c20*/  SHF.L.U32 R86, R6, 0x10, RZ ;  /* 0x0000001006567819 */ /* 0x000fe400000006ff */
[C---:B------:R-:W-:Y:S02]  /*1c30*/  PRMT R80, R7.reuse, 0x7632, R80 ;  /* 0x0000763207507816 */ /* 0x040fe40000000050 */
[----:B------:R-:W-:Y:S01]  /*1c40*/  SHF.L.U32 R0, R7, 0x10, RZ ;  /* 0x0000001007007819 */ /* 0x000fe200000006ff */
[----:B------:R-:W-:Y:S01]  /*1c50*/  FFMA.FTZ R7, R87, R4, R68 ;  /* 0x0000000457077223 */ /* 0x000fe20000010044 */
[C---:B------:R-:W-:Y:S02]  /*1c60*/  SHF.L.U32 R5, R70.reuse, 0x10, RZ ;  /* 0x0000001046057819 */ /* 0x040fe400000006ff */
[----:B------:R-:W-:Y:S02]  /*1c70*/  PRMT R70, R70, 0x7632, R70 ;  /* 0x0000763246467816 */ /* 0x000fe40000000046 */
[C---:B------:R-:W-:Y:S01]  /*1c80*/  PRMT R6, R72.reuse, 0x7632, R6 ;  /* 0x0000763248067816 */ /* 0x040fe20000000006 */
[----:B------:R-:W-:-:S02]  /*1c90*/  IMAD.U32 R72, R72, 0x10000, RZ ;  /* 0x0001000048487824 */ /* 0x000fc400078e00ff */
[----:B------:R-:W-:Y:S01]  /*1ca0*/  FFMA.FTZ R4, R86, R5, R7 ;  /* 0x0000000556047223 */ /* 0x000fe20000010007 */
[----:B------:R-:W-:Y:S02]  /*1cb0*/  SHF.L.U32 R70, R70, 0x10, RZ ;  /* 0x0000001046467819 */ /* 0x000fe400000006ff */
[----:B------:R-:W-:Y:S01]  /*1cc0*/  SHF.L.U32 R83, R83, 0x10, RZ ;  /* 0x0000001053537819 */ /* 0x000fe200000006ff */
[----:B------:R-:W-:Y:S01]  /*1cd0*/  FFMA.FTZ R7, R89, R72, R92 ;  /* 0x0000004859077223 */ /* 0x000fe2000001005c */
[----:B------:R-:W-:-:S03]  /*1ce0*/  SHF.L.U32 R5, R6, 0x10, RZ ;  /* 0x0000001006057819 */ /* 0x000fc600000006ff */
[----:B------:R-:W-:Y:S02]  /*1cf0*/  FFMA.FTZ R77, R83, R70, R4 ;  /* 0x00000046534d7223 */ /* 0x000fe40000010004 */
[----:B------:R-:W-:Y:S02]  /*1d00*/  FFMA.FTZ R70, R88, R5, R7 ;  /* 0x0000000558467223 */ /* 0x000fe40000010007 */
[----:B------:R-:W5:Y:S01]  /*1d10*/  LDG.E.128 R4, desc[UR6][R2.64+0x16800] ;  /* 0x0168000602047981 */ /* 0x000f62000c1e1d00 */
[C---:B------:R-:W-:Y:S01]  /*1d20*/  PRMT R68, R64.reuse, 0x7632, R68 ;  /* 0x0000763240447816 */ /* 0x040fe20000000044 */
[----:B------:R-:W-:Y:S01]  /*1d30*/  IMAD.U32 R64, R64, 0x10000, RZ ;  /* 0x0001000040407824 */ /* 0x000fe200078e00ff */
[----:B------:R-:W-:Y:S02]  /*1d40*/  SHF.L.U32 R69, R71, 0x10, RZ ;  /* 0x0000001047457819 */ /* 0x000fe400000006ff */
[----:B------:R-:W-:Y:S02]  /*1d50*/  SHF.L.U32 R79, R68, 0x10, RZ ;  /* 0x00000010444f7819 */ /* 0x000fe400000006ff */
[----:B------:R-:W-:Y:S01]  /*1d60*/  SHF.L.U32 R68, R73, 0x10, RZ ;  /* 0x0000001049447819 */ /* 0x000fe200000006ff */
[----:B------:R-:W-:Y:S01]  /*1d70*/  FFMA.FTZ R93, R89, R64, R100 ;  /* 0x00000040595d7223 */ /* 0x000fe20000010064 */
[----:B------:R-:W-:Y:S01]  /*1d80*/  PRMT R64, R71, 0x7632, R64 ;  /* 0x0000763247407816 */ /* 0x000fe20000000040 */
[----:B------:R-:W-:Y:S01]  /*1d90*/  FFMA.FTZ R77, R0, R69, R77 ;  /* 0x00000045004d7223 */ /* 0x000fe2000001004d */
[----:B------:R-:W-:-:S02]  /*1da0*/  IMAD.U32 R90, R65, 0x10000, RZ ;  /* 0x00010000415a7824 */ /* 0x000fc400078e00ff */
[----:B------:R-:W-:Y:S01]  /*1db0*/  FFMA.FTZ R72, R91, R68, R70 ;  /* 0x000000445b487223 */ /* 0x000fe20000010046 */
[----:B------:R-:W-:Y:S01]  /*1dc0*/  FFMA.FTZ R79, R88, R79, R93 ;  /* 0x0000004f584f7223 */ /* 0x000fe2000001005d */
[----:B------:R-:W5:Y:S01]  /*1dd0*/  LDG.E.128 R68, desc[UR6][R2.64+0x1a000] ;  /* 0x01a0000602447981 */ /* 0x000f62000c1e1d00 */
[----:B------:R-:W-:Y:S02]  /*1de0*/  PRMT R73, R73, 0x7632, R73 ;  /* 0x0000763249497816 */ /* 0x000fe40000000049 */
[--C-:B------:R-:W-:Y:S01]  /*1df0*/  FFMA.FTZ R93, R91, R90, R79.reuse ;  /* 0x0000005a5b5d7223 */ /* 0x100fe2000001004f */
[----:B------:R-:W-:Y:S02]  /*1e00*/  PRMT R79, R65, 0x7632, R79 ;  /* 0x00007632414f7816 */ /* 0x000fe4000000004f */
[----:B------:R-:W-:Y:S01]  /*1e10*/  SHF.L.U32 R65, R64, 0x10, RZ ;  /* 0x0000001040417819 */ /* 0x000fe200000006ff */
[----:B------:R-:W-:Y:S01]  /*1e20*/  IMAD.U32 R64, R73, 0x10000, RZ ;  /* 0x0001000049407824 */ /* 0x000fe200078e00ff */
[----:B------:R-:W-:-:S02]  /*1e30*/  SHF.L.U32 R80, R80, 0x10, RZ ;  /* 0x0000001050507819 */ /* 0x000fc400000006ff */
[----:B------:R-:W-:Y:S01]  /*1e40*/  SHF.L.U32 R76, R76, 0x10, RZ ;  /* 0x000000104c4c7819 */ /* 0x000fe200000006ff */
[----:B------:R-:W-:Y:S01]  /*1e50*/  FFMA.FTZ R73, R87, R64, R72 ;  /* 0x0000004057497223 */ /* 0x000fe20000010048 */
[----:B------:R-:W-:Y:S01]  /*1e60*/  SHF.L.U32 R90, R79, 0x10, RZ ;  /* 0x000000104f5a7819 */ /* 0x000fe200000006ff */
[----:B------:R-:W-:Y:S01]  /*1e70*/  FFMA.FTZ R100, R80, R65, R77 ;  /* 0x0000004150647223 */ /* 0x000fe2000001004d */
[C---:B------:R-:W-:Y:S02]  /*1e80*/  SHF.L.U32 R79, R56.reuse, 0x10, RZ ;  /* 0x00000010384f7819 */ /* 0x040fe400000006ff */
[----:B------:R-:W-:Y:S02]  /*1e90*/  PRMT R64, R56, 0x7632, R64 ;  /* 0x0000763238407816 */ /* 0x000fe40000000040 */
[C---:B------:R-:W-:Y:S01]  /*1ea0*/  SHF.L.U32 R65, R74.reuse, 0x10, RZ ;  /* 0x000000104a417819 */ /* 0x040fe200000006ff */
[----:B------:R-:W-:Y:S01]  /*1eb0*/  FFMA.FTZ R92, R81, R76, R78 ;  /* 0x0000004c515c7223 */ /* 0x000fe2000001004e */
[----:B------:R-:W-:Y:S01]  /*1ec0*/  FFMA.FTZ R90, R87, R90, R93 ;  /* 0x0000005a575a7223 */ /* 0x000fe2000001005d */
[----:B------:R-:W-:Y:S01]  /*1ed0*/  PRMT R56, R74, 0x7632, R56 ;  /* 0x000076324a387816 */ /* 0x000fe20000000038 */
[----:B------:R-:W-:Y:S01]  /*1ee0*/  FFMA.FTZ R93, R89, R79, R98 ;  /* 0x0000004f595d7223 */ /* 0x000fe20000010062 */
[----:B------:R-:W-:Y:S01]  /*1ef0*/  SHF.L.U32 R81, R64, 0x10, RZ ;  /* 0x0000001040517819 */ /* 0x000fe200000006ff */
[----:B------:R-:W-:Y:S01]  /*1f00*/  FFMA.FTZ R76, R86, R65, R73 ;  /* 0x00000041564c7223 */ /* 0x000fe20000010049 */
[C---:B------:R-:W-:Y:S01]  /*1f10*/  PRMT R64, R75.reuse, 0x7632, R64 ;  /* 0x000076324b407816 */ /* 0x040fe20000000040 */
[----:B------:R-:W-:Y:S01]  /*1f20*/  IMAD.U32 R79, R66, 0x10000, RZ ;  /* 0x00010000424f7824 */ /* 0x000fe200078e00ff */
[----:B------:R-:W-:-:S02]  /*1f30*/  SHF.L.U32 R77, R75, 0x10, RZ ;  /* 0x000000104b4d7819 */ /* 0x000fc400000006ff */
[----:B------:R-:W5:Y:S01]  /*1f40*/  LDG.E.128 R72, desc[UR6][R2.64+0x1d800] ;  /* 0x01d8000602487981 */ /* 0x000f62000c1e1d00 */
[----:B------:R-:W-:Y:S02]  /*1f50*/  PRMT R66, R66, 0x7632, R66 ;  /* 0x0000763242427816 */ /* 0x000fe40000000042 */
        /* <DEDUP_REMOVED lines=9> */
[----:B------:R-:W-:Y:S01]  /*1ff0*/  SHF.L.U32 R65, R67, 0x10, RZ ;  /* 0x0000001043417819 */ /* 0x000fe200000006ff */
[----:B------:R-:W-:Y:S01]  /*2000*/  FFMA.FTZ R78, R91, R78, R90 ;  /* 0x0000004e5b4e7223 */ /* 0x000fe2000001005a */
[C---:B------:R-:W-:Y:S01]  /*2010*/  IMAD.U32 R79, R58.reuse, 0x10000, RZ ;  /* 0x000100003a4f7824 */ /* 0x040fe200078e00ff */
[----:B------:R-:W-:-:S02]  /*2020*/  PRMT R58, R58, 0x7632, R58 ;  /* 0x000076323a3a7816 */ /* 0x000fc4000000003a */
[----:B------:R-:W-:Y:S01]  /*2030*/  FFMA.FTZ R66, R0, R65, R66 ;  /* 0x0000004100427223 */ /* 0x000fe20000010042 */
[----:B------:R-:W-:Y:S01]  /*2040*/  PRMT R65, R60, 0x7632, R65 ;  /* 0x000076323c417816 */ /* 0x000fe20000000041 */
[----:B------:R-:W-:Y:S01]  /*2050*/  FFMA.FTZ R81, R87, R56, R78 ;  /* 0x0000003857517223 */ /* 0x000fe2000001004e */
[----:B------:R-:W-:Y:S01]  /*2060*/  FFMA.FTZ R77, R0, R77, R57 ;  /* 0x0000004d004d7223 */ /* 0x000fe20000010039 */
        /* <DEDUP_REMOVED lines=8> */
[----:B------:R-:W-:Y:S01]  /*20f0*/  FFMA.FTZ R102, R80, R57, R77 ;  /* 0x0000003950667223 */ /* 0x000fe2000001004d */
[C---:B------:R-:W-:Y:S01]  /*2100*/  PRMT R57, R48.reuse, 0x7632, R57 ;  /* 0x0000763230397816 */ /* 0x040fe20000000039 */
[----:B------:R-:W-:Y:S01]  /*2110*/  FFMA.FTZ R81, R83, R58, R56 ;  /* 0x0000003a53517223 */ /* 0x000fe20000010038 */
[----:B------:R-:W-:Y:S01]  /*2120*/  SHF.L.U32 R48, R48, 0x10, RZ ;  /* 0x0000001030307819 */ /* 0x000fe200000006ff */
[----:B------:R-:W-:Y:S01]  /*2130*/  FFMA.FTZ R94, R80, R67, R66 ;  /* 0x00000043505e7223 */ /* 0x000fe20000010042 */
[----:B------:R-:W-:Y:S01]  /*2140*/  FFMA.FTZ R58, R88, R65, R79 ;  /* 0x00000041583a7223 */ /* 0x000fe2000001004f */
[C---:B------:R-:W-:Y:S01]  /*2150*/  SHF.L.U32 R56, R61.reuse, 0x10, RZ ;  /* 0x000000103d387819 */ /* 0x040fe200000006ff */
[----:B------:R-:W5:Y:S01]  /*2160*/  LDG.E.128 R64, desc[UR6][R2.64+0x2000] ;  /* 0x0020000602407981 */ /* 0x000f62000c1e1d00 */
[----:B------:R-:W-:Y:S01]  /*2170*/  PRMT R61, R61, 0x7632, R61 ;  /* 0x000076323d3d7816 */ /* 0x000fe2000000003d */
[----:B------:R-:W-:-:S02]  /*2180*/  IMAD.U32 R93, R57, 0x10000, RZ ;  /* 0x00010000395d7824 */ /* 0x000fc400078e00ff */
[----:B------:R-:W5:Y:S01]  /*2190*/  LDG.E.128 R76, desc[UR6][R40.64+0x2000] ;  /* 0x00200006284c7981 */ /* 0x000f62000c1e1d00 */
[----:B------:R-:W-:Y:S01]  /*21a0*/  FFMA.FTZ R95, R89, R48, R96 ;  /* 0x00000030595f7223 */ /* 0x000fe20000010060 */
[----:B------:R-:W-:Y:S01]  /*21b0*/  FFMA.FTZ R58, R91, R56, R58 ;  /* 0x000000385b3a7223 */ /* 0x000fe2000001003a */
[----:B------:R-:W-:Y:S02]  /*21c0*/  SHF.L.U32 R56, R61, 0x10, RZ ;  /* 0x000000103d387819 */ /* 0x000fe400000006ff */
[C---:B------:R-:W-:Y:S01]  /*21d0*/  SHF.L.U32 R60, R49.reuse, 0x10, RZ ;  /* 0x00000010313c7819 */ /* 0x040fe200000006ff */
[----:B------:R-:W-:Y:S01]  /*21e0*/  FFMA.FTZ R84, R88, R93, R95 ;  /* 0x0000005d58547223 */ /* 0x000fe2000001005f */
[----:B------:R-:W-:Y:S01]  /*21f0*/  PRMT R49, R49, 0x7632, R49 ;  /* 0x0000763231317816 */ /* 0x000fe20000000031 */
[----:B------:R-:W-:Y:S01]  /*2200*/  IMAD.U32 R61, R62, 0x10000, RZ ;  /* 0x000100003e3d7824 */ /* 0x000fe200078e00ff */
        /* <DEDUP_REMOVED lines=10> */
[C---:B------:R-:W-:Y:S02]  /*22b0*/  IMAD.U32 R93, R50.reuse, 0x10000, RZ ;  /* 0x00010000325d7824 */ /* 0x040fe400078e00ff */
[----:B------:R-:W-:Y:S01]  /*22c0*/  FFMA.FTZ R95, R87, R60, R84 ;  /* 0x0000003c575f7223 */ /* 0x000fe20000010054 */
[----:B------:R-:W-:Y:S01]  /*22d0*/  PRMT R50, R50, 0x7632, R50 ;  /* 0x0000763232327816 */ /* 0x000fe20000000032 */
[----:B------:R-:W-:Y:S01]  /*22e0*/  FFMA.FTZ R96, R80, R49, R81 ;  /* 0x0000003150607223 */ /* 0x000fe20000010051 */
[----:B------:R-:W-:Y:S01]  /*22f0*/  FFMA.FTZ R61, R83, R62, R48 ;  /* 0x0000003e533d7223 */ /* 0x000fe20000010030 */
[----:B------:R-:W5:Y:S01]  /*2300*/  LDG.E.128 R56, desc[UR6][R2.64+0x5800] ;  /* 0x0058000602387981 */ /* 0x000f62000c1e1d00 */
[----:B------:R-:W-:-:S02]  /*2310*/  SHF.L.U32 R49, R63, 0x10, RZ ;  /* 0x000000103f317819 */ /* 0x000fc400000006ff */
[----:B------:R-:W-:Y:S01]  /*2320*/  PRMT R62, R52, 0x7632, R62 ;  /* 0x00007632343e7816 */ /* 0x000fe2000000003e */
        /* <DEDUP_REMOVED lines=19> */
[C---:B------:R-:W-:Y:S02]  /*2460*/  SHF.L.U32 R49, R54.reuse, 0x10, RZ ;  /* 0x0000001036317819 */ /* 0x040fe400000006ff */
[----:B------:R-:W-:Y:S02]  /*2470*/  PRMT R54, R54, 0x7632, R54 ;  /* 0x0000763236367816 */ /* 0x000fe40000000036 */
[C---:B------:R-:W-:Y:S02]  /*2480*/  PRMT R50, R44.reuse, 0x7632, R50 ;  /* 0x000076322c327816 */ /* 0x040fe40000000032 */
        /* <DEDUP_REMOVED lines=9> */
[C---:B------:R-:W-:Y:S01]  /*2520*/  PRMT R52, R45.reuse, 0x7632, R52 ;  /* 0x000076322d347816 */ /* 0x040fe20000000034 */
[----:B------:R-:W-:Y:S01]  /*2530*/  FFMA.FTZ R82, R88, R49, R85 ;  /* 0x0000003158527223 */ /* 0x000fe20000010055 */
[----:B------:R-:W-:Y:S01]  /*2540*/  SHF.L.U32 R54, R45, 0x10, RZ ;  /* 0x000000102d367819 */ /* 0x000fe200000006ff */
[----:B------:R-:W5:Y:S01]  /*2550*/  LDG.E.128 R48, desc[UR6][R2.64+0xc800] ;  /* 0x00c8000602307981 */ /* 0x000f62000c1e1d00 */
[C---:B------:R-:W-:Y:S01]  /*2560*/  PRMT R44, R55.reuse, 0x7632, R44 ;  /* 0x00007632372c7816 */ /* 0x040fe2000000002c */
[----:B------:R-:W-:Y:S01]  /*2570*/  IMAD.U32 R45, R28, 0x10000, RZ ;  /* 0x000100001c2d7824 */ /* 0x000fe200078e00ff */
[----:B------:R-:W-:-:S02]  /*2580*/  SHF.L.U32 R55, R55, 0x10, RZ ;  /* 0x0000001037377819 */ /* 0x000fc400000006ff */
        /* <DEDUP_REMOVED lines=9> */
[C---:B------:R-:W-:Y:S01]  /*2620*/  SHF.L.U32 R44, R29.reuse, 0x10, RZ ;  /* 0x000000101d2c7819 */ /* 0x040fe200000006ff */
[----:B------:R-:W-:Y:S01]  /*2630*/  FFMA.FTZ R88, R88, R85, R89 ;  /* 0x0000005558587223 */ /* 0x000fe20000010059 */
[----:B------:R-:W-:Y:S01]  /*2640*/  PRMT R29, R29, 0x7632, R29 ;  /* 0x000076321d1d7816 */ /* 0x000fe2000000001d */
[----:B------:R-:W-:Y:S01]  /*2650*/  FFMA.FTZ R92, R80, R45, R53 ;  /* 0x0000002d505c7223 */ /* 0x000fe20000010035 */
[----:B------:R-:W-:Y:S01]  /*2660*/  FFMA.FTZ R28, R86, R55, R81 ;  /* 0x00000037561c7223 */ /* 0x000fe20000010051 */
[----:B------:R-:W-:Y:S01]  /*2670*/  SHF.L.U32 R45, R32, 0x10, RZ ;  /* 0x00000010202d7819 */ /* 0x000fe200000006ff */
[----:B------:R-:W-:Y:S01]  /*2680*/  FFMA.FTZ R88, R91, R44, R88 ;  /* 0x0000002c5b587223 */ /* 0x000fe20000010058 */
[----:B------:R-:W-:Y:S01]  /*2690*/  SHF.L.U32 R81, R36, 0x10, RZ ;  /* 0x0000001024517819 */ /* 0x000fe200000006ff */
[----:B------:R-:W5:Y:S01]  /*26a0*/  LDG.E.128 R52, desc[UR6][R2.64+0x10000] ;  /* 0x0100000602347981 */ /* 0x000f62000c1e1d00 */
[----:B------:R-:W-:Y:S01]  /*26b0*/  PRMT R46, R46, 0x7632, R46 ;  /* 0x000076322e2e7816 */ /* 0x000fe2000000002e */
[----:B------:R-:W-:Y:S01]  /*26c0*/  IMAD.U32 R44, R29, 0x10000, RZ ;  /* 0x000100001d2c7824 */ /* 0x000fe200078e00ff */
        /* <DEDUP_REMOVED lines=8> */
[----:B------:R-:W-:Y:S01]  /*2750*/  FFMA.FTZ R29, R83, R46, R28 ;  /* 0x0000002e531d7223 */ /* 0x000fe2000001001c */
[----:B------:R-:W-:Y:S01]  /*2760*/  SHF.L.U32 R91, R33, 0x10, RZ ;  /* 0x00000010215b7819 */ /* 0x000fe200000006ff */
[----:B------:R-:W-:Y:S01]  /*2770*/  FFMA.FTZ R28, R86, R45, R87 ;  /* 0x0000002d561c7223 */ /* 0x000fe20000010057 */
[----:B------:R-:W-:Y:S01]  /*2780*/  SHF.L.U32 R84, R37, 0x10, RZ ;  /* 0x0000001025547819 */ /* 0x000fe200000006ff */
[----:B------:R-:W-:Y:S01]  /*2790*/  FFMA.FTZ R93, R85, R32, R100 ;  /* 0x00000020555d7223 */ /* 0x000fe20000010064 */
[----:B------:R-:W-:-:S02]  /*27a0*/  PRMT R33, R33, 0x7632, R33 ;  /* 0x0000763221217816 */ /* 0x000fc40000000021 */
[----:B------:R-:W-:Y:S01]  /*27b0*/  PRMT R87, R37, 0x7632, R87 ;  /* 0x0000763225577816 */ /* 0x000fe20000000057 */
[C---:B------:R-:W-:Y:S01]  /*27c0*/  IMAD.U32 R89, R47.reuse, 0x10000, RZ ;  /* 0x000100002f597824 */ /* 0x040fe200078e00ff */
[----:B------:R-:W-:Y:S02]  /*27d0*/  PRMT R32, R47, 0x7632, R32 ;  /* 0x000076322f207816 */ /* 0x000fe40000000020 */
[----:B------:R-:W5:Y:S01]  /*27e0*/  LDG.E.128 R44, desc[UR6][R2.64+0x13800] ;  /* 0x01380006022c7981 */ /* 0x000f62000c1e1d00 */
[----:B------:R-:W-:Y:S01]  /*27f0*/  SHF.L.U32 R87, R87, 0x10, RZ ;  /* 0x0000001057577819 */ /* 0x000fe200000006ff */
[----:B------:R-:W-:Y:S01]  /*2800*/  FFMA.FTZ R82, R84, R91, R93 ;  /* 0x0000005b54527223 */ /* 0x000fe2000001005d */
[----:B------:R-:W-:Y:S01]  /*2810*/  IMAD.U32 R36, R33, 0x10000, RZ ;  /* 0x0001000021247824 */ /* 0x000fe200078e00ff */
[----:B------:R-:W-:Y:S01]  /*2820*/  PRMT R30, R30, 0x7632, R30 ;  /* 0x000076321e1e7816 */ /* 0x000fe2000000001e */
[----:B------:R-:W-:Y:S01]  /*2830*/  FFMA.FTZ R89, R0, R89, R29 ;  /* 0x0000005900597223 */ /* 0x000fe2000001001d */
[----:B------:R-:W-:Y:S01]  /*2840*/  SHF.L.U32 R33, R34, 0x10, RZ ;  /* 0x0000001022217819 */ /* 0x000fe200000006ff */
[----:B------:R-:W-:Y:S01]  /*2850*/  FFMA.FTZ R37, R87, R36, R82 ;  /* 0x0000002457257223 */ /* 0x000fe20000010052 */
[----:B------:R-:W-:-:S02]  /*2860*/  SHF.L.U32 R88, R38, 0x10, RZ ;  /* 0x0000001026587819 */ /* 0x000fc400000006ff */
[----:B------:R-:W-:Y:S02]  /*2870*/  PRMT R29, R34, 0x7632, R29 ;  /* 0x00007632221d7816 */ /* 0x000fe4000000001d */
[----:B------:R-:W-:Y:S01]  /*2880*/  PRMT R86, R38, 0x7632, R86 ;  /* 0x0000763226567816 */ /* 0x000fe20000000056 */
[----:B------:R-:W-:Y:S01]  /*2890*/  IMAD.U32 R30, R30, 0x10000, RZ ;  /* 0x000100001e1e7824 */ /* 0x000fe200078e00ff */
[----:B------:R-:W-:Y:S01]  /*28a0*/  SHF.L.U32 R29, R29, 0x10, RZ ;  /* 0x000000101d1d7819 */ /* 0x000fe200000006ff */
[----:B------:R-:W-:Y:S01]  /*28b0*/  FFMA.FTZ R37, R88, R33, R37 ;  /* 0x0000002158257223 */ /* 0x000fe20000010025 */
[----:B------:R-:W-:Y:S02]  /*28c0*/  SHF.L.U32 R86, R86, 0x10, RZ ;  /* 0x0000001056567819 */ /* 0x000fe400000006ff */
[----:B------:R-:W-:Y:S01]  /*28d0*/  PRMT R33, R31, 0x7632, R33 ;  /* 0x000076321f217816 */ /* 0x000fe20000000021 */
[----:B------:R-:W-:Y:S01]  /*28e0*/  FFMA.FTZ R83, R83, R30, R28 ;  /* 0x0000001e53537223 */ /* 0x000fe2000001001c */
[----:B------:R-:W-:Y:S01]  /*28f0*/  SHF.L.U32 R31, R31, 0x10, RZ ;  /* 0x000000101f1f7819 */ /* 0x000fe200000006ff */
[----:B------:R-:W-:Y:S01]  /*2900*/  FFMA.FTZ R37, R86, R29, R37 ;  /* 0x0000001d56257223 */ /* 0x000fe20000010025 */
[----:B------:R-:W-:Y:S01]  /*2910*/  IMAD.U32 R29, R35, 0x10000, RZ ;  /* 0x00010000231d7824 */ /* 0x000fe200078e00ff */
[----:B------:R-:W-:-:S02]  /*2920*/  SHF.L.U32 R82, R39, 0x10, RZ ;  /* 0x0000001027527819 */ /* 0x000fc400000006ff */
[----:B--2---:R-:W-:Y:S01]  /*2930*/  SHF.L.U32 R28, R12, 0x10, RZ ;  /* 0x000000100c1c7819 */ /* 0x004fe200000006ff */
[----:B------:R-:W-:Y:S01]  /*2940*/  FFMA.FTZ R34, R0, R31, R83 ;  /* 0x0000001f00227223 */ /* 0x000fe20000010053 */
[----:B------:R-:W-:Y:S02]  /*2950*/  PRMT R0, R39, 0x7632, R0 ;  /* 0x0000763227007816 */ /* 0x000fe40000000000 */
[----:B------:R-:W-:Y:S02]  /*2960*/  PRMT R35, R35, 0x7632, R35 ;  /* 0x0000763223237816 */ /* 0x000fe40000000023 */
[----:B------:R-:W-:Y:S01]  /*2970*/  PRMT R12, R12, 0x7632, R12 ;  /* 0x000076320c0c7816 */ /* 0x000fe2000000000c */
[----:B------:R-:W-:Y:S01]  /*2980*/  FFMA.FTZ R37, R82, R29, R37 ;  /* 0x0000001d52257223 */ /* 0x000fe20000010025 */
[----:B------:R-:W-:Y:S01]  /*2990*/  FFMA.FTZ R36, R81, R28, R102 ;  /* 0x0000001c51247223 */ /* 0x000fe20000010066 */
[----:B------:R-:W-:Y:S01]  /*29a0*/  SHF.L.U32 R32, R32, 0x10, RZ ;  /* 0x0000001020207819 */ /* 0x000fe200000006ff */
[----:B------:R-:W2:Y:S01]  /*29b0*/  LDG.E.128 R28, desc[UR6][R2.64+0x17000] ;  /* 0x01700006021c7981 */ /* 0x000ea2000c1e1d00 */
[----:B------:R-:W-:-:S02]  /*29c0*/  SHF.L.U32 R35, R35, 0x10, RZ ;  /* 0x0000001023237819 */ /* 0x000fc400000006ff */
[----:B------:R-:W-:Y:S01]  /*29d0*/  SHF.L.U32 R0, R0, 0x10, RZ ;  /* 0x0000001000007819 */ /* 0x000fe200000006ff */
[----:B---3--:R-:W-:Y:S01]  /*29e0*/  IMAD.U32 R38, R16, 0x10000, RZ ;  /* 0x0001000010267824 */ /* 0x008fe200078e00ff */
[----:B------:R-:W-:Y:S01]  /*29f0*/  SHF.L.U32 R12, R12, 0x10, RZ ;  /* 0x000000100c0c7819 */ /* 0x000fe200000006ff */
[----:B------:R-:W-:Y:S01]  /*2a00*/  FFMA.FTZ R104, R80, R32, R89 ;  /* 0x0000002050687223 */ /* 0x000fe20000010059 */
[----:B------:R-:W-:Y:S01]  /*2a10*/  PRMT R16, R16, 0x7632, R16 ;  /* 0x0000763210107816 */ /* 0x000fe20000000010 */
[----:B------:R-:W-:Y:S01]  /*2a20*/  FFMA.FTZ R100, R0, R35, R37 ;  /* 0x0000002300647223 */ /* 0x000fe20000010025 */
[----:B------:R-:W-:Y:S01]  /*2a30*/  PRMT R32, R13, 0x7632, R32 ;  /* 0x000076320d207816 */ /* 0x000fe20000000020 */
[----:B------:R-:W-:Y:S02]  /*2a40*/  IMAD.U32 R33, R33, 0x10000, RZ ;  /* 0x0001000021217824 */ /* 0x000fe400078e00ff */
        /* <DEDUP_REMOVED lines=9> */
[C---:B------:R-:W-:Y:S01]  /*2ae0*/  PRMT R36, R14.reuse, 0x7632, R36 ;  /* 0x000076320e247816 */ /* 0x040fe20000000024 */
[----:B------:R-:W-:Y:S01]  /*2af0*/  FFMA.FTZ R83, R85, R12, R38 ;  /* 0x0000000c55537223 */ /* 0x000fe20000010026 */
[----:B------:R-:W-:-:S02]  /*2b00*/  SHF.L.U32 R33, R14, 0x10, RZ ;  /* 0x000000100e217819 */ /* 0x000fc400000006ff */
[----:B------:R-:W-:Y:S02]  /*2b10*/  PRMT R16, R15, 0x7632, R16 ;  /* 0x000076320f107816 */ /* 0x000fe40000000010 */
[----:B------:R-:W-:Y:S01]  /*2b20*/  PRMT R35, R17, 0x7632, R35 ;  /* 0x0000763211237816 */ /* 0x000fe20000000023 */
[----:B------:R-:W3:Y:S01]  /*2b30*/  LDG.E.128 R12, desc[UR6][R2.64+0x1a800] ;  /* 0x01a80006020c7981 */ /* 0x000ee2000c1e1d00 */
[----:B------:R-:W-:Y:S01]  /*2b40*/  FFMA.FTZ R17, R87, R32, R34 ;  /* 0x0000002057117223 */ /* 0x000fe20000010022 */
[----:B----4-:R-:W-:Y:S01]  /*2b50*/  PRMT R38, R20, 0x7632, R38 ;  /* 0x0000763214267816 */ /* 0x010fe20000000026 */
[----:B------:R-:W-:Y:S01]  /*2b60*/  FFMA.FTZ R32, R84, R39, R83 ;  /* 0x0000002754207223 */ /* 0x000fe20000010053 */
[----:B------:R-:W-:Y:S01]  /*2b70*/  SHF.L.U32 R80, R20, 0x10, RZ ;  /* 0x0000001014507819 */ /* 0x000fe200000006ff */
[----:B------:R-:W-:Y:S02]  /*2b80*/  IMAD.U32 R20, R35, 0x10000, RZ ;  /* 0x0001000023147824 */ /* 0x000fe400078e00ff */
[----:B------:R-:W-:-:S02]  /*2b90*/  FFMA.FTZ R39, R88, R33, R17 ;  /* 0x0000002158277223 */ /* 0x000fc40000010011 */
[----:B------:R-:W-:Y:S02]  /*2ba0*/  FFMA.FTZ R89, R87, R20, R32 ;  /* 0x0000001457597223 */ /* 0x000fe40000010020 */
[----:B------:R-:W4:Y:S01]  /*2bb0*/  LDG.E.128 R32, desc[UR6][R2.64+0x1e000] ;  /* 0x01e0000602207981 */ /* 0x000f22000c1e1d00 */
[----:B------:R-:W-:Y:S01]  /*2bc0*/  SHF.L.U32 R38, R38, 0x10, RZ ;  /* 0x0000001026267819 */ /* 0x000fe200000006ff */
[----:B------:R-:W-:Y:S01]  /*2bd0*/  FFMA.FTZ R80, R81, R80, R96 ;  /* 0x0000005051507223 */ /* 0x000fe20000010060 */
[C---:B------:R-:W-:Y:S02]  /*2be0*/  PRMT R20, R18.reuse, 0x7632, R20 ;  /* 0x0000763212147816 */ /* 0x040fe40000000014 */
        /* <DEDUP_REMOVED lines=9> */
[----:B------:R-:W-:-:S02]  /*2c80*/  FFMA.FTZ R17, R86, R17, R39 ;  /* 0x0000001156117223 */ /* 0x000fc40000010027 */
[----:B------:R-:W-:Y:S01]  /*2c90*/  FFMA.FTZ R18, R86, R21, R18 ;  /* 0x0000001556127223 */ /* 0x000fe20000010012 */
[C---:B------:R-:W-:Y:S01]  /*2ca0*/  SHF.L.U32 R21, R19.reuse, 0x10, RZ ;  /* 0x0000001013157819 */ /* 0x040fe200000006ff */
[C---:B------:R-:W-:Y:S01]  /*2cb0*/  IMAD.U32 R39, R22.reuse, 0x10000, RZ ;  /* 0x0001000016277824 */ /* 0x040fe200078e00ff */
[----:B------:R-:W-:Y:S01]  /*2cc0*/  PRMT R19, R19, 0x7632, R19 ;  /* 0x0000763213137816 */ /* 0x000fe20000000013 */
[----:B------:R-:W-:Y:S01]  /*2cd0*/  FFMA.FTZ R83, R87, R36, R20 ;  /* 0x0000002457537223 */ /* 0x000fe20000010014 */
[----:B------:R-:W-:Y:S01]  /*2ce0*/  PRMT R22, R22, 0x7632, R22 ;  /* 0x0000763216167816 */ /* 0x000fe20000000016 */
[----:B------:R-:W-:Y:S01]  /*2cf0*/  FFMA.FTZ R37, R82, R37, R17 ;  /* 0x0000002552257223 */ /* 0x000fe20000010011 */
[----:B-----5:R-:W-:Y:S01]  /*2d00*/  PRMT R20, R24, 0x7632, R20 ;  /* 0x0000763218147816 */ /* 0x020fe20000000014 */
[----:B------:R-:W-:Y:S01]  /*2d10*/  FFMA.FTZ R18, R82, R21, R18 ;  /* 0x0000001552127223 */ /* 0x000fe20000010012 */
[----:B------:R-:W-:Y:S01]  /*2d20*/  SHF.L.U32 R24, R24, 0x10, RZ ;  /* 0x0000001018187819 */ /* 0x000fe200000006ff */
[----:B------:R-:W-:Y:S01]  /*2d30*/  FFMA.FTZ R39, R88, R39, R83 ;  /* 0x0000002758277223 */ /* 0x000fe20000010053 */
[----:B------:R-:W-:-:S02]  /*2d40*/  SHF.L.U32 R17, R16, 0x10, RZ ;  /* 0x0000001010117819 */ /* 0x000fc400000006ff */
[----:B------:R-:W-:Y:S01]  /*2d50*/  SHF.L.U32 R19, R19, 0x10, RZ ;  /* 0x0000001013137819 */ /* 0x000fe200000006ff */
[----:B------:R-:W-:Y:S01]  /*2d60*/  IMAD.U32 R21, R22, 0x10000, RZ ;  /* 0x0001000016157824 */ /* 0x000fe200078e00ff */
[----:B------:R-:W-:Y:S01]  /*2d70*/  SHF.L.U32 R20, R20, 0x10, RZ ;  /* 0x0000001014147819 */ /* 0x000fe200000006ff */
[----:B------:R-:W-:Y:S01]  /*2d80*/  FFMA.FTZ R24, R81, R24, R98 ;  /* 0x0000001851187223 */ /* 0x000fe20000010062 */
[C---:B------:R-:W-:Y:S01]  /*2d90*/  FFMA.FTZ R98, R0.reuse, R17, R37 ;  /* 0x0000001100627223 */ /* 0x040fe20000010025 */
[----:B------:R-:W-:Y:S01]  /*2da0*/  FFMA.FTZ R94, R0, R19, R18 ;  /* 0x00000013005e7223 */ /* 0x000fe20000010012 */
[----:B------:R-:W-:Y:S01]  /*2db0*/  FFMA.FTZ R83, R86, R21, R39 ;  /* 0x0000001556537223 */ /* 0x000fe20000010027 */
[----:B------:R-:W5:Y:S01]  /*2dc0*/  LDG.E.128 R16, desc[UR6][R2.64+0x2800] ;  /* 0x0028000602107981 */ /* 0x000f62000c1e1d00 */
[--C-:B------:R-:W-:Y:S01]  /*2dd0*/  FFMA.FTZ R89, R85, R20, R24.reuse ;  /* 0x0000001455597223 */ /* 0x100fe20000010018 */
[----:B------:R-:W-:Y:S02]  /*2de0*/  SHF.L.U32 R21, R25, 0x10, RZ ;  /* 0x0000001019157819 */ /* 0x000fe400000006ff */
[----:B------:R-:W5:Y:S01]  /*2df0*/  LDG.E.128 R36, desc[UR6][R40.64+0x2800] ;  /* 0x0028000628247981 */ /* 0x000f62000c1e1d00 */
[----:B------:R-:W-:-:S02]  /*2e00*/  PRMT R24, R8, 0x7632, R24 ;  /* 0x0000763208187816 */ /* 0x000fc40000000018 */
[----:B------:R-:W-:Y:S02]  /*2e10*/  SHF.L.U32 R8, R8, 0x10, RZ ;  /* 0x0000001008087819 */ /* 0x000fe400000006ff */
        /* <DEDUP_REMOVED lines=11> */
[----:B------:R-:W-:Y:S01]  /*2ed0*/  PRMT R24, R9, 0x7632, R24 ;  /* 0x0000763209187816 */ /* 0x000fe20000000018 */
[----:B------:R-:W5:Y:S01]  /*2ee0*/  LDG.E.128 R20, desc[UR6][R2.64+0x6000] ;  /* 0x0060000602147981 */ /* 0x000f62000c1e1d00 */
        /* <DEDUP_REMOVED lines=8> */
[C---:B------:R-:W-:Y:S02]  /*2f70*/  IMAD.U32 R83, R10.reuse, 0x10000, RZ ;  /* 0x000100000a537824 */ /* 0x040fe400078e00ff */
[----:B------:R-:W-:Y:S01]  /*2f80*/  FFMA.FTZ R89, R87, R24, R8 ;  /* 0x0000001857597223 */ /* 0x000fe20000010008 */
[----:B------:R-:W-:Y:S02]  /*2f90*/  PRMT R10, R10, 0x7632, R10 ;  /* 0x000076320a0a7816 */ /* 0x000fe4000000000a */
[C---:B------:R-:W-:Y:S01]  /*2fa0*/  PRMT R24, R27.reuse, 0x7632, R24 ;  /* 0x000076321b187816 */ /* 0x040fe20000000018 */
[----:B------:R-:W-:Y:S01]  /*2fb0*/  FFMA.FTZ R9, R86, R9, R25 ;  /* 0x0000000956097223 */ /* 0x000fe20000010019 */
[----:B------:R-:W-:-:S02]  /*2fc0*/  SHF.L.U32 R27, R27, 0x10, RZ ;  /* 0x000000101b1b7819 */ /* 0x000fc400000006ff */
[----:B------:R-:W-:Y:S01]  /*2fd0*/  PRMT R8, R4, 0x7632, R8 ;  /* 0x0000763204087816 */ /* 0x000fe20000000008 */
[----:B------:R-:W-:Y:S01]  /*2fe0*/  FFMA.FTZ R83, R88, R83, R89 ;  /* 0x0000005358537223 */ /* 0x000fe20000010059 */
[----:B------:R-:W-:Y:S02]  /*2ff0*/  SHF.L.U32 R25, R10, 0x10, RZ ;  /* 0x000000100a197819 */ /* 0x000fe400000006ff */
[----:B------:R-:W-:Y:S01]  /*3000*/  SHF.L.U32 R4, R4, 0x10, RZ ;  /* 0x0000001004047819 */ /* 0x000fe200000006ff */
[----:B------:R-:W-:Y:S01]  /*3010*/  FFMA.FTZ R27, R82, R27, R9 ;  /* 0x0000001b521b7223 */ /* 0x000fe20000010009 */
[----:B------:R-:W-:Y:S01]  /*3020*/  IMAD.U32 R9, R11, 0x10000, RZ ;  /* 0x000100000b097824 */ /* 0x000fe200078e00ff */
[----:B------:R-:W-:Y:S01]  /*3030*/  SHF.L.U32 R8, R8, 0x10, RZ ;  /* 0x0000001008087819 */ /* 0x000fe200000006ff */
[----:B------:R-:W-:Y:S01]  /*3040*/  FFMA.FTZ R25, R86, R25, R83 ;  /* 0x0000001956197223 */ /* 0x000fe20000010053 */
[----:B------:R-:W-:Y:S01]  /*3050*/  FFMA.FTZ R92, R81, R4, R92 ;  /* 0x00000004515c7223 */ /* 0x000fe2000001005c */
[----:B------:R-:W-:-:S02]  /*3060*/  PRMT R4, R11, 0x7632, R4 ;  /* 0x000076320b047816 */ /* 0x000fc40000000004 */
[----:B------:R-:W-:Y:S01]  /*3070*/  FFMA.FTZ R80, R82, R9, R25 ;  /* 0x0000000952507223 */ /* 0x000fe20000010019 */
[----:B------:R-:W-:Y:S02]  /*3080*/  FFMA.FTZ R83, R85, R8, R92 ;  /* 0x0000000855537223 */ /* 0x000fe4000001005c */
[----:B------:R-:W5:Y:S01]  /*3090*/  LDG.E.128 R8, desc[UR6][R2.64+0x9800] ;  /* 0x0098000602087981 */ /* 0x000f62000c1e1d00 */
[C---:B------:R-:W-:Y:S02]  /*30a0*/  SHF.L.U32 R25, R5.reuse, 0x10, RZ ;  /* 0x0000001005197819 */ /* 0x040fe400000006ff */
[----:B------:R-:W-:Y:S02]  /*30b0*/  PRMT R26, R5, 0x7632, R26 ;  /* 0x00007632051a7816 */ /* 0x000fe4000000001a */
[----:B------:R-:W-:Y:S01]  /*30c0*/  SHF.L.U32 R5, R24, 0x10, RZ ;  /* 0x0000001018057819 */ /* 0x000fe200000006ff */
[----:B------:R-:W-:Y:S01]  /*30d0*/  FFMA.FTZ R24, R84, R25, R83 ;  /* 0x0000001954187223 */ /* 0x000fe20000010053 */
[----:B------:R-:W-:Y:S01]  /*30e0*/  IMAD.U32 R25, R4, 0x10000, RZ ;  /* 0x0001000004197824 */ /* 0x000fe200078e00ff */
[----:B------:R-:W-:-:S02]  /*30f0*/  SHF.L.U32 R4, R68, 0x10, RZ ;  /* 0x0000001044047819 */ /* 0x000fc400000006ff */
[----:B------:R-:W-:Y:S02]  /*3100*/  PRMT R68, R68, 0x7632, R68 ;  /* 0x0000763244447816 */ /* 0x000fe40000000044 */
[----:B------:R-:W-:Y:S01]  /*3110*/  SHF.L.U32 R26, R26, 0x10, RZ ;  /* 0x000000101a1a7819 */ /* 0x000fe200000006ff */
[----:B------:R-:W-:Y:S01]  /*3120*/  FFMA.FTZ R104, R81, R4, R104 ;  /* 0x0000000451687223 */ /* 0x000fe20000010068 */
[----:B------:R-:W-:Y:S01]  /*3130*/  SHF.L.U32 R68, R68, 0x10, RZ ;  /* 0x0000001044447819 */ /* 0x000fe200000006ff */
[C---:B------:R-:W-:Y:S01]  /*3140*/  FFMA.FTZ R90, R0.reuse, R5, R27 ;  /* 0x00000005005a7223 */ /* 0x040fe2000001001b */
[----:B------:R-:W-:Y:S01]  /*3150*/  FFMA.FTZ R80, R0, R25, R80 ;  /* 0x0000001900507223 */ /* 0x000fe20000010050 */
[----:B------:R-:W-:Y:S01]  /*3160*/  FFMA.FTZ R25, R87, R26, R24 ;  /* 0x0000001a57197223 */ /* 0x000fe20000010018 */
[C---:B------:R-:W-:Y:S01]  /*3170*/  IMAD.U32 R5, R6.reuse, 0x10000, RZ ;  /* 0x0001000006057824 */ /* 0x040fe200078e00ff */
        /* <DEDUP_REMOVED lines=8> */
[----:B------:R-:W-:Y:S01]  /*3200*/  PRMT R26, R72, 0x7632, R26 ;  /* 0x00007632481a7816 */ /* 0x000fe2000000001a */
[C---:B------:R-:W-:Y:S01]  /*3210*/  IMAD.U32 R25, R7.reuse, 0x10000, RZ ;  /* 0x0001000007197824 */ /* 0x040fe200078e00ff */
[----:B------:R-:W-:Y:S01]  /*3220*/  PRMT R68, R7, 0x7632, R68 ;  /* 0x0000763207447816 */ /* 0x000fe20000000044 */
[----:B------:R-:W-:Y:S01]  /*3230*/  FFMA.FTZ R27, R86, R5, R27 ;  /* 0x00000005561b7223 */ /* 0x000fe2000001001b */
[----:B------:R-:W-:Y:S01]  /*3240*/  FFMA.FTZ R83, R87, R4, R6 ;  /* 0x0000000457537223 */ /* 0x000fe20000010006 */
[C---:B------:R-:W-:Y:S01]  /*3250*/  PRMT R24, R70.reuse, 0x7632, R24 ;  /* 0x0000763246187816 */ /* 0x040fe20000000018 */
[----:B------:R-:W5:Y:S01]  /*3260*/  LDG.E.128 R4, desc[UR6][R2.64+0xd000] ;  /* 0x00d0000602047981 */ /* 0x000f62000c1e1d00 */
[----:B------:R-:W-:-:S02]  /*3270*/  SHF.L.U32 R69, R70, 0x10, RZ ;  /* 0x0000001046457819 */ /* 0x000fc400000006ff */
[----:B------:R-:W-:Y:S01]  /*3280*/  SHF.L.U32 R72, R72, 0x10, RZ ;  /* 0x0000001048487819 */ /* 0x000fe200000006ff */
[----:B------:R-:W-:Y:S01]  /*3290*/  IMAD.U32 R26, R26, 0x10000, RZ ;  /* 0x000100001a1a7824 */ /* 0x000fe200078e00ff */
[----:B------:R-:W-:Y:S01]  /*32a0*/  SHF.L.U32 R89, R24, 0x10, RZ ;  /* 0x0000001018597819 */ /* 0x000fe200000006ff */
[----:B------:R-:W-:Y:S02]  /*32b0*/  FFMA.FTZ R69, R88, R69, R83 ;  /* 0x0000004558457223 */ /* 0x000fe40000010053 */
[----:B------:R-:W-:Y:S01]  /*32c0*/  FFMA.FTZ R72, R81, R72, R102 ;  /* 0x0000004851487223 */ /* 0x000fe20000010066 */
[----:B------:R-:W-:Y:S01]  /*32d0*/  FFMA.FTZ R83, R82, R25, R27 ;  /* 0x0000001952537223 */ /* 0x000fe2000001001b */
[----:B------:R-:W-:Y:S01]  /*32e0*/  SHF.L.U32 R25, R71, 0x10, RZ ;  /* 0x0000001047197819 */ /* 0x000fe200000006ff */
[----:B------:R-:W-:Y:S01]  /*32f0*/  FFMA.FTZ R69, R86, R89, R69 ;  /* 0x0000005956457223 */ /* 0x000fe20000010045 */
[----:B------:R-:W-:Y:S01]  /*3300*/  SHF.L.U32 R27, R73, 0x10, RZ ;  /* 0x00000010491b7819 */ /* 0x000fe200000006ff */
[----:B------:R-:W-:Y:S01]  /*3310*/  FFMA.FTZ R85, R85, R26, R72 ;  /* 0x0000001a55557223 */ /* 0x000fe20000010048 */
[----:B------:R-:W-:Y:S01]  /*3320*/  PRMT R73, R73, 0x7632, R73 ;  /* 0x0000763249497816 */ /* 0x000fe20000000049 */
[----:B------:R-:W-:-:S02]  /*3330*/  FFMA.FTZ R70, R82, R25, R69 ;  /* 0x0000001952467223 */ /* 0x000fc40000010045 */
[----:B------:R-:W-:Y:S01]  /*3340*/  FFMA.FTZ R84, R84, R27, R85 ;  /* 0x0000001b54547223 */ /* 0x000fe20000010055 */
[----:B------:R-:W-:Y:S01]  /*3350*/  SHF.L.U32 R72, R73, 0x10, RZ ;  /* 0x0000001049487819 */ /* 0x000fe200000006ff */
[----:B------:R-:W5:Y:S01]  /*3360*/  LDG.E.128 R24, desc[UR6][R2.64+0x10800] ;  /* 0x0108000602187981 */ /* 0x000f62000c1e1d00 */
[----:B------:R-:W-:Y:S01]  /*3370*/  IMAD.U32 R69, R68, 0x10000, RZ ;  /* 0x0001000044457824 */ /* 0x000fe200078e00ff */
[C---:B------:R-:W-:Y:S02]  /*3380*/  SHF.L.U32 R73, R74.reuse, 0x10, RZ ;  /* 0x000000104a497819 */ /* 0x040fe400000006ff */
        /* <DEDUP_REMOVED lines=8> */
[C---:B------:R-:W-:Y:S02]  /*3410*/  PRMT R72, R75.reuse, 0x7632, R72 ;  /* 0x000076324b487816 */ /* 0x040fe40000000048 */
[----:B------:R-:W-:Y:S02]  /*3420*/  SHF.L.U32 R83, R76, 0x10, RZ ;  /* 0x000000104c537819 */ /* 0x000fe400000006ff */
        /* <DEDUP_REMOVED lines=8> */
[----:B------:R-:W5:Y:S01]  /*34b0*/  LDG.E.128 R68, desc[UR6][R2.64+0x14000] ;  /* 0x0140000602447981 */ /* 0x000f62000c1e1d00 */
[----:B------:R-:W-:Y:S01]  /*34c0*/  FFMA.FTZ R75, R82, R75, R85 ;  /* 0x0000004b524b7223 */ /* 0x000fe20000010055 */
[----:B------:R-:W-:-:S02]  /*34d0*/  SHF.L.U32 R73, R72, 0x10, RZ ;  /* 0x0000001048497819 */ /* 0x000fc400000006ff */
[----:B------:R-:W-:Y:S01]  /*34e0*/  SHF.L.U32 R85, R65, 0x10, RZ ;  /* 0x0000001041557819 */ /* 0x000fe200000006ff */
[----:B------:R-:W-:Y:S01]  /*34f0*/  FFMA.FTZ R87, R84, R87, R89 ;  /* 0x0000005754577223 */ /* 0x000fe20000010059 */
        /* <DEDUP_REMOVED lines=10> */
[----:B------:R-:W-:Y:S02]  /*35a0*/  PRMT R65, R56, 0x7632, R65 ;  /* 0x0000763238417816 */ /* 0x000fe40000000041 */
[C---:B------:R-:W-:Y:S02]  /*35b0*/  PRMT R56, R66.reuse, 0x7632, R56 ;  /* 0x0000763242387816 */ /* 0x040fe40000000038 */
        /* <DEDUP_REMOVED lines=8> */
[----:B------:R-:W-:Y:S01]  /*3640*/  SHF.L.U32 R77, R67, 0x10, RZ ;  /* 0x00000010434d7819 */ /* 0x000fe200000006ff */
[----:B------:R-:W-:Y:S01]  /*3650*/  FFMA.FTZ R79, R84, R65, R79 ;  /* 0x00000041544f7223 */ /* 0x000fe2000001004f */
[C---:B------:R-:W-:Y:S01]  /*3660*/  PRMT R66, R60.reuse, 0x7632, R66 ;  /* 0x000076323c427816 */ /* 0x040fe20000000042 */
[----:B------:R-:W-:Y:S01]  /*3670*/  IMAD.U32 R67, R60, 0x10000, RZ ;  /* 0x000100003c437824 */ /* 0x000fe200078e00ff */
[----:B------:R-:W-:-:S02]  /*3680*/  PRMT R87, R78, 0x7632, R87 ;  /* 0x000076324e577816 */ /* 0x000fc40000000057 */
        /* <DEDUP_REMOVED lines=13> */
[C---:B------:R-:W-:Y:S01]  /*3760*/  SHF.L.U32 R56, R58.reuse, 0x10, RZ ;  /* 0x000000103a387819 */ /* 0x040fe200000006ff */
[----:B------:R-:W5:Y:S01]  /*3770*/  LDG.E.128 R64, desc[UR6][R2.64+0x1b000] ;  /* 0x01b0000602407981 */ /* 0x000f62000c1e1d00 */
[----:B------:R-:W-:Y:S01]  /*3780*/  PRMT R58, R58, 0x7632, R58 ;  /* 0x000076323a3a7816 */ /* 0x000fe2000000003a */
[----:B------:R-:W-:Y:S01]  /*3790*/  FFMA.FTZ R60, R0, R77, R57 ;  /* 0x0000004d003c7223 */ /* 0x000fe20000010039 */
[----:B------:R-:W-:Y:S01]  /*37a0*/  FFMA.FTZ R91, R86, R91, R95 ;  /* 0x0000005b565b7223 */ /* 0x000fe2000001005f */
[----:B------:R-:W-:Y:S01]  /*37b0*/  IMAD.U32 R57, R61, 0x10000, RZ ;  /* 0x000100003d397824 */ /* 0x000fe200078e00ff */
[----:B------:R-:W-:Y:S01]  /*37c0*/  SHF.L.U32 R58, R58, 0x10, RZ ;  /* 0x000000103a3a7819 */ /* 0x000fe200000006ff */
[----:B------:R-:W-:Y:S01]  /*37d0*/  FFMA.FTZ R56, R85, R56, R78 ;  /* 0x0000003855387223 */ /* 0x000fe2000001004e */
[C---:B------:R-:W-:Y:S01]  /*37e0*/  PRMT R61, R59.reuse, 0x7632, R61 ;  /* 0x000076323b3d7816 */ /* 0x040fe2000000003d */
[----:B------:R-:W-:Y:S01]  /*37f0*/  FFMA.FTZ R78, R82, R57, R91 ;  /* 0x00000039524e7223 */ /* 0x000fe2000001005b */
[----:B------:R-:W-:Y:S01]  /*3800*/  SHF.L.U32 R77, R59, 0x10, RZ ;  /* 0x000000103b4d7819 */ /* 0x000fe200000006ff */
[----:B------:R-:W-:Y:S01]  /*3810*/  FFMA.FTZ R79, R87, R58, R56 ;  /* 0x0000003a574f7223 */ /* 0x000fe20000010038 */
[----:B------:R-:W-:Y:S01]  /*3820*/  PRMT R57, R62, 0x7632, R57 ;  /* 0x000076323e397816 */ /* 0x000fe20000000039 */
[----:B------:R-:W-:Y:S01]  /*3830*/  IMAD.U32 R59, R48, 0x10000, RZ ;  /* 0x00010000303b7824 */ /* 0x000fe200078e00ff */
[----:B------:R-:W-:-:S02]  /*3840*/  SHF.L.U32 R62, R62, 0x10, RZ ;  /* 0x000000103e3e7819 */ /* 0x000fc400000006ff */
[----:B------:R-:W-:Y:S01]  /*3850*/  PRMT R56, R48, 0x7632, R56 ;  /* 0x0000763230387816 */ /* 0x000fe20000000038 */
[----:B------:R-:W-:Y:S01]  /*3860*/  FFMA.FTZ R97, R83, R59, R96 ;  /* 0x0000003b53617223 */ /* 0x000fe20000010060 */
[----:B------:R-:W-:Y:S01]  /*3870*/  SHF.L.U32 R48, R57, 0x10, RZ ;  /* 0x0000001039307819 */ /* 0x000fe200000006ff */
[----:B------:R-:W-:Y:S01]  /*3880*/  FFMA.FTZ R62, R85, R62, R78 ;  /* 0x0000003e553e7223 */ /* 0x000fe2000001004e */
[----:B------:R-:W-:Y:S02]  /*3890*/  SHF.L.U32 R91, R56, 0x10, RZ ;  /* 0x00000010385b7819 */ /* 0x000fe400000006ff */
[----:B------:R-:W5:Y:S01]  /*38a0*/  LDG.E.128 R56, desc[UR6][R2.64+0x1e800] ;  /* 0x01e8000602387981 */ /* 0x000f62000c1e1d00 */
[----:B------:R-:W-:Y:S01]  /*38b0*/  SHF.L.U32 R89, R63, 0x10, RZ ;  /* 0x000000103f597819 */ /* 0x000fe200000006ff */
[----:B------:R-:W-:Y:S01]  /*38c0*/  FFMA.FTZ R48, R87, R48, R62 ;  /* 0x0000003057307223 */ /* 0x000fe2000001003e */
[C---:B------:R-:W-:Y:S01]  /*38d0*/  IMAD.U32 R95, R49.reuse, 0x10000, RZ ;  /* 0x00010000315f7824 */ /* 0x040fe200078e00ff */
[----:B------:R-:W-:Y:S01]  /*38e0*/  PRMT R49, R49, 0x7632, R49 ;  /* 0x0000763231317816 */ /* 0x000fe20000000031 */
        /* <DEDUP_REMOVED lines=11> */
[----:B------:R-:W-:Y:S01]  /*39a0*/  SHF.L.U32 R93, R93, 0x10, RZ ;  /* 0x000000105d5d7819 */ /* 0x000fe200000006ff */
[----:B------:R-:W-:Y:S01]  /*39b0*/  FFMA.FTZ R96, R82, R49, R95 ;  /* 0x0000003152607223 */ /* 0x000fe2000001005f */
[----:B------:R-:W-:Y:S01]  /*39c0*/  FFMA.FTZ R97, R83, R61, R90 ;  /* 0x0000003d53617223 */ /* 0x000fe2000001005a */
[----:B------:R-:W-:Y:S02]  /*39d0*/  IMAD.U32 R49, R52, 0x10000, RZ ;  /* 0x0001000034317824 */ /* 0x000fe400078e00ff */
[C---:B------:R-:W-:Y:S01]  /*39e0*/  FFMA.FTZ R94, R93.reuse, R76, R60 ;  /* 0x0000004c5d5e7223 */ /* 0x040fe2000001003c */
[C---:B------:R-:W-:Y:S01]  /*39f0*/  FFMA.FTZ R91, R93.reuse, R48, R77 ;  /* 0x000000305d5b7223 */ /* 0x040fe2000001004d */
[----:B------:R-:W-:Y:S01]  /*3a00*/  FFMA.FTZ R89, R93, R62, R89 ;  /* 0x0000003e5d597223 */ /* 0x000fe20000010059 */
[----:B------:R0:W5:Y:S01]  /*3a10*/  LDG.E.128 R76, desc[UR6][R40.64+0x3000] ;  /* 0x00300006284c7981 */ /* 0x000162000c1e1d00 */
[----:B------:R-:W-:Y:S01]  /*3a20*/  FFMA.FTZ R97, R84, R49, R97 ;  /* 0x0000003154617223 */ /* 0x000fe20000010061 */
[----:B------:R-:W-:-:S02]  /*3a30*/  SHF.L.U32 R48, R50, 0x10, RZ ;  /* 0x0000001032307819 */ /* 0x000fc400000006ff */
[----:B------:R-:W5:Y:S01]  /*3a40*/  LDG.E.128 R60, desc[UR6][R2.64+0x3000] ;  /* 0x00300006023c7981 */ /* 0x000f62000c1e1d00 */
[C---:B------:R-:W-:Y:S02]  /*3a50*/  PRMT R49, R53.reuse, 0x7632, R49 ;  /* 0x0000763235317816 */ /* 0x040fe40000000031 */
[----:B------:R-:W-:Y:S02]  /*3a60*/  PRMT R50, R50, 0x7632, R50 ;  /* 0x0000763232327816 */ /* 0x000fe40000000032 */
[----:B------:R-:W-:Y:S01]  /*3a70*/  SHF.L.U32 R53, R53, 0x10, RZ ;  /* 0x0000001035357819 */ /* 0x000fe200000006ff */
[C---:B0-----:R-:W-:Y:S01]  /*3a80*/  IMAD.U32 R40, R44.reuse, 0x10000, RZ ;  /* 0x000100002c287824 */ /* 0x041fe200078e00ff */
[----:B------:R-:W-:Y:S01]  /*3a90*/  PRMT R44, R44, 0x7632, R44 ;  /* 0x000076322c2c7816 */ /* 0x000fe2000000002c */
[----:B------:R-:W-:Y:S01]  /*3aa0*/  FFMA.FTZ R48, R85, R48, R96 ;  /* 0x0000003055307223 */ /* 0x000fe20000010060 */
[C---:B------:R-:W-:Y:S01]  /*3ab0*/  PRMT R90, R51.reuse, 0x7632, R90 ;  /* 0x00007632335a7816 */ /* 0x040fe2000000005a */
[----:B------:R-:W-:Y:S01]  /*3ac0*/  FFMA.FTZ R53, R86, R53, R97 ;  /* 0x0000003556357223 */ /* 0x000fe20000010061 */
[----:B------:R-:W-:-:S02]  /*3ad0*/  SHF.L.U32 R95, R51, 0x10, RZ ;  /* 0x00000010335f7819 */ /* 0x000fc400000006ff */
[----:B------:R-:W-:Y:S01]  /*3ae0*/  SHF.L.U32 R50, R50, 0x10, RZ ;  /* 0x0000001032327819 */ /* 0x000fe200000006ff */
[----:B------:R-:W-:Y:S01]  /*3af0*/  FFMA.FTZ R97, R83, R40, R80 ;  /* 0x0000002853617223 */ /* 0x000fe20000010050 */
[----:B------:R-:W-:Y:S02]  /*3b00*/  SHF.L.U32 R51, R44, 0x10, RZ ;  /* 0x000000102c337819 */ /* 0x000fe400000006ff */
[----:B------:R-:W-:Y:S01]  /*3b10*/  SHF.L.U32 R49, R49, 0x10, RZ ;  /* 0x0000001031317819 */ /* 0x000fe200000006ff */
[--C-:B------:R-:W-:Y:S01]  /*3b20*/  FFMA.FTZ R41, R87, R50, R48.reuse ;  /* 0x0000003257297223 */ /* 0x100fe20000010030 */
[C---:B------:R-:W-:Y:S01]  /*3b30*/  PRMT R48, R45.reuse, 0x7632, R48 ;  /* 0x000076322d307816 */ /* 0x040fe20000000030 */
        /* <DEDUP_REMOVED lines=8> */
[----:B------:R-:W5:Y:S01]  /*3bc0*/  LDG.E.128 R48, desc[UR6][R2.64+0x6800] ;  /* 0x0068000602307981 */ /* 0x000f62000c1e1d00 */
[----:B------:R-:W-:Y:S01]  /*3bd0*/  FFMA.FTZ R44, R85, R40, R44 ;  /* 0x00000028552c7223 */ /* 0x000fe2000001002c */
[----:B------:R-:W-:Y:S01]  /*3be0*/  SHF.L.U32 R52, R46, 0x10, RZ ;  /* 0x000000102e347819 */ /* 0x000fe200000006ff */
[----:B------:R-:W-:Y:S01]  /*3bf0*/  FFMA.FTZ R80, R82, R53, R45 ;  /* 0x0000003552507223 */ /* 0x000fe2000001002d */
[----:B------:R-:W-:Y:S01]  /*3c00*/  PRMT R46, R46, 0x7632, R46 ;  /* 0x000076322e2e7816 */ /* 0x000fe2000000002e */
[--C-:B------:R-:W-:Y:S01]  /*3c10*/  FFMA.FTZ R45, R87, R54, R44.reuse ;  /* 0x00000036572d7223 */ /* 0x100fe2000001002c */
[----:B--2---:R-:W-:Y:S01]  /*3c20*/  PRMT R44, R28, 0x7632, R44 ;  /* 0x000076321c2c7816 */ /* 0x004fe2000000002c */
[----:B------:R-:W-:Y:S01]  /*3c30*/  FFMA.FTZ R40, R0, R95, R41 ;  /* 0x0000005f00287223 */ /* 0x000fe20000010029 */
        /* <DEDUP_REMOVED lines=8> */
[----:B------:R-:W-:Y:S01]  /*3cc0*/  FFMA.FTZ R95, R87, R46, R52 ;  /* 0x0000002e575f7223 */ /* 0x000fe20000010034 */
[----:B------:R-:W-:Y:S01]  /*3cd0*/  IMAD.U32 R41, R47, 0x10000, RZ ;  /* 0x000100002f297824 */ /* 0x000fe200078e00ff */
[C---:B------:R-:W-:Y:S01]  /*3ce0*/  SHF.L.U32 R99, R29.reuse, 0x10, RZ ;  /* 0x000000101d637819 */ /* 0x040fe200000006ff */
[----:B------:R-:W2:Y:S01]  /*3cf0*/  LDG.E.128 R52, desc[UR6][R2.64+0xa000] ;  /* 0x00a0000602347981 */ /* 0x000ea2000c1e1d00 */
        /* <DEDUP_REMOVED lines=11> */
[----:B------:R-:W-:Y:S01]  /*3db0*/  SHF.L.U32 R12, R12, 0x10, RZ ;  /* 0x000000100c0c7819 */ /* 0x000fe200000006ff */
[C---:B------:R-:W-:Y:S01]  /*3dc0*/  FFMA.FTZ R41, R93.reuse, R90, R40 ;  /* 0x0000005a5d297223 */ /* 0x040fe20000010028 */
        /* <DEDUP_REMOVED lines=8> */
[----:B----4-:R-:W-:Y:S01]  /*3e50*/  PRMT R12, R32, 0x7632, R12 ;  /* 0x00007632200c7816 */ /* 0x010fe2000000000c */
[----:B------:R-:W-:Y:S01]  /*3e60*/  FFMA.FTZ R95, R84, R95, R81 ;  /* 0x0000005f545f7223 */ /* 0x000fe20000010051 */
[----:B------:R-:W-:Y:S01]  /*3e70*/  PRMT R90, R31, 0x7632, R90 ;  /* 0x000076321f5a7816 */ /* 0x000fe2000000005a */
[----:B------:R-:W3:Y:S01]  /*3e80*/  LDG.E.128 R44, desc[UR6][R2.64+0xd800] ;  /* 0x00d80006022c7981 */ /* 0x000ee2000c1e1d00 */
        /* <DEDUP_REMOVED lines=16> */
[----:B------:R-:W-:Y:S01]  /*3f90*/  FFMA.FTZ R33, R86, R33, R83 ;  /* 0x0000002156217223 */ /* 0x000fe20000010053 */
[----:B------:R-:W-:Y:S01]  /*3fa0*/  PRMT R14, R14, 0x7632, R14 ;  /* 0x000076320e0e7816 */ /* 0x000fe2000000000e */
[----:B------:R-:W-:Y:S02]  /*3fb0*/  FFMA.FTZ R12, R85, R12, R28 ;  /* 0x0000000c550c7223 */ /* 0x000fe4000001001c */
[----:B------:R-:W-:Y:S01]  /*3fc0*/  FFMA.FTZ R84, R82, R13, R33 ;  /* 0x0000000d52547223 */ /* 0x000fe20000010021 */
[----:B------:R-:W4:Y:S01]  /*3fd0*/  LDG.E.128 R28, desc[UR6][R2.64+0x11000] ;  /* 0x01100006021c7981 */ /* 0x000f22000c1e1d00 */
[C---:B------:R-:W-:Y:S02]  /*3fe0*/  PRMT R82, R34.reuse, 0x7632, R82 ;  /* 0x0000763222527816 */ /* 0x040fe40000000052 */
[----:B------:R-:W-:Y:S02]  /*3ff0*/  SHF.L.U32 R34, R34, 0x10, RZ ;  /* 0x0000001022227819 */ /* 0x000fe400000006ff */
[----:B------:R-:W-:-:S02]  /*4000*/  SHF.L.U32 R14, R14, 0x10, RZ ;  /* 0x000000100e0e7819 */ /* 0x000fc400000006ff */
[----:B------:R-:W-:Y:S01]  /*4010*/  SHF.L.U32 R82, R82, 0x10, RZ ;  /* 0x0000001052527819 */ /* 0x000fe200000006ff */
[----:B------:R-:W-:Y:S01]  /*4020*/  FFMA.FTZ R84, R85, R34, R84 ;  /* 0x0000002255547223 */ /* 0x000fe20000010054 */
[----:B------:R-:W-:Y:S02]  /*4030*/  IMAD.U32 R13, R15, 0x10000, RZ ;  /* 0x000100000f0d7824 */ /* 0x000fe400078e00ff */
[----:B------:R-:W-:Y:S01]  /*4040*/  FFMA.FTZ R81, R87, R14, R12 ;  /* 0x0000000e57517223 */ /* 0x000fe2000001000c */
[----:B------:R-:W-:Y:S01]  /*4050*/  PRMT R34, R35, 0x7632, R34 ;  /* 0x0000763223227816 */ /* 0x000fe20000000022 */
[----:B------:R-:W-:Y:S01]  /*4060*/  FFMA.FTZ R87, R87, R82, R84 ;  /* 0x0000005257577223 */ /* 0x000fe20000010054 */
[----:B------:R-:W-:Y:S01]  /*4070*/  SHF.L.U32 R35, R35, 0x10, RZ ;  /* 0x0000001023237819 */ /* 0x000fe200000006ff */
[----:B------:R-:W-:Y:S01]  /*4080*/  FFMA.FTZ R83, R0, R13, R81 ;  /* 0x0000000d00537223 */ /* 0x000fe20000010051 */
[----:B------:R-:W-:Y:S02]  /*4090*/  PRMT R33, R15, 0x7632, R33 ;  /* 0x000076320f217816 */ /* 0x000fe40000000021 */
[----:B------:R-:W4:Y:S01]  /*40a0*/  LDG.E.128 R12, desc[UR6][R2.64+0x14800] ;  /* 0x01480006020c7981 */ /* 0x000f22000c1e1d00 */
[----:B-----5:R-:W-:Y:S01]  /*40b0*/  SHF.L.U32 R82, R16, 0x10, RZ ;  /* 0x0000001010527819 */ /* 0x020fe200000006ff */
[----:B------:R-:W-:Y:S01]  /*40c0*/  FFMA.FTZ R35, R0, R35, R87 ;  /* 0x0000002300237223 */ /* 0x000fe20000010057 */
[----:B------:R-:W-:Y:S01]  /*40d0*/  PRMT R16, R16, 0x7632, R16 ;  /* 0x0000763210107816 */ /* 0x000fe20000000010 */
[C---:B------:R-:W-:Y:S01]  /*40e0*/  IMAD.U32 R81, R36.reuse, 0x10000, RZ ;  /* 0x0001000024517824 */ /* 0x040fe200078e00ff */
[----:B------:R-:W-:-:S02]  /*40f0*/  PRMT R0, R36, 0x7632, R0 ;  /* 0x0000763224007816 */ /* 0x000fc40000000000 */
[----:B------:R-:W-:Y:S01]  /*4100*/  SHF.L.U32 R85, R16, 0x10, RZ ;  /* 0x0000001010557819 */ /* 0x000fe200000006ff */
[----:B------:R-:W-:Y:S01]  /*4110*/  FFMA.FTZ R95, R81, R82, R94 ;  /* 0x00000052515f7223 */ /* 0x000fe2000001005e */
[----:B------:R-:W-:Y:S01]  /*4120*/  SHF.L.U32 R0, R0, 0x10, RZ ;  /* 0x0000001000007819 */ /* 0x000fe200000006ff */
[----:B------:R-:W-:Y:S01]  /*4130*/  IMAD.U32 R84, R90, 0x10000, RZ ;  /* 0x000100005a547824 */ /* 0x000fe200078e00ff */
[----:B------:R-:W-:Y:S02]  /*4140*/  SHF.L.U32 R34, R34, 0x10, RZ ;  /* 0x0000001022227819 */ /* 0x000fe400000006ff */
[----:B------:R-:W-:Y:S01]  /*4150*/  SHF.L.U32 R87, R17, 0x10, RZ ;  /* 0x0000001011577819 */ /* 0x000fe200000006ff */
[----:B------:R-:W-:Y:S01]  /*4160*/  FFMA.FTZ R85, R0, R85, R95 ;  /* 0x0000005500557223 */ /* 0x000fe2000001005f */
[----:B------:R-:W-:Y:S01]  /*4170*/  SHF.L.U32 R82, R37, 0x10, RZ ;  /* 0x0000001025527819 */ /* 0x000fe200000006ff */
[----:B------:R-:W-:Y:S01]  /*4180*/  FFMA.FTZ R84, R93, R84, R32 ;  /* 0x000000545d547223 */ /* 0x000fe20000010020 */
[----:B------:R-:W-:Y:S01]  /*4190*/  SHF.L.U32 R86, R33, 0x10, RZ ;  /* 0x0000001021567819 */ /* 0x000fe200000006ff */
[----:B------:R-:W-:-:S02]  /*41a0*/  FFMA.FTZ R88, R93, R34, R35 ;  /* 0x000000225d587223 */ /* 0x000fc40000010023 */
[----:B------:R-:W5:Y:S01]  /*41b0*/  LDG.E.128 R32, desc[UR6][R2.64+0x18000] ;  /* 0x0180000602207981 */ /* 0x000f62000c1e1d00 */
[----:B------:R-:W-:Y:S01]  /*41c0*/  FFMA.FTZ R90, R82, R87, R85 ;  /* 0x00000057525a7223 */ /* 0x000fe20000010055 */
[C---:B------:R-:W-:Y:S01]  /*41d0*/  IMAD.U32 R16, R20.reuse, 0x10000, RZ ;  /* 0x0001000014107824 */ /* 0x040fe200078e00ff */
[----:B------:R-:W-:Y:S02]  /*41e0*/  PRMT R17, R17, 0x7632, R17 ;  /* 0x0000763211117816 */ /* 0x000fe40000000011 */
[----:B------:R-:W-:Y:S02]  /*41f0*/  PRMT R85, R37, 0x7632, R85 ;  /* 0x0000763225557816 */ /* 0x000fe40000000055 */
[----:B------:R-:W-:Y:S02]  /*4200*/  PRMT R20, R20, 0x7632, R20 ;  /* 0x0000763214147816 */ /* 0x000fe40000000014 */
[----:B------:R-:W-:Y:S02]  /*4210*/  SHF.L.U32 R36, R17, 0x10, RZ ;  /* 0x0000001011247819 */ /* 0x000fe400000006ff */
        /* <DEDUP_REMOVED lines=8> */
[C---:B------:R-:W-:Y:S02]  /*42a0*/  SHF.L.U32 R36, R18.reuse, 0x10, RZ ;  /* 0x0000001012247819 */ /* 0x040fe400000006ff */
[----:B------:R-:W-:Y:S02]  /*42b0*/  PRMT R18, R18, 0x7632, R18 ;  /* 0x0000763212127816 */ /* 0x000fe40000000012 */
[----:B------:R-:W-:Y:S01]  /*42c0*/  PRMT R17, R21, 0x7632, R17 ;  /* 0x0000763215117816 */ /* 0x000fe20000000011 */
[----:B------:R-:W-:Y:S01]  /*42d0*/  FFMA.FTZ R38, R83, R36, R38 ;  /* 0x0000002453267223 */ /* 0x000fe20000010026 */
[C---:B------:R-:W-:Y:S02]  /*42e0*/  PRMT R87, R39.reuse, 0x7632, R87 ;  /* 0x0000763227577816 */ /* 0x040fe40000000057 */
[----:B------:R-:W-:Y:S01]  /*42f0*/  SHF.L.U32 R20, R39, 0x10, RZ ;  /* 0x0000001027147819 */ /* 0x000fe200000006ff */
[----:B------:R-:W-:Y:S01]  /*4300*/  IMAD.U32 R37, R19, 0x10000, RZ ;  /* 0x0001000013257824 */ /* 0x000fe200078e00ff */
[----:B------:R-:W-:-:S02]  /*4310*/  SHF.L.U32 R39, R21, 0x10, RZ ;  /* 0x0000001015277819 */ /* 0x000fc400000006ff */
[----:B------:R-:W-:Y:S02]  /*4320*/  PRMT R90, R19, 0x7632, R90 ;  /* 0x00007632135a7816 */ /* 0x000fe4000000005a */
[----:B------:R-:W-:Y:S02]  /*4330*/  SHF.L.U32 R36, R18, 0x10, RZ ;  /* 0x0000001012247819 */ /* 0x000fe400000006ff */
[----:B------:R-:W-:Y:S02]  /*4340*/  SHF.L.U32 R21, R16, 0x10, RZ ;  /* 0x0000001010157819 */ /* 0x000fe400000006ff */
[----:B------:R-:W-:Y:S02]  /*4350*/  SHF.L.U32 R92, R17, 0x10, RZ ;  /* 0x00000010115c7819 */ /* 0x000fe400000006ff */
[----:B------:R-:W5:Y:S01]  /*4360*/  LDG.E.128 R16, desc[UR6][R2.64+0x1b800] ;  /* 0x01b8000602107981 */ /* 0x000f62000c1e1d00 */
[----:B------:R-:W-:Y:S01]  /*4370*/  FFMA.FTZ R94, R82, R39, R91 ;  /* 0x00000027525e7223 */ /* 0x000fe2000001005b */
[----:B------:R-:W-:-:S02]  /*4380*/  IMAD.U32 R96, R8, 0x10000, RZ ;  /* 0x0001000008607824 */ /* 0x000fc400078e00ff */
[----:B------:R-:W-:Y:S02]  /*4390*/  FFMA.FTZ R39, R21, R36, R38 ;  /* 0x0000002415277223 */ /* 0x000fe40000010026 */
[----:B------:R-:W-:Y:S02]  /*43a0*/  FFMA.FTZ R93, R81, R96, R89 ;  /* 0x00000060515d7223 */ /* 0x000fe40000010059 */
[----:B------:R-:W-:Y:S02]  /*43b0*/  FFMA.FTZ R89, R20, R37, R39 ;  /* 0x0000002514597223 */ /* 0x000fe40000010027 */
[----:B------:R0:W5:Y:S01]  /*43c0*/  LDG.E.128 R36, desc[UR6][R2.64+0x1f000] ;  /* 0x01f0000602247981 */ /* 0x000162000c1e1d00 */
[----:B------:R-:W-:Y:S02]  /*43d0*/  PRMT R91, R8, 0x7632, R91 ;  /* 0x00007632085b7816 */ /* 0x000fe4000000005b */
[C---:B------:R-:W-:Y:S02]  /*43e0*/  SHF.L.U32 R8, R22.reuse, 0x10, RZ ;  /* 0x0000001016087819 */ /* 0x040fe400000006ff */
[----:B------:R-:W-:Y:S01]  /*43f0*/  SHF.L.U32 R91, R91, 0x10, RZ ;  /* 0x000000105b5b7819 */ /* 0x000fe200000006ff */
[----:B------:R-:W-:Y:S01]  /*4400*/  FFMA.FTZ R92, R85, R92, R94 ;  /* 0x0000005c555c7223 */ /* 0x000fe2000001005e */
[----:B------:R-:W-:Y:S01]  /*4410*/  PRMT R22, R22, 0x7632, R22 ;  /* 0x0000763216167816 */ /* 0x000fe20000000016 */
[----:B------:R-:W-:-:S02]  /*4420*/  IMAD.U32 R95, R9, 0x10000, RZ ;  /* 0x00010000095f7824 */ /* 0x000fc400078e00ff */
[--C-:B------:R-:W-:Y:S01]  /*4430*/  FFMA.FTZ R97, R0, R91, R93.reuse ;  /* 0x0000005b00617223 */ /* 0x100fe2000001005d */
[----:B------:R-:W-:Y:S01]  /*4440*/  SHF.L.U32 R22, R22, 0x10, RZ ;  /* 0x0000001016167819 */ /* 0x000fe200000006ff */
[----:B------:R-:W-:Y:S01]  /*4450*/  FFMA.FTZ R92, R83, R8, R92 ;  /* 0x00000008535c7223 */ /* 0x000fe2000001005c */
[----:B------:R-:W-:Y:S02]  /*4460*/  PRMT R93, R9, 0x7632, R93 ;  /* 0x00007632095d7816 */ /* 0x000fe4000000005d */
[----:B------:R-:W-:Y:S01]  /*4470*/  SHF.L.U32 R9, R90, 0x10, RZ ;  /* 0x000000105a097819 */ /* 0x000fe200000006ff */
[----:B------:R-:W-:Y:S01]  /*4480*/  FFMA.FTZ R91, R21, R22, R92 ;  /* 0x00000016155b7223 */ /* 0x000fe2000001005c */
[----:B------:R-:W-:Y:S01]  /*4490*/  FFMA.FTZ R90, R82, R95, R97 ;  /* 0x0000005f525a7223 */ /* 0x000fe20000010061 */
[----:B------:R-:W-:Y:S01]  /*44a0*/  IMAD.U32 R22, R93, 0x10000, RZ ;  /* 0x000100005d167824 */ /* 0x000fe200078e00ff */
[----:B------:R-:W-:Y:S02]  /*44b0*/  SHF.L.U32 R8, R87, 0x10, RZ ;  /* 0x0000001057087819 */ /* 0x000fe400000006ff */
[----:B------:R-:W-:Y:S01]  /*44c0*/  SHF.L.U32 R87, R23, 0x10, RZ ;  /* 0x0000001017577819 */ /* 0x000fe200000006ff */
[----:B------:R-:W-:Y:S01]  /*44d0*/  FFMA.FTZ R22, R85, R22, R90 ;  /* 0x0000001655167223 */ /* 0x000fe2000001005a */
[----:B------:R-:W-:-:S02]  /*44e0*/  PRMT R23, R23, 0x7632, R23 ;  /* 0x0000763217177816 */ /* 0x000fc40000000017 */
[----:B------:R-:W-:Y:S02]  /*44f0*/  SHF.L.U32 R90, R4, 0x10, RZ ;  /* 0x00000010045a7819 */ /* 0x000fe400000006ff */
[C---:B0-----:R-:W-:Y:S02]  /*4500*/  PRMT R2, R10.reuse, 0x7632, R2 ;  /* 0x000076320a027816 */ /* 0x041fe40000000002 */
[----:B------:R-:W-:Y:S01]  /*4510*/  SHF.L.U32 R10, R10, 0x10, RZ ;  /* 0x000000100a0a7819 */ /* 0x000fe200000006ff */
[----:B------:R-:W-:Y:S01]  /*4520*/  FFMA.FTZ R9, R8, R9, R89 ;  /* 0x0000000908097223 */ /* 0x000fe20000010059 */
[----:B------:R-:W-:Y:S01]  /*4530*/  SHF.L.U32 R23, R23, 0x10, RZ ;  /* 0x0000001017177819 */ /* 0x000fe200000006ff */
[----:B------:R-:W-:Y:S01]  /*4540*/  FFMA.FTZ R87, R20, R87, R91 ;  /* 0x0000005714577223 */ /* 0x000fe2000001005b */
[----:B------:R-:W-:Y:S01]  /*4550*/  PRMT R3, R4, 0x7632, R3 ;  /* 0x0000763204037816 */ /* 0x000fe20000000003 */
        /* <DEDUP_REMOVED lines=23> */
[----:B------:R-:W-:Y:S01]  /*46d0*/  PRMT R5, R25, 0x7632, R5 ;  /* 0x0000763219057816 */ /* 0x000fe20000000005 */
[----:B------:R-:W-:Y:S01]  /*46e0*/  FFMA.FTZ R10, R83, R10, R4 ;  /* 0x0000000a530a7223 */ /* 0x000fe20000010004 */
[----:B------:R-:W-:Y:S02]  /*46f0*/  SHF.L.U32 R6, R6, 0x10, RZ ;  /* 0x0000001006067819 */ /* 0x000fe400000006ff */
[----:B------:R-:W-:Y:S01]  /*4700*/  SHF.L.U32 R25, R25, 0x10, RZ ;  /* 0x0000001019197819 */ /* 0x000fe200000006ff */
[----:B------:R-:W-:-:S02]  /*4710*/  IMAD.U32 R22, R5, 0x10000, RZ ;  /* 0x0001000005167824 */ /* 0x000fc400078e00ff */
[--C-:B------:R-:W-:Y:S01]  /*4720*/  FFMA.FTZ R5, R21, R6, R10.reuse ;  /* 0x0000000615057223 */ /* 0x100fe2000001000a */
        /* <DEDUP_REMOVED lines=20> */
[----:B------:R-:W-:Y:S02]  /*4870*/  SHF.L.U32 R5, R4, 0x10, RZ ;  /* 0x0000001004057819 */ /* 0x000fe400000006ff */
[--C-:B------:R-:W-:Y:S01]  /*4880*/  FFMA.FTZ R10, R85, R10, R6.reuse ;  /* 0x0000000a550a7223 */ /* 0x100fe20000010006 */
[C---:B------:R-:W-:Y:S02]  /*4890*/  SHF.L.U32 R11, R27.reuse, 0x10, RZ ;  /* 0x000000101b0b7819 */ /* 0x040fe400000006ff */
[----:B------:R-:W-:Y:S02]  /*48a0*/  PRMT R27, R27, 0x7632, R27 ;  /* 0x000076321b1b7816 */ /* 0x000fe4000000001b */
[----:B------:R-:W-:Y:S01]  /*48b0*/  PRMT R6, R70, 0x7632, R6 ;  /* 0x0000763246067816 */ /* 0x000fe20000000006 */
[----:B------:R-:W-:Y:S01]  /*48c0*/  FFMA.FTZ R4, R8, R5, R7 ;  /* 0x0000000508047223 */ /* 0x000fe20000010007 */
[----:B------:R-:W-:-:S02]  /*48d0*/  SHF.L.U32 R70, R70, 0x10, RZ ;  /* 0x0000001046467819 */ /* 0x000fc400000006ff */
[----:B------:R-:W-:Y:S01]  /*48e0*/  PRMT R7, R72, 0x7632, R7 ;  /* 0x0000763248077816 */ /* 0x000fe20000000007 */
[----:B------:R-:W-:Y:S01]  /*48f0*/  FFMA.FTZ R11, R20, R11, R23 ;  /* 0x0000000b140b7223 */ /* 0x000fe20000010017 */
[----:B------:R-:W-:Y:S02]  /*4900*/  SHF.L.U32 R5, R27, 0x10, RZ ;  /* 0x000000101b057819 */ /* 0x000fe400000006ff */
[----:B------:R-:W-:Y:S01]  /*4910*/  SHF.L.U32 R72, R72, 0x10, RZ ;  /* 0x0000001048487819 */ /* 0x000fe200000006ff */
[----:B------:R-:W-:Y:S02]  /*4920*/  IMAD.U32 R6, R6, 0x10000, RZ ;  /* 0x0001000006067824 */ /* 0x000fe400078e00ff */
[----:B------:R-:W-:Y:S01]  /*4930*/  FFMA.FTZ R10, R83, R70, R10 ;  /* 0x00000046530a7223 */ /* 0x000fe2000001000a */
[----:B------:R-:W-:Y:S01]  /*4940*/  SHF.L.U32 R23, R7, 0x10, RZ ;  /* 0x0000001007177819 */ /* 0x000fe200000006ff */
        /* <DEDUP_REMOVED lines=9> */
[----:B------:R-:W-:Y:S01]  /*49e0*/  PRMT R11, R64, 0x7632, R11 ;  /* 0x00007632400b7816 */ /* 0x000fe2000000000b */
[----:B------:R-:W-:Y:S01]  /*49f0*/  FFMA.FTZ R22, R82, R25, R23 ;  /* 0x0000001952167223 */ /* 0x000fe20000010017 */
[----:B------:R-:W-:Y:S01]  /*4a00*/  SHF.L.U32 R64, R64, 0x10, RZ ;  /* 0x0000001040407819 */ /* 0x000fe200000006ff */
[----:B------:R-:W-:Y:S01]  /*4a10*/  IMAD.U32 R6, R73, 0x10000, RZ ;  /* 0x0001000049067824 */ /* 0x000fe200078e00ff */
[----:B------:R-:W-:Y:S01]  /*4a20*/  SHF.L.U32 R71, R71, 0x10, RZ ;  /* 0x0000001047477819 */ /* 0x000fe200000006ff */
[----:B------:R-:W-:Y:S02]  /*4a30*/  IMAD.U32 R11, R11, 0x10000, RZ ;  /* 0x000100000b0b7824 */ /* 0x000fe400078e00ff */
[----:B------:R-:W-:Y:S01]  /*4a40*/  FFMA.FTZ R22, R85, R6, R22 ;  /* 0x0000000655167223 */ /* 0x000fe20000010016 */
[----:B------:R-:W-:Y:S01]  /*4a50*/  FFMA.FTZ R23, R81, R64, R86 ;  /* 0x0000004051177223 */ /* 0x000fe20000010056 */
[--C-:B------:R-:W-:Y:S01]  /*4a60*/  FFMA.FTZ R6, R8, R71, R7.reuse ;  /* 0x0000004708067223 */ /* 0x100fe20000010007 */
[----:B------:R-:W-:-:S02]  /*4a70*/  PRMT R7, R65, 0x7632, R7 ;  /* 0x0000763241077816 */ /* 0x000fc40000000007 */
[----:B------:R-:W-:Y:S01]  /*4a80*/  SHF.L.U32 R65, R65, 0x10, RZ ;  /* 0x0000001041417819 */ /* 0x000fe200000006ff */
[----:B------:R-:W-:Y:S01]  /*4a90*/  FFMA.FTZ R11, R0, R11, R23 ;  /* 0x0000000b000b7223 */ /* 0x000fe20000010017 */
[C---:B------:R-:W-:Y:S02]  /*4aa0*/  SHF.L.U32 R10, R74.reuse, 0x10, RZ ;  /* 0x000000104a0a7819 */ /* 0x040fe400000006ff */
[----:B------:R-:W-:Y:S01]  /*4ab0*/  PRMT R74, R74, 0x7632, R74 ;  /* 0x000076324a4a7816 */ /* 0x000fe2000000004a */
[----:B------:R-:W-:Y:S02]  /*4ac0*/  IMAD.U32 R24, R7, 0x10000, RZ ;  /* 0x0001000007187824 */ /* 0x000fe400078e00ff */
[----:B------:R-:W-:Y:S01]  /*4ad0*/  FFMA.FTZ R26, R82, R65, R11 ;  /* 0x00000041521a7223 */ /* 0x000fe2000001000b */
[----:B------:R-:W-:Y:S01]  /*4ae0*/  PRMT R23, R56, 0x7632, R23 ;  /* 0x0000763238177816 */ /* 0x000fe20000000017 */
[----:B------:R-:W-:Y:S01]  /*4af0*/  FFMA.FTZ R22, R83, R10, R22 ;  /* 0x0000000a53167223 */ /* 0x000fe20000010016 */
[----:B------:R-:W-:-:S02]  /*4b00*/  SHF.L.U32 R74, R74, 0x10, RZ ;  /* 0x000000104a4a7819 */ /* 0x000fc400000006ff */
[----:B------:R-:W-:Y:S02]  /*4b10*/  SHF.L.U32 R56, R56, 0x10, RZ ;  /* 0x0000001038387819 */ /* 0x000fe400000006ff */
[C---:B------:R-:W-:Y:S01]  /*4b20*/  PRMT R11, R66.reuse, 0x7632, R11 ;  /* 0x00007632420b7816 */ /* 0x040fe2000000000b */
[----:B------:R-:W-:Y:S01]  /*4b30*/  FFMA.FTZ R24, R85, R24, R26 ;  /* 0x0000001855187223 */ /* 0x000fe2000001001a */
[----:B------:R-:W-:Y:S02]  /*4b40*/  SHF.L.U32 R66, R66, 0x10, RZ ;  /* 0x0000001042427819 */ /* 0x000fe400000006ff */
[----:B------:R-:W-:Y:S01]  /*4b50*/  PRMT R10, R75, 0x7632, R10 ;  /* 0x000076324b0a7816 */ /* 0x000fe2000000000a */
[----:B------:R-:W-:Y:S01]  /*4b60*/  FFMA.FTZ R7, R21, R74, R22 ;  /* 0x0000004a15077223 */ /* 0x000fe20000010016 */
        /* <DEDUP_REMOVED lines=15> */
[----:B------:R-:W-:Y:S02]  /*4c60*/  IMAD.U32 R58, R58, 0x10000, RZ ;  /* 0x000100003a3a7824 */ /* 0x000fe400078e00ff */
[----:B------:R-:W-:Y:S01]  /*4c70*/  FFMA.FTZ R0, R85, R0, R82 ;  /* 0x0000000055007223 */ /* 0x000fe20000010052 */
[----:B------:R-:W-:Y:S02]  /*4c80*/  PRMT R25, R60, 0x7632, R25 ;  /* 0x000076323c197816 */ /* 0x000fe40000000019 */
[----:B------:R-:W-:Y:S02]  /*4c90*/  PRMT R11, R76, 0x7632, R11 ;  /* 0x000076324c0b7816 */ /* 0x000fe4000000000b */
[----:B------:R-:W-:Y:S02]  /*4ca0*/  SHF.L.U32 R60, R60, 0x10, RZ ;  /* 0x000000103c3c7819 */ /* 0x000fe400000006ff */
[----:B------:R-:W-:Y:S01]  /*4cb0*/  SHF.L.U32 R76, R76, 0x10, RZ ;  /* 0x000000104c4c7819 */ /* 0x000fe200000006ff */
        /* <DEDUP_REMOVED lines=9> */
[----:B------:R-:W-:Y:S01]  /*4d50*/  PRMT R67, R67, 0x7632, R67 ;  /* 0x0000763243437816 */ /* 0x000fe20000000043 */
[----:B------:R-:W-:Y:S01]  /*4d60*/  FFMA.FTZ R26, R0, R25, R9 ;  /* 0x00000019001a7223 */ /* 0x000fe20000010009 */
        /* <DEDUP_REMOVED lines=18> */
[----:B------:R-:W-:-:S02]  /*4e90*/  PRMT R62, R62, 0x7632, R62 ;  /* 0x000076323e3e7816 */ /* 0x000fc4000000003e */
[----:B------:R-:W-:Y:S01]  /*4ea0*/  PRMT R8, R78, 0x7632, R8 ;  /* 0x000076324e087816 */ /* 0x000fe20000000008 */
[----:B------:R-:W-:Y:S01]  /*4eb0*/  FFMA.FTZ R27, R10, R25, R27 ;  /* 0x000000190a1b7223 */ /* 0x000fe2000001001b */
[----:B------:R-:W-:Y:S01]  /*4ec0*/  SHF.L.U32 R57, R22, 0x10, RZ ;  /* 0x0000001016397819 */ /* 0x000fe200000006ff */
[----:B------:R-:W-:Y:S01]  /*4ed0*/  FFMA.FTZ R41, R76, R41, R2 ;  /* 0x000000294c297223 */ /* 0x000fe20000010002 */
[----:B------:R-:W-:Y:S02]  /*4ee0*/  SHF.L.U32 R25, R62, 0x10, RZ ;  /* 0x000000103e197819 */ /* 0x000fe400000006ff */
[----:B------:R-:W-:Y:S01]  /*4ef0*/  SHF.L.U32 R8, R8, 0x10, RZ ;  /* 0x0000001008087819 */ /* 0x000fe200000006ff */
[----:B------:R-:W-:Y:S01]  /*4f00*/  FFMA.FTZ R26, R0, R57, R41 ;  /* 0x00000039001a7223 */ /* 0x000fe20000010029 */
[----:B------:R-:W-:Y:S02]  /*4f10*/  SHF.L.U32 R24, R49, 0x10, RZ ;  /* 0x0000001031187819 */ /* 0x000fe400000006ff */
[C---:B------:R-:W-:Y:S01]  /*4f20*/  PRMT R20, R79.reuse, 0x7632, R20 ;  /* 0x000076324f147816 */ /* 0x040fe20000000014 */
[----:B------:R-:W-:Y:S01]  /*4f30*/  FFMA.FTZ R22, R8, R25, R27 ;  /* 0x0000001908167223 */ /* 0x000fe2000001001b */
[----:B------:R-:W-:Y:S01]  /*4f40*/  SHF.L.U32 R79, R79, 0x10, RZ ;  /* 0x000000104f4f7819 */ /* 0x000fe200000006ff */
[----:B------:R-:W-:Y:S01]  /*4f50*/  IMAD.U32 R2, R63, 0x10000, RZ ;  /* 0x000100003f027824 */ /* 0x000fe200078e00ff */
[----:B------:R-:W-:Y:S01]  /*4f60*/  PRMT R49, R49, 0x7632, R49 ;  /* 0x0000763231317816 */ /* 0x000fe20000000031 */
[----:B------:R-:W-:Y:S01]  /*4f70*/  FFMA.FTZ R24, R7, R24, R26 ;  /* 0x0000001807187223 */ /* 0x000fe2000001001a */
[----:B------:R-:W-:Y:S01]  /*4f80*/  PRMT R63, R63, 0x7632, R63 ;  /* 0x000076323f3f7816 */ /* 0x000fe2000000003f */
[----:B------:R-:W-:Y:S01]  /*4f90*/  FFMA.FTZ R25, R79, R2, R22 ;  /* 0x000000024f197223 */ /* 0x000fe20000010016 */
[----:B--2---:R-:W-:-:S02]  /*4fa0*/  PRMT R26, R52, 0x7632, R26 ;  /* 0x00007632341a7816 */ /* 0x004fc4000000001a */
[----:B------:R-:W-:Y:S02]  /*4fb0*/  SHF.L.U32 R52, R52, 0x10, RZ ;  /* 0x0000001034347819 */ /* 0x000fe400000006ff */
[----:B------:R-:W-:Y:S01]  /*4fc0*/  SHF.L.U32 R22, R49, 0x10, RZ ;  /* 0x0000001031167819 */ /* 0x000fe200000006ff */
[----:B------:R-:W-:Y:S01]  /*4fd0*/  IMAD.U32 R2, R20, 0x10000, RZ ;  /* 0x0001000014027824 */ /* 0x000fe200078e00ff */
        /* <DEDUP_REMOVED lines=14> */
[----:B---3--:R-:W-:Y:S01]  /*50c0*/  SHF.L.U32 R49, R44, 0x10, RZ ;  /* 0x000000102c317819 */ /* 0x008fe200000006ff */
[--C-:B------:R-:W-:Y:S01]  /*50d0*/  FFMA.FTZ R24, R8, R25, R27.reuse ;  /* 0x0000001908187223 */ /* 0x100fe2000001001b */
[----:B------:R-:W-:Y:S01]  /*50e0*/  PRMT R27, R44, 0x7632, R27 ;  /* 0x000076322c1b7816 */ /* 0x000fe2000000001b */
[----:B------:R-:W-:Y:S01]  /*50f0*/  FFMA.FTZ R41, R9, R40, R26 ;  /* 0x0000002809297223 */ /* 0x000fe2000001001a */
[C---:B------:R-:W-:Y:S01]  /*5100*/  SHF.L.U32 R25, R54.reuse, 0x10, RZ ;  /* 0x0000001036197819 */ /* 0x040fe200000006ff */
[C---:B------:R-:W-:Y:S01]  /*5110*/  IMAD.U32 R22, R51.reuse, 0x10000, RZ ;  /* 0x0001000033167824 */ /* 0x040fe200078e00ff */
[----:B------:R-:W-:Y:S02]  /*5120*/  PRMT R54, R54, 0x7632, R54 ;  /* 0x0000763236367816 */ /* 0x000fe40000000036 */
[----:B------:R-:W-:Y:S01]  /*5130*/  PRMT R20, R51, 0x7632, R20 ;  /* 0x0000763233147816 */ /* 0x000fe20000000014 */
[----:B------:R-:W-:Y:S01]  /*5140*/  FFMA.FTZ R53, R76, R49, R4 ;  /* 0x000000314c357223 */ /* 0x000fe20000010004 */
[----:B------:R-:W-:Y:S01]  /*5150*/  SHF.L.U32 R51, R27, 0x10, RZ ;  /* 0x000000101b337819 */ /* 0x000fe200000006ff */
[----:B------:R-:W-:Y:S01]  /*5160*/  FFMA.FTZ R49, R10, R25, R41 ;  /* 0x000000190a317223 */ /* 0x000fe20000010029 */
[----:B------:R-:W-:Y:S01]  /*5170*/  FFMA.FTZ R27, R79, R22, R24 ;  /* 0x000000164f1b7223 */ /* 0x000fe20000010018 */
[----:B------:R-:W-:Y:S01]  /*5180*/  IMAD.U32 R41, R54, 0x10000, RZ ;  /* 0x0001000036297824 */ /* 0x000fe200078e00ff */
[C---:B------:R-:W-:Y:S01]  /*5190*/  PRMT R4, R45.reuse, 0x7632, R4 ;  /* 0x000076322d047816 */ /* 0x040fe20000000004 */
[----:B------:R-:W-:Y:S01]  /*51a0*/  FFMA.FTZ R40, R0, R51, R53 ;  /* 0x0000003300287223 */ /* 0x000fe20000010035 */
        /* <DEDUP_REMOVED lines=13> */
[----:B----4-:R-:W-:-:S02]  /*5280*/  PRMT R22, R28, 0x7632, R22 ;  /* 0x000076321c167816 */ /* 0x010fc40000000016 */
[----:B------:R-:W-:Y:S01]  /*5290*/  SHF.L.U32 R28, R28, 0x10, RZ ;  /* 0x000000101c1c7819 */ /* 0x000fe200000006ff */
[----:B------:R-:W-:Y:S01]  /*52a0*/  FFMA.FTZ R27, R10, R27, R45 ;  /* 0x0000001b0a1b7223 */ /* 0x000fe2000001002d */
        /* <DEDUP_REMOVED lines=9> */
[--C-:B------:R-:W-:Y:S01]  /*5340*/  FFMA.FTZ R25, R79, R22, R24.reuse ;  /* 0x000000164f197223 */ /* 0x100fe20000010018 */
[----:B------:R-:W-:Y:S01]  /*5350*/  PRMT R24, R12, 0x7632, R24 ;  /* 0x000076320c187816 */ /* 0x000fe20000000018 */
[----:B------:R-:W-:Y:S01]  /*5360*/  FFMA.FTZ R26, R7, R26, R28 ;  /* 0x0000001a071a7223 */ /* 0x000fe2000001001c */
[----:B------:R-:W-:-:S02]  /*5370*/  SHF.L.U32 R22, R29, 0x10, RZ ;  /* 0x000000101d167819 */ /* 0x000fc400000006ff */
[----:B------:R-:W-:Y:S01]  /*5380*/  SHF.L.U32 R41, R12, 0x10, RZ ;  /* 0x000000100c297819 */ /* 0x000fe200000006ff */
[----:B------:R-:W-:Y:S01]  /*5390*/  IMAD.U32 R27, R30, 0x10000, RZ ;  /* 0x000100001e1b7824 */ /* 0x000fe200078e00ff */
[----:B------:R-:W-:Y:S01]  /*53a0*/  SHF.L.U32 R45, R24, 0x10, RZ ;  /* 0x00000010182d7819 */ /* 0x000fe200000006ff */
[----:B------:R-:W-:Y:S01]  /*53b0*/  FFMA.FTZ R29, R9, R22, R26 ;  /* 0x00000016091d7223 */ /* 0x000fe2000001001a */
[----:B------:R-:W-:Y:S01]  /*53c0*/  PRMT R30, R30, 0x7632, R30 ;  /* 0x000076321e1e7816 */ /* 0x000fe2000000001e */
        /* <DEDUP_REMOVED lines=11> */
[----:B-----5:R-:W-:Y:S01]  /*5480*/  PRMT R13, R32, 0x7632, R13 ;  /* 0x00007632200d7816 */ /* 0x020fe2000000000d */
        /* <DEDUP_REMOVED lines=22> */
[--C-:B------:R-:W-:Y:S01]  /*55f0*/  FFMA.FTZ R13, R79, R6, R12.reuse ;  /* 0x000000064f0d7223 */ /* 0x100fe2000001000c */
[C---:B------:R-:W-:Y:S01]  /*5600*/  PRMT R12, R16.reuse, 0x7632, R12 ;  /* 0x00007632100c7816 */ /* 0x040fe2000000000c */
        /* <DEDUP_REMOVED lines=22> */
[----:B------:R-:W-:-:S03]  /*5770*/  SHF.L.U32 R6, R37, 0x10, RZ ;  /* 0x0000001025067819 */ /* 0x000fc600000006ff */
[----:B------:R-:W-:Y:S01]  /*5780*/  FFMA.FTZ R12, R0, R17, R23 ;  /* 0x00000011000c7223 */ /* 0x000fe20000010017 */
[----:B------:R-:W-:Y:S02]  /*5790*/  PRMT R0, R37, 0x7632, R0 ;  /* 0x0000763225007816 */ /* 0x000fe40000000000 */
[C---:B------:R-:W-:Y:S01]  /*57a0*/  SHF.L.U32 R17, R18.reuse, 0x10, RZ ;  /* 0x0000001012117819 */ /* 0x040fe200000006ff */
        /* <DEDUP_REMOVED lines=11> */
[----:B------:R-:W-:Y:S01]  /*5860*/  FFMA.FTZ R21, R10, R21, R23 ;  /* 0x000000150a157223 */ /* 0x000fe20000010017 */
[----:B------:R-:W-:Y:S02]  /*5870*/  SHF.L.U32 R9, R9, 0x10, RZ ;  /* 0x0000001009097819 */ /* 0x000fe400000006ff */
[----:B------:R-:W-:Y:S01]  /*5880*/  FFMA.FTZ R7, R79, R0, R6 ;  /* 0x000000004f077223 */ /* 0x000fe20000010006 */
[----:B------:R-:W-:Y:S02]  /*5890*/  PRMT R35, R35, 0x7632, R35 ;  /* 0x0000763223237816 */ /* 0x000fe40000000023 */
[----:B------:R-:W-:Y:S01]  /*58a0*/  PRMT R19, R19, 0x7632, R19 ;  /* 0x0000763213137816 */ /* 0x000fe20000000013 */
[----:B------:R-:W-:Y:S01]  /*58b0*/  FFMA.FTZ R8, R8, R9, R21 ;  /* 0x0000000908087223 */ /* 0x000fe20000010015 */
[C---:B------:R-:W-:Y:S02]  /*58c0*/  PRMT R0, R39.reuse, 0x7632, R0 ;  /* 0x0000763227007816 */ /* 0x040fe40000000000 */
[----:B------:R-:W-:Y:S01]  /*58d0*/  SHF.L.U32 R6, R39, 0x10, RZ ;  /* 0x0000001027067819 */ /* 0x000fe200000006ff */
[----:B------:R-:W-:Y:S01]  /*58e0*/  IMAD.U32 R35, R35, 0x10000, RZ ;  /* 0x0001000023237824 */ /* 0x000fe200078e00ff */
[----:B------:R-:W-:-:S02]  /*58f0*/  SHF.L.U32 R19, R19, 0x10, RZ ;  /* 0x0000001013137819 */ /* 0x000fc400000006ff */
[----:B------:R-:W-:Y:S01]  /*5900*/  SHF.L.U32 R9, R0, 0x10, RZ ;  /* 0x0000001000097819 */ /* 0x000fe200000006ff */
[----:B------:R-:W-:Y:S01]  /*5910*/  FFMA.FTZ R6, R79, R6, R8 ;  /* 0x000000064f067223 */ /* 0x000fe20000010008 */
        /* <DEDUP_REMOVED lines=173> */
[----:B------:R0:W-:Y:S04]  /*63f0*/  STG.E.U16 desc[UR6][R42.64+0xc00], R38 ;  /* 0x000c00262a007986 */ /* 0x0001e8000c101506 */
[----:B------:R0:W-:Y:S04]  /*6400*/  STG.E.U16 desc[UR6][R42.64+0xf00], R22 ;  /* 0x000f00162a007986 */ /* 0x0001e8000c101506 */
[----:B------:R0:W-:Y:S04]  /*6410*/  STG.E.U16 desc[UR6][R42.64+0x1200], R10 ;  /* 0x0012000a2a007986 */ /* 0x0001e8000c101506 */
[----:B------:R0:W-:Y:S04]  /*6420*/  STG.E.U16 desc[UR6][R42.64+0x1500], R18 ;  /* 0x001500122a007986 */ /* 0x0001e8000c101506 */
[----:B------:R0:W-:Y:S04]  /*6430*/  STG.E.U16 desc[UR6][R42.64], R14 ;  /* 0x0000000e2a007986 */ /* 0x0001e8000c101506 */
[----:B------:R0:W-:Y:S02]  /*6440*/  STG.E.U16 desc[UR6][R42.64+0x1800], R6 ;  /* 0x001800062a007986 */ /* 0x0001e4000c101506 */
.L_x_22:
[----:B------:R-:W-:Y:S05]  /*6450*/  BSYNC B0 ;  /* 0x0000000000007941 */ /* 0x000fea0003800000 */
.L_x_21:
[----:B------:R-:W-:Y:S01]  /*6460*/  PREEXIT ;  /* 0x000000000000782d */ /* 0x000fe20000000000 */
[----:B------:R-:W-:Y:S05]  /*6470*/  EXIT ;  /* 0x000000000000794d */ /* 0x000fea0003800000 */
.L_x_23:
        /* <DEDUP_REMOVED lines=16> */
.L_x_107:


//--------------------- .text._Z30router_gemm_kernel_bf16_outputI13__nv_bfloat16Li128ELi8ELi8ELi384ELi7168EEvPS0_PKT_S4_ --------------------------
	.section	.text._Z30router_gemm_kernel_bf16_outputI13__nv_bfloat16Li128ELi8ELi8ELi384ELi7168EEvPS0_PKT_S4_,"ax",@progbits
	.align	128
        .global         _Z30router_gemm_kernel_bf16_outputI13__nv_bfloat16Li128ELi8ELi8ELi384ELi7168EEvPS0_PKT_S4_
        .type           _Z30router_gemm_kernel_bf16_outputI13__nv_bfloat16Li128ELi8ELi8ELi384ELi7168EEvPS0_PKT_S4_,@function
        .size           _Z30router_gemm_kernel_bf16_outputI13__nv_bfloat16Li128ELi8ELi8ELi384ELi7168EEvPS0_PKT_S4_,(.L_x_108 - _Z30router_gemm_kernel_bf16_outputI13__nv_bfloat16Li128ELi8ELi8ELi384ELi7168EEvPS0_PKT_S4_)
        .other          _Z30router_gemm_kernel_bf16_outputI13__nv_bfloat16Li128ELi8ELi8ELi384ELi7168EEvPS0_PKT_S4_,@"STO_CUDA_ENTRY STV_DEFAULT"
_Z30router_gemm_kernel_bf16_outputI13__nv_bfloat16Li128ELi8ELi8ELi384ELi7168EEvPS0_PKT_S4_:
.text._Z30router_gemm_kernel_bf16_outputI13__nv_bfloat16Li128ELi8ELi8ELi384ELi7168EEvPS0_PKT_S4_:
        /* <DEDUP_REMOVED lines=39> */
[----:B------:R-:W-:Y:S01]  /*0270*/  PRMT R42, R69, 0x7632, R42 ;  /* 0x00007632452a7816 */ /* 0x000fe2000000002a */
[----:B------:R-:W-:Y:S01]  /*0280*/  IMAD.U32 R83, R77, 0x10000, RZ ;  /* 0x000100004d537824 */ /* 0x000fe200078e00ff */
[----:B------:R-:W-:Y:S01]  /*0290*/  SHF.L.U32 R40, R69, 0x10, RZ ;  /* 0x0000001045287819 */ /* 0x000fe200000006ff */
[----:B------:R-:W-:Y:S01]  /*02a0*/  FFMA.FTZ R68, R82, R43, R41 ;  /* 0x0000002b52447223 */ /* 0x000fe20000010029 */
[----:B------:R-:W-:Y:S02]  /*02b0*/  PRMT R84, R77, 0x7632, R84 ;  /* 0x000076324d547816 */ /* 0x000fe40000000054 */
[----:B------:R-:W-:Y:S01]  /*02c0*/  SHF.L.U32 R41, R42, 0x10, RZ ;  /* 0x000000102a297819 */ /* 0x000fe200000006ff */
[--C-:B------:R-:W-:Y:S01]  /*02d0*/  FFMA.FTZ R43, R83, R40, R68.reuse ;  /* 0x00000028532b7223 */ /* 0x100fe20000010044 */
[----:B------:R-:W-:Y:S01]  /*02e0*/  SHF.L.U32 R84, R84, 0x10, RZ ;  /* 0x0000001054547819 */ /* 0x000fe200000006ff */
[C---:B---3--:R-:W-:Y:S01]  /*02f0*/  IMAD.U32 R81, R64.reuse, 0x10000, RZ ;  /* 0x0001000040517824 */ /* 0x048fe200078e00ff */
[----:B------:R-:W-:-:S02]  /*0300*/  PRMT R68, R64, 0x7632, R68 ;  /* 0x0000763240447816 */ /* 0x000fc40000000044 */
[----:B------:R-:W-:Y:S01]  /*0310*/  SHF.L.U32 R69, R70, 0x10, RZ ;  /* 0x0000001046457819 */ /* 0x000fe200000006ff */
[----:B------:R-:W-:Y:S01]  /*0320*/  FFMA.FTZ R77, R84, R41, R43 ;  /* 0x00000029544d7223 */ /* 0x000fe2000001002b */
[----:B------:R-:W-:Y:S01]  /*0330*/  SHF.L.U32 R86, R78, 0x10, RZ ;  /* 0x000000104e567819 */ /* 0x000fe200000006ff */
[----:B------:R-:W-:Y:S01]  /*0340*/  FFMA.FTZ R91, R0, R81, RZ ;  /* 0x00000051005b7223 */ /* 0x000fe200000100ff */
[----:B------:R-:W-:Y:S01]  /*0350*/  SHF.L.U32 R89, R68, 0x10, RZ ;  /* 0x0000001044597819 */ /* 0x000fe200000006ff */
[----:B------:R-:W2:Y:S01]  /*0360*/  LDG.E.128 R40, desc[UR6][R2.64+0x19000] ;  /* 0x0190000602287981 */ /* 0x000ea2000c1e1d00 */
[----:B------:R-:W-:Y:S01]  /*0370*/  PRMT R64, R70, 0x7632, R64 ;  /* 0x0000763246407816 */ /* 0x000fe20000000040 */
[----:B------:R-:W-:Y:S01]  /*0380*/  FFMA.FTZ R70, R86, R69, R77 ;  /* 0x0000004556467223 */ /* 0x000fe2000001004d */
[----:B------:R-:W-:Y:S01]  /*0390*/  PRMT R87, R78, 0x7632, R87 ;  /* 0x000076324e577816 */ /* 0x000fe20000000057 */
[----:B------:R-:W-:Y:S01]  /*03a0*/  FFMA.FTZ R78, R82, R89, R91 ;  /* 0x00000059524e7223 */ /* 0x000fe2000001005b */
[----:B------:R-:W-:-:S02]  /*03b0*/  SHF.L.U32 R76, R65, 0x10, RZ ;  /* 0x00000010414c7819 */ /* 0x000fc400000006ff */
[----:B------:R-:W-:Y:S01]  /*03c0*/  PRMT R69, R65, 0x7632, R69 ;  /* 0x0000763241457816 */ /* 0x000fe20000000045 */
[C---:B------:R-:W-:Y:S01]  /*03d0*/  IMAD.U32 R68, R71.reuse, 0x10000, RZ ;  /* 0x0001000047447824 */ /* 0x040fe200078e00ff */
[----:B------:R-:W-:Y:S01]  /*03e0*/  PRMT R65, R71, 0x7632, R65 ;  /* 0x0000763247417816 */ /* 0x000fe20000000041 */
[----:B------:R-:W-:Y:S01]  /*03f0*/  FFMA.FTZ R71, R83, R76, R78 ;  /* 0x0000004c53477223 */ /* 0x000fe2000001004e */
[----:B------:R-:W-:Y:S02]  /*0400*/  SHF.L.U32 R69, R69, 0x10, RZ ;  /* 0x0000001045457819 */ /* 0x000fe400000006ff */
[----:B------:R-:W-:Y:S02]  /*0410*/  SHF.L.U32 R64, R64, 0x10, RZ ;  /* 0x0000001040407819 */ /* 0x000fe400000006ff */
[----:B------:R-:W-:Y:S01]  /*0420*/  SHF.L.U32 R87, R87, 0x10, RZ ;  /* 0x0000001057577819 */ /* 0x000fe200000006ff */
[----:B------:R-:W-:Y:S01]  /*0430*/  FFMA.FTZ R69, R84, R69, R71 ;  /* 0x0000004554457223 */ /* 0x000fe20000010047 */
[----:B------:R-:W-:Y:S01]  /*0440*/  SHF.L.U32 R88, R65, 0x10, RZ ;  /* 0x0000001041587819 */ /* 0x000fe200000006ff */
[----:B------:R-:W-:Y:S01]  /*0450*/  IMAD.U32 R65, R66, 0x10000, RZ ;  /* 0x0001000042417824 */ /* 0x000fe200078e00ff */
[C---:B------:R-:W-:Y:S01]  /*0460*/  PRMT R85, R79.reuse, 0x7632, R85 ;  /* 0x000076324f557816 */ /* 0x040fe20000000055 */
[----:B------:R-:W-:-:S02]  /*0470*/  IMAD.U32 R81, R79, 0x10000, RZ ;  /* 0x000100004f517824 */ /* 0x000fc400078e00ff */
[----:B------:R-:W-:Y:S01]  /*0480*/  FFMA.FTZ R64, R87, R64, R70 ;  /* 0x0000004057407223 */ /* 0x000fe20000010046 */
[----:B------:R-:W-:Y:S01]  /*0490*/  PRMT R66, R66, 0x7632, R66 ;  /* 0x0000763242427816 */ /* 0x000fe20000000042 */
[----:B------:R-:W-:Y:S01]  /*04a0*/  FFMA.FTZ R80, R86, R65, R69 ;  /* 0x0000004156507223 */ /* 0x000fe20000010045 */
[C---:B----4-:R-:W-:Y:S02]  /*04b0*/  PRMT R65, R72.reuse, 0x7632, R65 ;  /* 0x0000763248417816 */ /* 0x050fe40000000041 */
[----:B------:R-:W-:Y:S01]  /*04c0*/  SHF.L.U32 R89, R72, 0x10, RZ ;  /* 0x0000001048597819 */ /* 0x000fe200000006ff */
[----:B------:R-:W-:Y:S01]  /*04d0*/  FFMA.FTZ R64, R81, R68, R64 ;  /* 0x0000004451407223 */ /* 0x000fe20000010040 */
[----:B------:R-:W-:Y:S01]  /*04e0*/  SHF.L.U32 R85, R85, 0x10, RZ ;  /* 0x0000001055557819 */ /* 0x000fe200000006ff */
[----:B------:R-:W3:Y:S01]  /*04f0*/  LDG.E.128 R76, desc[UR6][R44.64+0x1000] ;  /* 0x001000062c4c7981 */ /* 0x000ee2000c1e1d00 */
[----:B------:R-:W-:Y:S01]  /*0500*/  SHF.L.U32 R66, R66, 0x10, RZ ;  /* 0x0000001042427819 */ /* 0x000fe200000006ff */
[----:B------:R-:W-:-:S02]  /*0510*/  IMAD.U32 R65, R65, 0x10000, RZ ;  /* 0x0001000041417824 */ /* 0x000fc400078e00ff */
[----:B------:R-:W-:Y:S01]  /*0520*/  FFMA.FTZ R89, R0, R89, RZ ;  /* 0x0000005900597223 */ /* 0x000fe200000100ff */
[----:B------:R-:W-:Y:S01]  /*0530*/  FFMA.FTZ R88, R85, R88, R64 ;  /* 0x0000005855587223 */ /* 0x000fe20000010040 */
[C---:B------:R-:W-:Y:S01]  /*0540*/  PRMT R90, R60.reuse, 0x7632, R90 ;  /* 0x000076323c5a7816 */ /* 0x040fe2000000005a */
[----:B------:R-:W4:Y:S01]  /*0550*/  LDG.E.128 R68, desc[UR6][R2.64+0x1000] ;  /* 0x0010000602447981 */ /* 0x000f22000c1e1d00 */
        /* <DEDUP_REMOVED lines=20> */
[----:B------:R-:W-:Y:S01]  /*06a0*/  FFMA.FTZ R72, R86, R61, R65 ;  /* 0x0000003d56487223 */ /* 0x000fe20000010041 */
[----:B------:R-:W-:Y:S01]  /*06b0*/  PRMT R61, R62, 0x7632, R61 ;  /* 0x000076323e3d7816 */ /* 0x000fe2000000003d */
[----:B------:R-:W-:Y:S01]  /*06c0*/  FFMA.FTZ R67, R84, R67, R73 ;  /* 0x0000004354437223 */ /* 0x000fe20000010049 */
[----:B------:R-:W-:Y:S01]  /*06d0*/  SHF.L.U32 R65, R62, 0x10, RZ ;  /* 0x000000103e417819 */ /* 0x000fe200000006ff */
[----:B------:R-:W-:Y:S01]  /*06e0*/  IMAD.U32 R74, R74, 0x10000, RZ ;  /* 0x000100004a4a7824 */ /* 0x000fe200078e00ff */
        /* <DEDUP_REMOVED lines=9> */
[----:B------:R-:W-:Y:S01]  /*0780*/  FFMA.FTZ R67, R0, R67, RZ ;  /* 0x0000004300437223 */ /* 0x000fe200000100ff */
[----:B------:R-:W5:Y:S01]  /*0790*/  LDG.E.128 R72, desc[UR6][R2.64+0x4800] ;  /* 0x0048000602487981 */ /* 0x000f62000c1e1d00 */
[----:B------:R-:W-:Y:S01]  /*07a0*/  SHF.L.U32 R89, R61, 0x10, RZ ;  /* 0x000000103d597819 */ /* 0x000fe200000006ff */
[C---:B------:R-:W-:Y:S01]  /*07b0*/  FFMA.FTZ R61, R81.reuse, R62, R80 ;  /* 0x0000003e513d7223 */ /* 0x040fe20000010050 */
[----:B------:R-:W-:Y:S01]  /*07c0*/  FFMA.FTZ R65, R81, R52, R65 ;  /* 0x0000003451417223 */ /* 0x000fe20000010041 */
[----:B------:R-:W-:-:S02]  /*07d0*/  PRMT R63, R63, 0x7632, R63 ;  /* 0x000076323f3f7816 */ /* 0x000fc4000000003f */
[C---:B------:R-:W-:Y:S01]  /*07e0*/  PRMT R52, R53.reuse, 0x7632, R52 ;  /* 0x0000763235347816 */ /* 0x040fe20000000034 */
[----:B------:R-:W-:Y:S01]  /*07f0*/  FFMA.FTZ R90, R82, R89, R67 ;  /* 0x00000059525a7223 */ /* 0x000fe20000010043 */
[----:B------:R-:W-:Y:S01]  /*0800*/  SHF.L.U32 R62, R53, 0x10, RZ ;  /* 0x00000010353e7819 */ /* 0x000fe200000006ff */
[----:B------:R-:W-:Y:S01]  /*0810*/  IMAD.U32 R64, R64, 0x10000, RZ ;  /* 0x0001000040407824 */ /* 0x000fe200078e00ff */
[----:B------:R-:W-:Y:S02]  /*0820*/  SHF.L.U32 R60, R60, 0x10, RZ ;  /* 0x000000103c3c7819 */ /* 0x000fe400000006ff */
[----:B------:R-:W-:Y:S01]  /*0830*/  SHF.L.U32 R80, R63, 0x10, RZ ;  /* 0x000000103f507819 */ /* 0x000fe200000006ff */
[----:B------:R-:W-:Y:S01]  /*0840*/  FFMA.FTZ R63, R83, R62, R90 ;  /* 0x0000003e533f7223 */ /* 0x000fe2000001005a */
[----:B------:R-:W-:Y:S01]  /*0850*/  SHF.L.U32 R53, R52, 0x10, RZ ;  /* 0x0000001034357819 */ /* 0x000fe200000006ff */
[C---:B------:R-:W-:Y:S01]  /*0860*/  FFMA.FTZ R92, R85.reuse, R64, R66 ;  /* 0x00000040555c7223 */ /* 0x040fe20000010042 */
[C---:B------:R-:W-:Y:S01]  /*0870*/  FFMA.FTZ R90, R85.reuse, R60, R61 ;  /* 0x0000003c555a7223 */ /* 0x040fe2000001003d */
[----:B------:R-:W-:Y:S01]  /*0880*/  FFMA.FTZ R80, R85, R80, R65 ;  /* 0x0000005055507223 */ /* 0x000fe20000010041 */
[----:B------:R-:W-:Y:S01]  /*0890*/  PRMT R52, R54, 0x7632, R52 ;  /* 0x0000763236347816 */ /* 0x000fe20000000034 */
[----:B------:R-:W-:Y:S01]  /*08a0*/  FFMA.FTZ R63, R84, R53, R63 ;  /* 0x00000035543f7223 */ /* 0x000fe2000001003f */
[----:B------:R-:W5:Y:S01]  /*08b0*/  LDG.E.128 R64, desc[UR6][R2.64+0x8000] ;  /* 0x0080000602407981 */ /* 0x000f62000c1e1d00 */
[----:B------:R-:W-:Y:S01]  /*08c0*/  IMAD.U32 R53, R54, 0x10000, RZ ;  /* 0x0001000036357824 */ /* 0x000fe200078e00ff */
[----:B------:R-:W-:-:S02]  /*08d0*/  SHF.L.U32 R61, R56, 0x10, RZ ;  /* 0x00000010383d7819 */ /* 0x000fc400000006ff */
[----:B------:R-:W-:Y:S01]  /*08e0*/  PRMT R54, R56, 0x7632, R54 ;  /* 0x0000763238367816 */ /* 0x000fe20000000036 */
[----:B------:R-:W-:Y:S01]  /*08f0*/  FFMA.FTZ R94, R86, R53, R63 ;  /* 0x00000035565e7223 */ /* 0x000fe2000001003f */
[C---:B------:R-:W-:Y:S02]  /*0900*/  PRMT R60, R55.reuse, 0x7632, R60 ;  /* 0x00007632373c7816 */ /* 0x040fe4000000003c */
[----:B------:R-:W-:Y:S01]  /*0910*/  SHF.L.U32 R62, R55, 0x10, RZ ;  /* 0x00000010373e7819 */ /* 0x000fe200000006ff */
[----:B------:R-:W-:Y:S01]  /*0920*/  FFMA.FTZ R55, R0, R61, RZ ;  /* 0x0000003d00377223 */ /* 0x000fe200000100ff */
[----:B------:R-:W-:Y:S01]  /*0930*/  SHF.L.U32 R53, R54, 0x10, RZ ;  /* 0x0000001036357819 */ /* 0x000fe200000006ff */
[----:B------:R-:W-:Y:S01]  /*0940*/  IMAD.U32 R56, R52, 0x10000, RZ ;  /* 0x0001000034387824 */ /* 0x000fe200078e00ff */
[C---:B------:R-:W-:Y:S02]  /*0950*/  PRMT R61, R57.reuse, 0x7632, R61 ;  /* 0x00007632393d7816 */ /* 0x040fe4000000003d */
[----:B------:R-:W-:Y:S01]  /*0960*/  SHF.L.U32 R96, R57, 0x10, RZ ;  /* 0x0000001039607819 */ /* 0x000fe200000006ff */
[----:B------:R-:W-:-:S02]  /*0970*/  FFMA.FTZ R98, R82, R53, R55 ;  /* 0x0000003552627223 */ /* 0x000fc40000010037 */
[----:B------:R-:W5:Y:S01]  /*0980*/  LDG.E.128 R52, desc[UR6][R2.64+0xb800] ;  /* 0x00b8000602347981 */ /* 0x000f62000c1e1d00 */
[C---:B------:R-:W-:Y:S02]  /*0990*/  PRMT R63, R48.reuse, 0x7632, R63 ;  /* 0x00007632303f7816 */ /* 0x040fe4000000003f */
[----:B------:R-:W-:Y:S01]  /*09a0*/  SHF.L.U32 R89, R48, 0x10, RZ ;  /* 0x0000001030597819 */ /* 0x000fe200000006ff */
[----:B------:R-:W-:Y:S01]  /*09b0*/  FFMA.FTZ R56, R87, R56, R94 ;  /* 0x0000003857387223 */ /* 0x000fe2000001005e */
[----:B------:R-:W-:Y:S01]  /*09c0*/  SHF.L.U32 R61, R61, 0x10, RZ ;  /* 0x000000103d3d7819 */ /* 0x000fe200000006ff */
[----:B------:R-:W-:Y:S01]  /*09d0*/  FFMA.FTZ R57, R83, R96, R98 ;  /* 0x0000006053397223 */ /* 0x000fe20000010062 */
[----:B------:R-:W-:Y:S01]  /*09e0*/  SHF.L.U32 R63, R63, 0x10, RZ ;  /* 0x000000103f3f7819 */ /* 0x000fe200000006ff */
[----:B------:R-:W-:Y:S01]  /*09f0*/  FFMA.FTZ R89, R0, R89, RZ ;  /* 0x0000005900597223 */ /* 0x000fe200000100ff */
[----:B------:R-:W-:Y:S01]  /*0a00*/  FFMA.FTZ R48, R81, R62, R56 ;  /* 0x0000003e51307223 */ /* 0x000fe20000010038 */
[----:B------:R-:W-:Y:S01]  /*0a10*/  FFMA.FTZ R61, R84, R61, R57 ;  /* 0x0000003d543d7223 */ /* 0x000fe20000010039 */
[----:B------:R-:W-:Y:S01]  /*0a20*/  IMAD.U32 R57, R58, 0x10000, RZ ;  /* 0x000100003a397824 */ /* 0x000fe200078e00ff */
[C---:B------:R-:W-:Y:S01]  /*0a30*/  PRMT R62, R49.reuse, 0x7632, R62 ;  /* 0x00007632313e7816 */ /* 0x040fe2000000003e */
[----:B------:R-:W-:Y:S01]  /*0a40*/  FFMA.FTZ R96, R82, R63, R89 ;  /* 0x0000003f52607223 */ /* 0x000fe20000010059 */
[----:B------:R-:W-:-:S02]  /*0a50*/  SHF.L.U32 R94, R49, 0x10, RZ ;  /* 0x00000010315e7819 */ /* 0x000fc400000006ff */
[----:B------:R-:W-:Y:S01]  /*0a60*/  PRMT R58, R58, 0x7632, R58 ;  /* 0x000076323a3a7816 */ /* 0x000fe2000000003a */
[----:B------:R-:W-:Y:S01]  /*0a70*/  FFMA.FTZ R56, R86, R57, R61 ;  /* 0x0000003956387223 */ /* 0x000fe2000001003d */
[----:B------:R-:W-:Y:S02]  /*0a80*/  IMAD.U32 R57, R62, 0x10000, RZ ;  /* 0x000100003e397824 */ /* 0x000fe400078e00ff */
[----:B------:R-:W-:Y:S01]  /*0a90*/  FFMA.FTZ R61, R83, R94, R96 ;  /* 0x0000005e533d7223 */ /* 0x000fe20000010060 */
[----:B------:R-:W-:Y:S02]  /*0aa0*/  SHF.L.U32 R58, R58, 0x10, RZ ;  /* 0x000000103a3a7819 */ /* 0x000fe400000006ff */
[----:B------:R-:W-:Y:S01]  /*0ab0*/  SHF.L.U32 R63, R50, 0x10, RZ ;  /* 0x00000010323f7819 */ /* 0x000fe200000006ff */
[--C-:B------:R-:W-:Y:S01]  /*0ac0*/  FFMA.FTZ R89, R84, R57, R61.reuse ;  /* 0x0000003954597223 */ /* 0x100fe2000001003d */
[----:B------:R-:W-:Y:S01]  /*0ad0*/  PRMT R61, R50, 0x7632, R61 ;  /* 0x00007632323d7816 */ /* 0x000fe2000000003d */
[----:B------:R-:W-:Y:S01]  /*0ae0*/  FFMA.FTZ R94, R87, R58, R56 ;  /* 0x0000003a575e7223 */ /* 0x000fe20000010038 */
[----:B------:R-:W-:-:S02]  /*0af0*/  PRMT R49, R59, 0x7632, R49 ;  /* 0x000076323b317816 */ /* 0x000fc40000000031 */
[----:B------:R-:W-:Y:S02]  /*0b00*/  SHF.L.U32 R62, R59, 0x10, RZ ;  /* 0x000000103b3e7819 */ /* 0x000fe400000006ff */
[----:B------:R-:W5:Y:S01]  /*0b10*/  LDG.E.128 R56, desc[UR6][R2.64+0xf000] ;  /* 0x00f0000602387981 */ /* 0x000f62000c1e1d00 */
[C---:B------:R-:W-:Y:S02]  /*0b20*/  PRMT R91, R4.reuse, 0x7632, R91 ;  /* 0x00007632045b7816 */ /* 0x040fe4000000005b */
[----:B------:R-:W-:Y:S01]  /*0b30*/  SHF.L.U32 R93, R4, 0x10, RZ ;  /* 0x00000010045d7819 */ /* 0x000fe200000006ff */
[----:B------:R-:W-:Y:S02]  /*0b40*/  IMAD.U32 R4, R61, 0x10000, RZ ;  /* 0x000100003d047824 */ /* 0x000fe400078e00ff */
[----:B------:R-:W-:Y:S01]  /*0b50*/  FFMA.FTZ R50, R86, R63, R89 ;  /* 0x0000003f56327223 */ /* 0x000fe20000010059 */
[----:B------:R-:W-:Y:S01]  /*0b60*/  SHF.L.U32 R91, R91, 0x10, RZ ;  /* 0x000000105b5b7819 */ /* 0x000fe200000006ff */
[----:B------:R-:W-:Y:S01]  /*0b70*/  FFMA.FTZ R93, R0, R93, RZ ;  /* 0x0000005d005d7223 */ /* 0x000fe200000100ff */
[----:B------:R-:W-:Y:S01]  /*0b80*/  FFMA.FTZ R61, R81, R62, R94 ;  /* 0x0000003e513d7223 */ /* 0x000fe2000001005e */
[--C-:B------:R-:W-:Y:S01]  /*0b90*/  FFMA.FTZ R4, R87, R4, R50.reuse ;  /* 0x0000000457047223 */ /* 0x100fe20000010032 */
[C---:B------:R-:W-:Y:S01]  /*0ba0*/  SHF.L.U32 R62, R5.reuse, 0x10, RZ ;  /* 0x00000010053e7819 */ /* 0x040fe200000006ff */
[----:B------:R-:W-:Y:S01]  /*0bb0*/  FFMA.FTZ R82, R82, R91, R93 ;  /* 0x0000005b52527223 */ /* 0x000fe2000001005d */
[----:B------:R-:W-:-:S03]  /*0bc0*/  PRMT R50, R5, 0x7632, R50 ;  /* 0x0000763205327816 */ /* 0x000fc60000000032 */
[----:B------:R-:W-:Y:S02]  /*0bd0*/  FFMA.FTZ R83, R83, R62, R82 ;  /* 0x0000003e53537223 */ /* 0x000fe40000010052 */
[----:B------:R-:W-:Y:S01]  /*0be0*/  IMAD.U32 R63, R50, 0x10000, RZ ;  /* 0x00010000323f7824 */ /* 0x000fe200078e00ff */
[----:B------:R-:W-:Y:S02]  /*0bf0*/  SHF.L.U32 R0, R51, 0x10, RZ ;  /* 0x0000001033007819 */ /* 0x000fe400000006ff */
[----:B------:R-:W-:Y:S01]  /*0c00*/  SHF.L.U32 R60, R60, 0x10, RZ ;  /* 0x000000103c3c7819 */ /* 0x000fe200000006ff */
[----:B------:R-:W-:Y:S01]  /*0c10*/  FFMA.FTZ R63, R84, R63, R83 ;  /* 0x0000003f543f7223 */ /* 0x000fe20000010053 */
[----:B------:R-:W-:Y:S01]  /*0c20*/  SHF.L.U32 R96, R49, 0x10, RZ ;  /* 0x0000001031607819 */ /* 0x000fe200000006ff */
[C---:B------:R-:W-:Y:S01]  /*0c30*/  IMAD.U32 R49, R6.reuse, 0x10000, RZ ;  /* 0x0001000006317824 */ /* 0x040fe200078e00ff */
[----:B------:R-:W-:Y:S01]  /*0c40*/  PRMT R51, R51, 0x7632, R51 ;  /* 0x0000763233337816 */ /* 0x000fe20000000033 */
[C---:B------:R-:W-:Y:S01]  /*0c50*/  FFMA.FTZ R84, R85.reuse, R60, R48 ;  /* 0x0000003c55547223 */ /* 0x040fe20000010030 */
[----:B------:R-:W-:Y:S01]  /*0c60*/  PRMT R6, R6, 0x7632, R6 ;  /* 0x0000763206067816 */ /* 0x000fe20000000006 */
[----:B------:R-:W-:Y:S01]  /*0c70*/  FFMA.FTZ R96, R85, R96, R61 ;  /* 0x0000006055607223 */ /* 0x000fe2000001003d */
[----:B------:R-:W-:Y:S01]  /*0c80*/  SHF.L.U32 R94, R51, 0x10, RZ ;  /* 0x00000010335e7819 */ /* 0x000fe200000006ff */
[----:B------:R-:W-:Y:S01]  /*0c90*/  FFMA.FTZ R86, R86, R49, R63 ;  /* 0x0000003156567223 */ /* 0x000fe2000001003f */
[----:B------:R-:W-:Y:S01]  /*0ca0*/  FFMA.FTZ R5, R81, R0, R4 ;  /* 0x0000000051057223 */ /* 0x000fe20000010004 */
[----:B------:R-:W5:Y:S01]  /*0cb0*/  LDG.E.128 R60, desc[UR6][R2.64+0x12800] ;  /* 0x01280006023c7981 */ /* 0x000f62000c1e1d00 */
[----:B------:R-:W-:-:S02]  /*0cc0*/  SHF.L.U32 R6, R6, 0x10, RZ ;  /* 0x0000001006067819 */ /* 0x000fc400000006ff */
[--C-:B------:R-:W-:Y:S01]  /*0cd0*/  FFMA.FTZ R94, R85, R94, R5.reuse ;  /* 0x0000005e555e7223 */ /* 0x100fe20000010005 */
[C---:B------:R-:W-:Y:S02]  /*0ce0*/  PRMT R48, R16.reuse, 0x7632, R48 ;  /* 0x0000763210307816 */ /* 0x040fe40000000030 */
[----:B------:R-:W-:Y:S02]  /*0cf0*/  SHF.L.U32 R16, R16, 0x10, RZ ;  /* 0x0000001010107819 */ /* 0x000fe400000006ff */
[C---:B------:R-:W-:Y:S02]  /*0d00*/  PRMT R5, R36.reuse, 0x7632, R5 ;  /* 0x0000763224057816 */ /* 0x040fe40000000005 */
[----:B------:R-:W-:Y:S01]  /*0d10*/  SHF.L.U32 R83, R36, 0x10, RZ ;  /* 0x0000001024537819 */ /* 0x000fe200000006ff */
[C---:B------:R-:W-:Y:S01]  /*0d20*/  IMAD.U32 R4, R7.reuse, 0x10000, RZ ;  /* 0x0001000007047824 */ /* 0x040fe200078e00ff */
[----:B------:R-:W-:Y:S01]  /*0d30*/  PRMT R0, R7, 0x7632, R0 ;  /* 0x0000763207007816 */ /* 0x000fe20000000000 */
[----:B------:R-:W-:Y:S01]  /*0d40*/  FFMA.FTZ R6, R87, R6, R86 ;  /* 0x0000000657067223 */ /* 0x000fe20000010056 */
[----:B------:R-:W-:-:S02]  /*0d50*/  SHF.L.U32 R7, R48, 0x10, RZ ;  /* 0x0000001030077819 */ /* 0x000fc400000006ff */
[----:B------:R-:W-:Y:S01]  /*0d60*/  SHF.L.U32 R86, R5, 0x10, RZ ;  /* 0x0000001005567819 */ /* 0x000fe200000006ff */
[--C-:B------:R-:W-:Y:S01]  /*0d70*/  FFMA.FTZ R5, R83, R16, R88.reuse ;  /* 0x0000001053057223 */ /* 0x100fe20000010058 */
[----:B------:R-:W-:Y:S01]  /*0d80*/  SHF.L.U32 R16, R17, 0x10, RZ ;  /* 0x0000001011107819 */ /* 0x000fe200000006ff */
[----:B------:R-:W-:Y:S01]  /*0d90*/  IMAD.U32 R87, R37, 0x10000, RZ ;  /* 0x0001000025577824 */ /* 0x000fe200078e00ff */
[----:B------:R-:W-:Y:S01]  /*0da0*/  PRMT R17, R17, 0x7632, R17 ;  /* 0x0000763211117816 */ /* 0x000fe20000000011 */
[----:B------:R-:W-:Y:S01]  /*0db0*/  FFMA.FTZ R36, R86, R7, R5 ;  /* 0x0000000756247223 */ /* 0x000fe20000010005 */
[----:B------:R-:W-:Y:S01]  /*0dc0*/  PRMT R88, R37, 0x7632, R88 ;  /* 0x0000763225587816 */ /* 0x000fe20000000058 */
[----:B------:R-:W5:Y:S01]  /*0dd0*/  LDG.E.128 R48, desc[UR6][R2.64+0x16000] ;  /* 0x0160000602307981 */ /* 0x000f62000c1e1d00 */
[----:B------:R-:W-:Y:S01]  /*0de0*/  SHF.L.U32 R17, R17, 0x10, RZ ;  /* 0x0000001011117819 */ /* 0x000fe200000006ff */
[----:B------:R-:W-:Y:S01]  /*0df0*/  FFMA.FTZ R5, R87, R16, R36 ;  /* 0x0000001057057223 */ /* 0x000fe20000010024 */
[----:B------:R-:W-:-:S02]  /*0e00*/  SHF.L.U32 R88, R88, 0x10, RZ ;  /* 0x0000001058587819 */ /* 0x000fc400000006ff */
[C---:B------:R-:W-:Y:S01]  /*0e10*/  PRMT R7, R24.reuse, 0x7632, R7 ;  /* 0x0000763218077816 */ /* 0x040fe20000000007 */
[----:B------:R-:W-:Y:S02]  /*0e20*/  IMAD.U32 R24, R24, 0x10000, RZ ;  /* 0x0001000018187824 */ /* 0x000fe400078e00ff */
[----:B------:R-:W-:Y:S01]  /*0e30*/  FFMA.FTZ R4, R81, R4, R6 ;  /* 0x0000000451047223 */ /* 0x000fe20000010006 */
        /* <DEDUP_REMOVED lines=10> */
[----:B------:R-:W-:-:S02]  /*0ee0*/  FFMA.FTZ R36, R86, R7, R5 ;  /* 0x0000000756247223 */ /* 0x000fc40000010005 */
[----:B------:R-:W5:Y:S01]  /*0ef0*/  LDG.E.128 R4, desc[UR6][R2.64+0x19800] ;  /* 0x0198000602047981 */ /* 0x000f62000c1e1d00 */
[C---:B------:R-:W-:Y:S02]  /*0f00*/  PRMT R17, R25.reuse, 0x7632, R17 ;  /* 0x0000763219117816 */ /* 0x040fe40000000011 */
[----:B------:R-:W-:Y:S01]  /*0f10*/  SHF.L.U32 R24, R25, 0x10, RZ ;  /* 0x0000001019187819 */ /* 0x000fe200000006ff */
[----:B------:R-:W-:Y:S01]  /*0f20*/  IMAD.U32 R18, R18, 0x10000, RZ ;  /* 0x0001000012127824 */ /* 0x000fe200078e00ff */
[----:B------:R-:W-:Y:S01]  /*0f30*/  SHF.L.U32 R91, R91, 0x10, RZ ;  /* 0x000000105b5b7819 */ /* 0x000fe200000006ff */
[----:B------:R-:W-:Y:S01]  /*0f40*/  IMAD.U32 R37, R17, 0x10000, RZ ;  /* 0x0001000011257824 */ /* 0x000fe200078e00ff */
[C---:B------:R-:W-:Y:S02]  /*0f50*/  PRMT R0, R39.reuse, 0x7632, R0 ;  /* 0x0000763227007816 */ /* 0x040fe40000000000 */
[----:B------:R-:W-:Y:S01]  /*0f60*/  SHF.L.U32 R82, R39, 0x10, RZ ;  /* 0x0000001027527819 */ /* 0x000fe200000006ff */
[----:B------:R-:W-:Y:S01]  /*0f70*/  FFMA.FTZ R39, R87, R24, R36 ;  /* 0x0000001857277223 */ /* 0x000fe20000010024 */
[--C-:B------:R-:W-:Y:S01]  /*0f80*/  FFMA.FTZ R25, R91, R18, R16.reuse ;  /* 0x000000125b197223 */ /* 0x100fe20000010010 */
[----:B------:R-:W-:-:S02]  /*0f90*/  PRMT R16, R26, 0x7632, R16 ;  /* 0x000076321a107816 */ /* 0x000fc40000000010 */
        /* <DEDUP_REMOVED lines=8> */
[----:B------:R-:W-:Y:S02]  /*1020*/  PRMT R36, R19, 0x7632, R36 ;  /* 0x0000763213247816 */ /* 0x000fe40000000024 */
[----:B------:R-:W-:Y:S01]  /*1030*/  SHF.L.U32 R17, R27, 0x10, RZ ;  /* 0x000000101b117819 */ /* 0x000fe200000006ff */
[----:B------:R-:W-:Y:S01]  /*1040*/  FFMA.FTZ R19, R91, R16, R18 ;  /* 0x000000105b137223 */ /* 0x000fe20000010012 */
[----:B------:R-:W-:Y:S01]  /*1050*/  SHF.L.U32 R39, R24, 0x10, RZ ;  /* 0x0000001018277819 */ /* 0x000fe200000006ff */
[----:B------:R-:W-:Y:S01]  /*1060*/  FFMA.FTZ R81, R83, R25, R90 ;  /* 0x0000001953517223 */ /* 0x000fe2000001005a */
[----:B------:R-:W-:Y:S01]  /*1070*/  PRMT R8, R27, 0x7632, R8 ;  /* 0x000076321b087816 */ /* 0x000fe20000000008 */
[----:B------:R-:W-:Y:S01]  /*1080*/  FFMA.FTZ R38, R82, R17, R19 ;  /* 0x0000001152267223 */ /* 0x000fe20000010013 */
[C---:B------:R-:W-:Y:S01]  /*1090*/  SHF.L.U32 R90, R9.reuse, 0x10, RZ ;  /* 0x00000010095a7819 */ /* 0x040fe200000006ff */
[----:B------:R-:W-:Y:S01]  /*10a0*/  FFMA.FTZ R92, R86, R39, R81 ;  /* 0x00000027565c7223 */ /* 0x000fe20000010051 */
[----:B------:R-:W5:Y:S01]  /*10b0*/  LDG.E.128 R16, desc[UR6][R2.64+0x1800] ;  /* 0x0018000602107981 */ /* 0x000f62000c1e1d00 */
[----:B------:R-:W-:-:S03]  /*10c0*/  PRMT R39, R9, 0x7632, R39 ;  /* 0x0000763209277816 */ /* 0x000fc60000000027 */
[----:B------:R-:W5:Y:S01]  /*10d0*/  LDG.E.128 R24, desc[UR6][R44.64+0x1800] ;  /* 0x001800062c187981 */ /* 0x000f62000c1e1d00 */
[----:B------:R-:W-:Y:S02]  /*10e0*/  SHF.L.U32 R0, R0, 0x10, RZ ;  /* 0x0000001000007819 */ /* 0x000fe400000006ff */
[----:B------:R-:W-:Y:S01]  /*10f0*/  SHF.L.U32 R81, R8, 0x10, RZ ;  /* 0x0000001008517819 */ /* 0x000fe200000006ff */
[----:B------:R-:W-:Y:S01]  /*1100*/  FFMA.FTZ R85, R87, R90, R92 ;  /* 0x0000005a57557223 */ /* 0x000fe2000001005c */
[----:B------:R-:W-:Y:S01]  /*1110*/  SHF.L.U32 R39, R39, 0x10, RZ ;  /* 0x0000001027277819 */ /* 0x000fe200000006ff */
[C---:B------:R-:W-:Y:S01]  /*1120*/  IMAD.U32 R8, R32.reuse, 0x10000, RZ ;  /* 0x0001000020087824 */ /* 0x040fe200078e00ff */
        /* <DEDUP_REMOVED lines=12> */
[----:B------:R-:W-:-:S02]  /*11f0*/  SHF.L.U32 R37, R11, 0x10, RZ ;  /* 0x000000100b257819 */ /* 0x000fc400000006ff */
[----:B------:R-:W5:Y:S01]  /*1200*/  LDG.E.128 R8, desc[UR6][R2.64+0x5000] ;  /* 0x0050000602087981 */ /* 0x000f62000c1e1d00 */
[C---:B------:R-:W-:Y:S01]  /*1210*/  PRMT R39, R33.reuse, 0x7632, R39 ;  /* 0x0000763221277816 */ /* 0x040fe20000000027 */
[----:B------:R-:W-:Y:S01]  /*1220*/  IMAD.U32 R80, R33, 0x10000, RZ ;  /* 0x0001000021507824 */ /* 0x000fe200078e00ff */
[C---:B------:R-:W-:Y:S02]  /*1230*/  PRMT R93, R12.reuse, 0x7632, R93 ;  /* 0x000076320c5d7816 */ /* 0x040fe4000000005d */
[----:B------:R-:W-:Y:S02]  /*1240*/  SHF.L.U32 R12, R12, 0x10, RZ ;  /* 0x000000100c0c7819 */ /* 0x000fe400000006ff */
[----:B------:R-:W-:Y:S01]  /*1250*/  SHF.L.U32 R36, R36, 0x10, RZ ;  /* 0x0000001024247819 */ /* 0x000fe200000006ff */
[----:B------:R-:W-:Y:S01]  /*1260*/  FFMA.FTZ R85, R87, R80, R92 ;  /* 0x0000005057557223 */ /* 0x000fe2000001005c */
[----:B------:R-:W-:Y:S01]  /*1270*/  SHF.L.U32 R39, R39, 0x10, RZ ;  /* 0x0000001027277819 */ /* 0x000fe200000006ff */
[----:B------:R-:W-:Y:S01]  /*1280*/  FFMA.FTZ R95, R83, R12, R84 ;  /* 0x0000000c535f7223 */ /* 0x000fe20000010054 */
[C---:B------:R-:W-:Y:S01]  /*1290*/  PRMT R12, R34.reuse, 0x7632, R12 ;  /* 0x00007632220c7816 */ /* 0x040fe2000000000c */
[--C-:B------:R-:W-:Y:S01]  /*12a0*/  FFMA.FTZ R33, R91, R36, R38.reuse ;  /* 0x000000245b217223 */ /* 0x100fe20000010026 */
        /* <DEDUP_REMOVED lines=8> */
[----:B------:R-:W-:Y:S01]  /*1330*/  FFMA.FTZ R33, R82, R37, R33 ;  /* 0x0000002552217223 */ /* 0x000fe20000010021 */
[----:B------:R-:W-:Y:S02]  /*1340*/  IMAD.U32 R39, R38, 0x10000, RZ ;  /* 0x0001000026277824 */ /* 0x000fe400078e00ff */
[----:B------:R-:W-:Y:S01]  /*1350*/  FFMA.FTZ R37, R91, R12, R34 ;  /* 0x0000000c5b257223 */ /* 0x000fe20000010022 */
[----:B------:R-:W-:Y:S01]  /*1360*/  SHF.L.U32 R13, R35, 0x10, RZ ;  /* 0x00000010230d7819 */ /* 0x000fe200000006ff */
[----:B------:R-:W-:Y:S01]  /*1370*/  FFMA.FTZ R85, R87, R80, R84 ;  /* 0x0000005057557223 */ /* 0x000fe20000010054 */
[----:B------:R-:W-:-:S03]  /*1380*/  SHF.L.U32 R36, R28, 0x10, RZ ;  /* 0x000000101c247819 */ /* 0x000fc600000006ff */
[----:B------:R-:W-:Y:S01]  /*1390*/  FFMA.FTZ R34, R88, R39, R85 ;  /* 0x0000002758227223 */ /* 0x000fe20000010055 */
[----:B------:R-:W-:Y:S01]  /*13a0*/  FFMA.FTZ R84, R82, R13, R37 ;  /* 0x0000000d52547223 */ /* 0x000fe20000010025 */
[----:B------:R-:W-:Y:S02]  /*13b0*/  FFMA.FTZ R93, R83, R36, R96 ;  /* 0x00000024535d7223 */ /* 0x000fe40000010060 */
[----:B------:R-:W5:Y:S01]  /*13c0*/  LDG.E.128 R36, desc[UR6][R2.64+0x8800] ;  /* 0x0088000602247981 */ /* 0x000f62000c1e1d00 */
[----:B------:R-:W-:Y:S02]  /*13d0*/  PRMT R28, R28, 0x7632, R28 ;  /* 0x000076321c1c7816 */ /* 0x000fe4000000001c */
[C---:B------:R-:W-:Y:S02]  /*13e0*/  SHF.L.U32 R12, R14.reuse, 0x10, RZ ;  /* 0x000000100e0c7819 */ /* 0x040fe400000006ff */
[----:B------:R-:W-:Y:S01]  /*13f0*/  PRMT R14, R14, 0x7632, R14 ;  /* 0x000076320e0e7816 */ /* 0x000fe2000000000e */
[----:B------:R-:W-:Y:S01]  /*1400*/  IMAD.U32 R85, R28, 0x10000, RZ ;  /* 0x000100001c557824 */ /* 0x000fe200078e00ff */
[----:B------:R-:W-:Y:S01]  /*1410*/  PRMT R35, R35, 0x7632, R35 ;  /* 0x0000763223237816 */ /* 0x000fe20000000023 */
[----:B------:R-:W-:Y:S01]  /*1420*/  FFMA.FTZ R12, R89, R12, R34 ;  /* 0x0000000c590c7223 */ /* 0x000fe20000010022 */
[----:B------:R-:W-:-:S02]  /*1430*/  SHF.L.U32 R14, R14, 0x10, RZ ;  /* 0x000000100e0e7819 */ /* 0x000fc400000006ff */
[----:B------:R-:W-:Y:S01]  /*1440*/  SHF.L.U32 R13, R32, 0x10, RZ ;  /* 0x00000010200d7819 */ /* 0x000fe200000006ff */
[----:B------:R-:W-:Y:S01]  /*1450*/  FFMA.FTZ R32, R86, R85, R93 ;  /* 0x0000005556207223 */ /* 0x000fe2000001005d */
[----:B------:R-:W-:Y:S01]  /*1460*/  SHF.L.U32 R35, R35, 0x10, RZ ;  /* 0x0000001023237819 */ /* 0x000fe200000006ff */
[----:B------:R-:W-:Y:S02]  /*1470*/  IMAD.U32 R28, R29, 0x10000, RZ ;  /* 0x000100001d1c7824 */ /* 0x000fe400078e00ff */
[--C-:B------:R-:W-:Y:S01]  /*1480*/  FFMA.FTZ R85, R91, R14, R12.reuse ;  /* 0x0000000e5b557223 */ /* 0x100fe2000001000c */
[----:B------:R-:W-:Y:S01]  /*1490*/  PRMT R12, R20, 0x7632, R12 ;  /* 0x00007632140c7816 */ /* 0x000fe2000000000c */
[C---:B------:R-:W-:Y:S01]  /*14a0*/  FFMA.FTZ R92, R0.reuse, R13, R33 ;  /* 0x0000000d005c7223 */ /* 0x040fe20000010021 */
[----:B------:R-:W-:Y:S01]  /*14b0*/  FFMA.FTZ R84, R0, R35, R84 ;  /* 0x0000002300547223 */ /* 0x000fe20000010054 */
[----:B------:R-:W-:Y:S01]  /*14c0*/  FFMA.FTZ R93, R87, R28, R32 ;  /* 0x0000001c575d7223 */ /* 0x000fe20000010020 */
[----:B------:R-:W-:Y:S01]  /*14d0*/  SHF.L.U32 R20, R20, 0x10, RZ ;  /* 0x0000001014147819 */ /* 0x000fe200000006ff */
[----:B------:R-:W5:Y:S01]  /*14e0*/  LDG.E.128 R32, desc[UR6][R2.64+0xc000] ;  /* 0x00c0000602207981 */ /* 0x000f62000c1e1d00 */
[----:B------:R-:W-:Y:S01]  /*14f0*/  PRMT R29, R29, 0x7632, R29 ;  /* 0x000076321d1d7816 */ /* 0x000fe2000000001d */
[----:B------:R-:W-:-:S02]  /*1500*/  IMAD.U32 R95, R12, 0x10000, RZ ;  /* 0x000100000c5f7824 */ /* 0x000fc400078e00ff */
[----:B------:R-:W-:Y:S01]  /*1510*/  FFMA.FTZ R97, R83, R20, R94 ;  /* 0x0000001453617223 */ /* 0x000fe2000001005e */
[----:B------:R-:W-:Y:S02]  /*1520*/  SHF.L.U32 R29, R29, 0x10, RZ ;  /* 0x000000101d1d7819 */ /* 0x000fe400000006ff */
[----:B------:R-:W-:Y:S01]  /*1530*/  SHF.L.U32 R28, R21, 0x10, RZ ;  /* 0x00000010151c7819 */ /* 0x000fe200000006ff */
[----:B------:R-:W-:Y:S01]  /*1540*/  FFMA.FTZ R80, R86, R95, R97 ;  /* 0x0000005f56507223 */ /* 0x000fe20000010061 */
[----:B------:R-:W-:Y:S01]  /*1550*/  SHF.L.U32 R13, R15, 0x10, RZ ;  /* 0x000000100f0d7819 */ /* 0x000fe200000006ff */
[----:B------:R-:W-:Y:S01]  /*1560*/  FFMA.FTZ R20, R88, R29, R93 ;  /* 0x0000001d58147223 */ /* 0x000fe2000001005d */
[C---:B------:R-:W-:Y:S02]  /*1570*/  SHF.L.U32 R12, R30.reuse, 0x10, RZ ;  /* 0x000000101e0c7819 */ /* 0x040fe400000006ff */
[----:B------:R-:W-:Y:S01]  /*1580*/  PRMT R30, R30, 0x7632, R30 ;  /* 0x000076321e1e7816 */ /* 0x000fe2000000001e */
[----:B------:R-:W-:Y:S01]  /*1590*/  FFMA.FTZ R95, R87, R28, R80 ;  /* 0x0000001c575f7223 */ /* 0x000fe20000010050 */
[----:B------:R-:W-:Y:S01]  /*15a0*/  FFMA.FTZ R13, R82, R13, R85 ;  /* 0x0000000d520d7223 */ /* 0x000fe20000010055 */
[----:B------:R-:W-:Y:S01]  /*15b0*/  FFMA.FTZ R20, R89, R12, R20 ;  /* 0x0000000c59147223 */ /* 0x000fe20000010014 */
[----:B--2---:R-:W-:Y:S01]  /*15c0*/  PRMT R80, R40, 0x7632, R80 ;  /* 0x0000763228507816 */ /* 0x004fe20000000050 */
[----:B------:R-:W-:Y:S01]  /*15d0*/  IMAD.U32 R12, R30, 0x10000, RZ ;  /* 0x000100001e0c7824 */ /* 0x000fe200078e00ff */
[----:B------:R-:W-:-:S02]  /*15e0*/  PRMT R14, R31, 0x7632, R14 ;  /* 0x000076321f0e7816 */ /* 0x000fc4000000000e */
[----:B------:R-:W-:Y:S02]  /*15f0*/  SHF.L.U32 R85, R31, 0x10, RZ ;  /* 0x000000101f557819 */ /* 0x000fe400000006ff */
[----:B------:R-:W-:Y:S01]  /*1600*/  SHF.L.U32 R40, R40, 0x10, RZ ;  /* 0x0000001028287819 */ /* 0x000fe200000006ff */
[----:B------:R-:W2:Y:S01]  /*1610*/  LDG.E.128 R28, desc[UR6][R2.64+0xf800] ;  /* 0x00f80006021c7981 */ /* 0x000ea2000c1e1d00 */
[----:B------:R-:W-:Y:S02]  /*1620*/  PRMT R21, R21, 0x7632, R21 ;  /* 0x0000763215157816 */ /* 0x000fe40000000015 */
[----:B------:R-:W-:Y:S01]  /*1630*/  SHF.L.U32 R97, R80, 0x10, RZ ;  /* 0x0000001050617819 */ /* 0x000fe200000006ff */
[----:B------:R-:W-:Y:S01]  /*1640*/  FFMA.FTZ R83, R83, R40, R98 ;  /* 0x0000002853537223 */ /* 0x000fe20000010062 */
[----:B------:R-:W-:Y:S02]  /*1650*/  SHF.L.U32 R93, R21, 0x10, RZ ;  /* 0x00000010155d7819 */ /* 0x000fe400000006ff */
[C---:B------:R-:W-:Y:S01]  /*1660*/  SHF.L.U32 R40, R41.reuse, 0x10, RZ ;  /* 0x0000001029287819 */ /* 0x040fe200000006ff */
[----:B------:R-:W-:Y:S01]  /*1670*/  FFMA.FTZ R86, R86, R97, R83 ;  /* 0x0000006156567223 */ /* 0x000fe20000010053 */
[----:B------:R-:W-:Y:S01]  /*1680*/  PRMT R41, R41, 0x7632, R41 ;  /* 0x0000763229297816 */ /* 0x000fe20000000029 */
[----:B------:R-:W-:Y:S01]  /*1690*/  FFMA.FTZ R21, R91, R12, R20 ;  /* 0x0000000c5b157223 */ /* 0x000fe20000010014 */
[----:B------:R-:W-:Y:S01]  /*16a0*/  IMAD.U32 R12, R22, 0x10000, RZ ;  /* 0x00010000160c7824 */ /* 0x000fe200078e00ff */
[----:B------:R-:W-:Y:S01]  /*16b0*/  PRMT R15, R15, 0x7632, R15 ;  /* 0x000076320f0f7816 */ /* 0x000fe2000000000f */
[----:B------:R-:W-:Y:S01]  /*16c0*/  FFMA.FTZ R20, R88, R93, R95 ;  /* 0x0000005d58147223 */ /* 0x000fe2000001005f */
[----:B------:R-:W-:Y:S01]  /*16d0*/  PRMT R22, R22, 0x7632, R22 ;  /* 0x0000763216167816 */ /* 0x000fe20000000016 */
[----:B------:R-:W-:Y:S01]  /*16e0*/  FFMA.FTZ R87, R87, R40, R86 ;  /* 0x0000002857577223 */ /* 0x000fe20000010056 */
[----:B------:R-:W-:Y:S01]  /*16f0*/  SHF.L.U32 R41, R41, 0x10, RZ ;  /* 0x0000001029297819 */ /* 0x000fe200000006ff */
[----:B------:R-:W-:Y:S01]  /*1700*/  FFMA.FTZ R94, R82, R85, R21 ;  /* 0x00000055525e7223 */ /* 0x000fe20000010015 */
[----:B------:R-:W-:-:S02]  /*1710*/  IMAD.U32 R21, R14, 0x10000, RZ ;  /* 0x000100000e157824 */ /* 0x000fc400078e00ff */
[--C-:B------:R-:W-:Y:S01]  /*1720*/  FFMA.FTZ R12, R89, R12, R20.reuse ;  /* 0x0000000c590c7223 */ /* 0x100fe20000010014 */
[----:B------:R-:W-:Y:S01]  /*1730*/  SHF.L.U32 R15, R15, 0x10, RZ ;  /* 0x000000100f0f7819 */ /* 0x000fe200000006ff */
[----:B------:R-:W-:Y:S01]  /*1740*/  FFMA.FTZ R88, R88, R41, R87 ;  /* 0x0000002958587223 */ /* 0x000fe20000010057 */
[----:B------:R-:W-:Y:S02]  /*1750*/  SHF.L.U32 R22, R22, 0x10, RZ ;  /* 0x0000001016167819 */ /* 0x000fe400000006ff */
[----:B------:R-:W-:Y:S02]  /*1760*/  SHF.L.U32 R14, R42, 0x10, RZ ;  /* 0x000000102a0e7819 */ /* 0x000fe400000006ff */
[----:B----4-:R-:W-:Y:S01]  /*1770*/  PRMT R20, R68, 0x7632, R20 ;  /* 0x0000763244147816 */ /* 0x010fe20000000014 */
[----:B---3--:R-:W-:Y:S01]  /*1780*/  IMAD.U32 R85, R76, 0x10000, RZ ;  /* 0x000100004c557824 */ /* 0x008fe200078e00ff */
[----:B------:R-:W-:Y:S02]  /*1790*/  PRMT R42, R42, 0x7632, R42 ;  /* 0x000076322a2a7816 */ /* 0x000fe4000000002a */
[----:B------:R-:W-:-:S02]  /*17a0*/  SHF.L.U32 R68, R68, 0x10, RZ ;  /* 0x0000001044447819 */ /* 0x000fc400000006ff */
[----:B------:R-:W-:Y:S01]  /*17b0*/  PRMT R86, R76, 0x7632, R86 ;  /* 0x000076324c567816 */ /* 0x000fe20000000056 */
[----:B------:R-:W-:Y:S01]  /*17c0*/  FFMA.FTZ R96, R0, R15, R13 ;  /* 0x0000000f00607223 */ /* 0x000fe2000001000d */
[----:B------:R-:W-:Y:S01]  /*17d0*/  FFMA.FTZ R41, R91, R22, R12 ;  /* 0x000000165b297223 */ /* 0x000fe2000001000c */
[----:B------:R-:W-:Y:S01]  /*17e0*/  FFMA.FTZ R88, R89, R14, R88 ;  /* 0x0000000e59587223 */ /* 0x000fe20000010058 */
[----:B------:R-:W-:Y:S01]  /*17f0*/  SHF.L.U32 R42, R42, 0x10, RZ ;  /* 0x000000102a2a7819 */ /* 0x000fe200000006ff */
[----:B------:R-:W3:Y:S01]  /*1800*/  LDG.E.128 R12, desc[UR6][R2.64+0x13000] ;  /* 0x01300006020c7981 */ /* 0x000ee2000c1e1d00 */
[----:B------:R-:W-:Y:S01]  /*1810*/  SHF.L.U32 R87, R20, 0x10, RZ ;  /* 0x0000001014577819 */ /* 0x000fe200000006ff */
[----:B------:R-:W-:Y:S02]  /*1820*/  IMAD.U32 R86, R86, 0x10000, RZ ;  /* 0x0001000056567824 */ /* 0x000fe400078e00ff */
[----:B------:R-:W-:Y:S01]  /*1830*/  FFMA.FTZ R89, R85, R68, R90 ;  /* 0x0000004455597223 */ /* 0x000fe2000001005a */
[----:B------:R-:W-:Y:S01]  /*1840*/  FFMA.FTZ R94, R0, R21, R94 ;  /* 0x00000015005e7223 */ /* 0x000fe2000001005e */
[----:B------:R-:W-:Y:S01]  /*1850*/  SHF.L.U32 R21, R23, 0x10, RZ ;  /* 0x0000001017157819 */ /* 0x000fe200000006ff */
[----:B------:R-:W-:Y:S01]  /*1860*/  FFMA.FTZ R91, R91, R42, R88 ;  /* 0x0000002a5b5b7223 */ /* 0x000fe20000010058 */
[----:B------:R-:W-:Y:S01]  /*1870*/  FFMA.FTZ R76, R86, R87, R89 ;  /* 0x00000057564c7223 */ /* 0x000fe20000010059 */
[----:B------:R-:W-:-:S02]  /*1880*/  PRMT R42, R69, 0x7632, R42 ;  /* 0x00007632452a7816 */ /* 0x000fc4000000002a */
[----:B------:R-:W-:Y:S02]  /*1890*/  SHF.L.U32 R68, R69, 0x10, RZ ;  /* 0x0000001045447819 */ /* 0x000fe400000006ff */
[C---:B------:R-:W-:Y:S02]  /*18a0*/  PRMT R88, R77.reuse, 0x7632, R88 ;  /* 0x000076324d587816 */ /* 0x040fe40000000058 */
[----:B------:R-:W-:Y:S02]  /*18b0*/  SHF.L.U32 R89, R77, 0x10, RZ ;  /* 0x000000104d597819 */ /* 0x000fe400000006ff */
[----:B------:R-:W-:Y:S01]  /*18c0*/  PRMT R40, R23, 0x7632, R40 ;  /* 0x0000763217287816 */ /* 0x000fe20000000028 */
[----:B------:R-:W-:Y:S01]  /*18d0*/  FFMA.FTZ R83, R82, R21, R41 ;  /* 0x0000001552537223 */ /* 0x000fe20000010029 */
[----:B------:R-:W-:Y:S01]  /*18e0*/  IMAD.U32 R69, R43, 0x10000, RZ ;  /* 0x000100002b457824 */ /* 0x000fe200078e00ff */
[----:B------:R-:W-:Y:S01]  /*18f0*/  SHF.L.U32 R77, R42, 0x10, RZ ;  /* 0x000000102a4d7819 */ /* 0x000fe200000006ff */
[----:B------:R-:W-:Y:S01]  /*1900*/  FFMA.FTZ R87, R89, R68, R76 ;  /* 0x0000004459577223 */ /* 0x000fe2000001004c */
[----:B------:R-:W-:Y:S01]  /*1910*/  SHF.L.U32 R88, R88, 0x10, RZ ;  /* 0x0000001058587819 */ /* 0x000fe200000006ff */
[----:B------:R-:W4:Y:S01]  /*1920*/  LDG.E.128 R20, desc[UR6][R2.64+0x16800] ;  /* 0x0168000602147981 */ /* 0x000f22000c1e1d00 */
[----:B------:R-:W-:-:S02]  /*1930*/  SHF.L.U32 R41, R40, 0x10, RZ ;  /* 0x0000001028297819 */ /* 0x000fc400000006ff */
[----:B------:R-:W-:Y:S01]  /*1940*/  SHF.L.U32 R40, R70, 0x10, RZ ;  /* 0x0000001046287819 */ /* 0x000fe200000006ff */
[----:B------:R-:W-:Y:S01]  /*1950*/  FFMA.FTZ R91, R82, R69, R91 ;  /* 0x00000045525b7223 */ /* 0x000fe2000001005b */
[----:B------:R-:W-:Y:S01]  /*1960*/  PRMT R70, R70, 0x7632, R70 ;  /* 0x0000763246467816 */ /* 0x000fe20000000046 */
[----:B------:R-:W-:Y:S01]  /*1970*/  FFMA.FTZ R42, R88, R77, R87 ;  /* 0x0000004d582a7223 */ /* 0x000fe20000010057 */
[C---:B------:R-:W-:Y:S01]  /*1980*/  PRMT R82, R78.reuse, 0x7632, R82 ;  /* 0x000076324e527816 */ /* 0x040fe20000000052 */
[----:B------:R-:W-:Y:S01]  /*1990*/  IMAD.U32 R87, R78, 0x10000, RZ ;  /* 0x000100004e577824 */ /* 0x000fe200078e00ff */
[----:B------:R-:W-:Y:S02]  /*19a0*/  SHF.L.U32 R69, R70, 0x10, RZ ;  /* 0x0000001046457819 */ /* 0x000fe400000006ff */
[C---:B------:R-:W-:Y:S02]  /*19b0*/  PRMT R70, R71.reuse, 0x7632, R70 ;  /* 0x0000763247467816 */ /* 0x040fe40000000046 */
[----:B------:R-:W-:Y:S01]  /*19c0*/  SHF.L.U32 R76, R71, 0x10, RZ ;  /* 0x00000010474c7819 */ /* 0x000fe200000006ff */
[----:B------:R-:W-:Y:S01]  /*19d0*/  FFMA.FTZ R77, R87, R40, R42 ;  /* 0x00000028574d7223 */ /* 0x000fe2000001002a */
[----:B------:R-:W-:Y:S01]  /*19e0*/  SHF.L.U32 R82, R82, 0x10, RZ ;  /* 0x0000001052527819 */ /* 0x000fe200000006ff */
[C---:B-----5:R-:W-:Y:S01]  /*19f0*/  IMAD.U32 R78, R72.reuse, 0x10000, RZ ;  /* 0x00010000484e7824 */ /* 0x060fe200078e00ff */
[----:B------:R-:W-:Y:S01]  /*1a00*/  PRMT R71, R72, 0x7632, R71 ;  /* 0x0000763248477816 */ /* 0x000fe20000000047 */
[----:B------:R-:W-:Y:S01]  /*1a10*/  FFMA.FTZ R90, R0, R41, R83 ;  /* 0x00000029005a7223 */ /* 0x000fe20000010053 */
[----:B------:R-:W-:-:S02]  /*1a20*/  PRMT R68, R43, 0x7632, R68 ;  /* 0x000076322b447816 */ /* 0x000fc40000000044 */
[C---:B------:R-:W-:Y:S01]  /*1a30*/  PRMT R80, R79.reuse, 0x7632, R80 ;  /* 0x000076324f507816 */ /* 0x040fe20000000050 */
[----:B------:R-:W5:Y:S01]  /*1a40*/  LDG.E.128 R40, desc[UR6][R2.64+0x1a000] ;  /* 0x01a0000602287981 */ /* 0x000f62000c1e1d00 */
        /* <DEDUP_REMOVED lines=24> */
[--C-:B------:R-:W-:Y:S01]  /*1bd0*/  FFMA.FTZ R71, R87, R74, R70.reuse ;  /* 0x0000004a57477223 */ /* 0x100fe20000010046 */
[----:B------:R-:W-:Y:S01]  /*1be0*/  PRMT R70, R65, 0x7632, R70 ;  /* 0x0000763241467816 */ /* 0x000fe20000000046 */
[----:B------:R-:W-:Y:S01]  /*1bf0*/  FFMA.FTZ R102, R86, R69, R81 ;  /* 0x0000004556667223 */ /* 0x000fe20000010051 */
[----:B------:R-:W-:Y:S01]  /*1c00*/  IMAD.U32 R69, R0, 0x10000, RZ ;  /* 0x0001000000457824 */ /* 0x000fe200078e00ff */
[----:B------:R-:W-:-:S02]  /*1c10*/  PRMT R65, R52, 0x7632, R65 ;  /* 0x0000763234417816 */ /* 0x000fc40000000041 */
[----:B------:R-:W-:Y:S01]  /*1c20*/  SHF.L.U32 R52, R52, 0x10, RZ ;  /* 0x0000001034347819 */ /* 0x000fe200000006ff */
[----:B------:R-:W-:Y:S01]  /*1c30*/  FFMA.FTZ R0, R82, R69, R71 ;  /* 0x0000004552007223 */ /* 0x000fe20000010047 */
[----:B------:R-:W-:Y:S01]  /*1c40*/  SHF.L.U32 R68, R75, 0x10, RZ ;  /* 0x000000104b447819 */ /* 0x000fe200000006ff */
        /* <DEDUP_REMOVED lines=10> */
[----:B------:R-:W-:-:S02]  /*1cf0*/  PRMT R64, R75, 0x7632, R64 ;  /* 0x000076324b407816 */ /* 0x000fc40000000040 */
[----:B------:R-:W-:Y:S01]  /*1d00*/  SHF.L.U32 R66, R66, 0x10, RZ ;  /* 0x0000001042427819 */ /* 0x000fe200000006ff */
[----:B------:R-:W5:Y:S01]  /*1d10*/  LDG.E.128 R72, desc[UR6][R44.64+0x2000] ;  /* 0x002000062c487981 */ /* 0x000f62000c1e1d00 */
[----:B------:R-:W-:Y:S01]  /*1d20*/  SHF.L.U32 R81, R53, 0x10, RZ ;  /* 0x0000001035517819 */ /* 0x000fe200000006ff */
[----:B------:R-:W-:Y:S01]  /*1d30*/  FFMA.FTZ R91, R89, R68, R70 ;  /* 0x00000044595b7223 */ /* 0x000fe20000010046 */
[----:B------:R-:W-:Y:S01]  /*1d40*/  SHF.L.U32 R69, R0, 0x10, RZ ;  /* 0x0000001000457819 */ /* 0x000fe200000006ff */
[----:B------:R-:W-:Y:S01]  /*1d50*/  IMAD.U32 R53, R64, 0x10000, RZ ;  /* 0x0001000040357824 */ /* 0x000fe200078e00ff */
[C---:B------:R-:W-:Y:S01]  /*1d60*/  SHF.L.U32 R0, R54.reuse, 0x10, RZ ;  /* 0x0000001036007819 */ /* 0x040fe200000006ff */
[----:B------:R-:W-:Y:S01]  /*1d70*/  FFMA.FTZ R71, R87, R66, R52 ;  /* 0x0000004257477223 */ /* 0x000fe20000010034 */
[----:B------:R-:W-:Y:S01]  /*1d80*/  PRMT R54, R54, 0x7632, R54 ;  /* 0x0000763236367816 */ /* 0x000fe20000000036 */
[----:B------:R-:W-:Y:S01]  /*1d90*/  FFMA.FTZ R52, R88, R81, R91 ;  /* 0x0000005158347223 */ /* 0x000fe2000001005b */
[----:B------:R-:W-:Y:S01]  /*1da0*/  FFMA.FTZ R92, R80, R53, R65 ;  /* 0x00000035505c7223 */ /* 0x000fe20000010041 */
[----:B------:R-:W-:-:S02]  /*1db0*/  PRMT R66, R56, 0x7632, R66 ;  /* 0x0000763238427816 */ /* 0x000fc40000000042 */
[----:B------:R-:W-:Y:S01]  /*1dc0*/  FFMA.FTZ R65, R87, R0, R52 ;  /* 0x0000000057417223 */ /* 0x000fe20000010034 */
[----:B------:R-:W-:Y:S01]  /*1dd0*/  IMAD.U32 R53, R54, 0x10000, RZ ;  /* 0x0001000036357824 */ /* 0x000fe200078e00ff */
[----:B------:R-:W-:Y:S01]  /*1de0*/  SHF.L.U32 R56, R56, 0x10, RZ ;  /* 0x0000001038387819 */ /* 0x000fe200000006ff */
[C---:B------:R-:W-:Y:S01]  /*1df0*/  FFMA.FTZ R64, R82.reuse, R69, R71 ;  /* 0x0000004552407223 */ /* 0x040fe20000010047 */
        /* <DEDUP_REMOVED lines=9> */
[----:B------:R-:W5:Y:S01]  /*1e90*/  LDG.E.128 R68, desc[UR6][R2.64+0x5800] ;  /* 0x0058000602447981 */ /* 0x000f62000c1e1d00 */
        /* <DEDUP_REMOVED lines=9> */
[C---:B------:R-:W-:Y:S01]  /*1f30*/  PRMT R0, R58.reuse, 0x7632, R0 ;  /* 0x000076323a007816 */ /* 0x040fe20000000000 */
[----:B------:R-:W-:Y:S02]  /*1f40*/  IMAD.U32 R58, R58, 0x10000, RZ ;  /* 0x000100003a3a7824 */ /* 0x000fe400078e00ff */
[C---:B------:R-:W-:Y:S01]  /*1f50*/  FFMA.FTZ R96, R80.reuse, R53, R81 ;  /* 0x0000003550607223 */ /* 0x040fe20000010051 */
[----:B------:R-:W-:Y:S01]  /*1f60*/  FFMA.FTZ R84, R80, R55, R52 ;  /* 0x0000003750547223 */ /* 0x000fe20000010034 */
[----:B------:R-:W-:Y:S01]  /*1f70*/  SHF.L.U32 R53, R0, 0x10, RZ ;  /* 0x0000001000357819 */ /* 0x000fe200000006ff */
[--C-:B------:R-:W-:Y:S01]  /*1f80*/  FFMA.FTZ R55, R87, R58, R54.reuse ;  /* 0x0000003a57377223 */ /* 0x100fe20000010036 */
        /* <DEDUP_REMOVED lines=12> */
[----:B------:R-:W-:Y:S01]  /*2050*/  FFMA.FTZ R0, R80, R59, R57 ;  /* 0x0000003b50007223 */ /* 0x000fe20000010039 */
[C---:B------:R-:W-:Y:S01]  /*2060*/  SHF.L.U32 R60, R48.reuse, 0x10, RZ ;  /* 0x00000010303c7819 */ /* 0x040fe200000006ff */
[----:B------:R-:W-:Y:S01]  /*2070*/  FFMA.FTZ R57, R89, R56, R58 ;  /* 0x0000003859397223 */ /* 0x000fe2000001003a */
[----:B------:R-:W-:Y:S01]  /*2080*/  PRMT R56, R48, 0x7632, R56 ;  /* 0x0000763230387816 */ /* 0x000fe20000000038 */
[----:B------:R-:W-:Y:S01]  /*2090*/  IMAD.U32 R61, R61, 0x10000, RZ ;  /* 0x000100003d3d7824 */ /* 0x000fe200078e00ff */
[----:B------:R-:W5:Y:S01]  /*20a0*/  LDG.E.128 R52, desc[UR6][R2.64+0xc800] ;  /* 0x00c8000602347981 */ /* 0x000f62000c1e1d00 */
[----:B------:R-:W-:Y:S01]  /*20b0*/  PRMT R48, R62, 0x7632, R48 ;  /* 0x000076323e307816 */ /* 0x000fe20000000030 */
[----:B------:R-:W-:Y:S01]  /*20c0*/  FFMA.FTZ R81, R85, R60, R90 ;  /* 0x0000003c55517223 */ /* 0x000fe2000001005a */
[----:B------:R-:W-:Y:S01]  /*20d0*/  SHF.L.U32 R59, R56, 0x10, RZ ;  /* 0x00000010383b7819 */ /* 0x000fe200000006ff */
[----:B------:R-:W-:Y:S01]  /*20e0*/  FFMA.FTZ R56, R88, R61, R57 ;  /* 0x0000003d58387223 */ /* 0x000fe20000010039 */
[----:B------:R-:W-:Y:S01]  /*20f0*/  SHF.L.U32 R62, R62, 0x10, RZ ;  /* 0x000000103e3e7819 */ /* 0x000fe200000006ff */
[----:B------:R-:W-:Y:S01]  /*2100*/  IMAD.U32 R94, R49, 0x10000, RZ ;  /* 0x00010000315e7824 */ /* 0x000fe200078e00ff */
[----:B------:R-:W-:-:S02]  /*2110*/  PRMT R60, R63, 0x7632, R60 ;  /* 0x000076323f3c7816 */ /* 0x000fc4000000003c */
[----:B------:R-:W-:Y:S02]  /*2120*/  SHF.L.U32 R90, R63, 0x10, RZ ;  /* 0x000000103f5a7819 */ /* 0x000fe400000006ff */
[----:B------:R-:W-:Y:S01]  /*2130*/  PRMT R63, R49, 0x7632, R63 ;  /* 0x00007632313f7816 */ /* 0x000fe2000000003f */
[----:B------:R-:W-:Y:S01]  /*2140*/  FFMA.FTZ R102, R86, R59, R81 ;  /* 0x0000003b56667223 */ /* 0x000fe20000010051 */
[----:B------:R-:W-:Y:S01]  /*2150*/  SHF.L.U32 R49, R48, 0x10, RZ ;  /* 0x0000001030317819 */ /* 0x000fe200000006ff */
[----:B------:R-:W-:Y:S01]  /*2160*/  FFMA.FTZ R61, R87, R62, R56 ;  /* 0x0000003e573d7223 */ /* 0x000fe20000010038 */
[----:B------:R-:W-:Y:S01]  /*2170*/  SHF.L.U32 R63, R63, 0x10, RZ ;  /* 0x000000103f3f7819 */ /* 0x000fe200000006ff */
[----:B------:R-:W5:Y:S01]  /*2180*/  LDG.E.128 R56, desc[UR6][R2.64+0x10000] ;  /* 0x0100000602387981 */ /* 0x000f62000c1e1d00 */
[----:B------:R-:W-:Y:S01]  /*2190*/  FFMA.FTZ R81, R89, R94, R102 ;  /* 0x0000005e59517223 */ /* 0x000fe20000010066 */
[----:B------:R-:W-:Y:S01]  /*21a0*/  FFMA.FTZ R48, R82, R49, R61 ;  /* 0x0000003152307223 */ /* 0x000fe2000001003d */
[----:B------:R-:W-:-:S02]  /*21b0*/  PRMT R49, R4, 0x7632, R49 ;  /* 0x0000763204317816 */ /* 0x000fc40000000031 */
[----:B------:R-:W-:Y:S01]  /*21c0*/  SHF.L.U32 R61, R4, 0x10, RZ ;  /* 0x00000010043d7819 */ /* 0x000fe200000006ff */
[----:B------:R-:W-:Y:S01]  /*21d0*/  FFMA.FTZ R62, R88, R63, R81 ;  /* 0x0000003f583e7223 */ /* 0x000fe20000010051 */
[C---:B------:R-:W-:Y:S01]  /*21e0*/  IMAD.U32 R4, R50.reuse, 0x10000, RZ ;  /* 0x0001000032047824 */ /* 0x040fe200078e00ff */
[----:B------:R-:W-:Y:S02]  /*21f0*/  PRMT R50, R50, 0x7632, R50 ;  /* 0x0000763232327816 */ /* 0x000fe40000000032 */
[----:B------:R-:W-:Y:S01]  /*2200*/  SHF.L.U32 R81, R49, 0x10, RZ ;  /* 0x0000001031517819 */ /* 0x000fe200000006ff */
[----:B------:R-:W-:Y:S01]  /*2210*/  FFMA.FTZ R85, R85, R61, R100 ;  /* 0x0000003d55557223 */ /* 0x000fe20000010064 */
[----:B------:R-:W-:Y:S01]  /*2220*/  FFMA.FTZ R63, R87, R4, R62 ;  /* 0x00000004573f7223 */ /* 0x000fe2000001003e */
[----:B------:R-:W-:Y:S02]  /*2230*/  SHF.L.U32 R61, R50, 0x10, RZ ;  /* 0x00000010323d7819 */ /* 0x000fe400000006ff */
[----:B------:R-:W-:Y:S01]  /*2240*/  SHF.L.U32 R62, R5, 0x10, RZ ;  /* 0x00000010053e7819 */ /* 0x000fe200000006ff */
[----:B------:R-:W-:Y:S01]  /*2250*/  FFMA.FTZ R86, R86, R81, R85 ;  /* 0x0000005156567223 */ /* 0x000fe20000010055 */
[----:B------:R-:W-:Y:S01]  /*2260*/  FFMA.FTZ R49, R83, R90, R48 ;  /* 0x0000005a53317223 */ /* 0x000fe20000010030 */
[C---:B------:R-:W-:Y:S01]  /*2270*/  PRMT R4, R51.reuse, 0x7632, R4 ;  /* 0x0000763233047816 */ /* 0x040fe20000000004 */
[----:B------:R-:W-:Y:S01]  /*2280*/  IMAD.U32 R48, R51, 0x10000, RZ ;  /* 0x0001000033307824 */ /* 0x000fe200078e00ff */
[----:B------:R-:W-:Y:S01]  /*2290*/  PRMT R51, R5, 0x7632, R51 ;  /* 0x0000763205337816 */ /* 0x000fe20000000033 */
[----:B------:R-:W-:Y:S01]  /*22a0*/  FFMA.FTZ R50, R82, R61, R63 ;  /* 0x0000003d52327223 */ /* 0x000fe2000001003f */
[----:B------:R-:W-:Y:S01]  /*22b0*/  FFMA.FTZ R89, R89, R62, R86 ;  /* 0x0000003e59597223 */ /* 0x000fe20000010056 */
[----:B------:R-:W-:-:S02]  /*22c0*/  SHF.L.U32 R5, R60, 0x10, RZ ;  /* 0x000000103c057819 */ /* 0x000fc400000006ff */
[----:B------:R-:W5:Y:S01]  /*22d0*/  LDG.E.128 R60, desc[UR6][R2.64+0x13800] ;  /* 0x01380006023c7981 */ /* 0x000f62000c1e1d00 */
[----:B------:R-:W-:Y:S02]  /*22e0*/  SHF.L.U32 R81, R51, 0x10, RZ ;  /* 0x0000001033517819 */ /* 0x000fe400000006ff */
[----:B------:R-:W-:Y:S01]  /*22f0*/  SHF.L.U32 R51, R4, 0x10, RZ ;  /* 0x0000001004337819 */ /* 0x000fe200000006ff */
[----:B------:R-:W-:Y:S02]  /*2300*/  IMAD.U32 R4, R6, 0x10000, RZ ;  /* 0x0001000006047824 */ /* 0x000fe400078e00ff */
[----:B------:R-:W-:Y:S01]  /*2310*/  FFMA.FTZ R48, R83, R48, R50 ;  /* 0x0000003053307223 */ /* 0x000fe20000010032 */
[----:B------:R-:W-:Y:S01]  /*2320*/  FFMA.FTZ R88, R88, R81, R89 ;  /* 0x0000005158587223 */ /* 0x000fe20000010059 */
[----:B------:R-:W-:Y:S01]  /*2330*/  FFMA.FTZ R90, R80, R5, R49 ;  /* 0x00000005505a7223 */ /* 0x000fe20000010031 */
[----:B------:R-:W-:Y:S02]  /*2340*/  SHF.L.U32 R5, R16, 0x10, RZ ;  /* 0x0000001010057819 */ /* 0x000fe400000006ff */
[----:B------:R-:W-:Y:S01]  /*2350*/  FFMA.FTZ R89, R87, R4, R88 ;  /* 0x0000000457597223 */ /* 0x000fe20000010058 */
[----:B------:R-:W-:Y:S01]  /*2360*/  SHF.L.U32 R81, R24, 0x10, RZ ;  /* 0x0000001018517819 */ /* 0x000fe200000006ff */
[----:B------:R-:W-:Y:S01]  /*2370*/  FFMA.FTZ R86, R80, R51, R48 ;  /* 0x0000003350567223 */ /* 0x000fe20000010030 */
[----:B------:R-:W-:Y:S01]  /*2380*/  PRMT R16, R16, 0x7632, R16 ;  /* 0x0000763210107816 */ /* 0x000fe20000000010 */
[----:B------:R-:W5:Y:S01]  /*2390*/  LDG.E.128 R48, desc[UR6][R2.64+0x17000] ;  /* 0x0170000602307981 */ /* 0x000f62000c1e1d00 */
[----:B------:R-:W-:Y:S01]  /*23a0*/  PRMT R87, R24, 0x7632, R87 ;  /* 0x0000763218577816 */ /* 0x000fe20000000057 */
[----:B------:R-:W-:Y:S01]  /*23b0*/  FFMA.FTZ R98, R81, R5, R98 ;  /* 0x0000000551627223 */ /* 0x000fe20000010062 */
[----:B------:R-:W-:-:S02]  /*23c0*/  PRMT R6, R6, 0x7632, R6 ;  /* 0x0000763206067816 */ /* 0x000fc40000000006 */
[----:B------:R-:W-:Y:S01]  /*23d0*/  SHF.L.U32 R16, R16, 0x10, RZ ;  /* 0x0000001010107819 */ /* 0x000fe200000006ff */
[----:B------:R-:W-:Y:S01]  /*23e0*/  IMAD.U32 R87, R87, 0x10000, RZ ;  /* 0x0001000057577824 */ /* 0x000fe200078e00ff */
[----:B------:R-:W-:Y:S02]  /*23f0*/  SHF.L.U32 R5, R6, 0x10, RZ ;  /* 0x0000001006057819 */ /* 0x000fe400000006ff */
[----:B------:R-:W-:Y:S01]  /*2400*/  SHF.L.U32 R4, R17, 0x10, RZ ;  /* 0x0000001011047819 */ /* 0x000fe200000006ff */
[----:B------:R-:W-:Y:S01]  /*2410*/  FFMA.FTZ R16, R87, R16, R98 ;  /* 0x0000001057107223 */ /* 0x000fe20000010062 */
[----:B------:R-:W-:Y:S02]  /*2420*/  SHF.L.U32 R85, R25, 0x10, RZ ;  /* 0x0000001019557819 */ /* 0x000fe400000006ff */
[----:B------:R-:W-:Y:S02]  /*2430*/  PRMT R17, R17, 0x7632, R17 ;  /* 0x0000763211117816 */ /* 0x000fe40000000011 */
[----:B------:R-:W-:Y:S01]  /*2440*/  PRMT R88, R25, 0x7632, R88 ;  /* 0x0000763219587816 */ /* 0x000fe20000000058 */
[----:B------:R-:W-:Y:S01]  /*2450*/  FFMA.FTZ R82, R82, R5, R89 ;  /* 0x0000000552527223 */ /* 0x000fe20000010059 */
[----:B------:R-:W-:Y:S01]  /*2460*/  FFMA.FTZ R25, R85, R4, R16 ;  /* 0x0000000455197223 */ /* 0x000fe20000010010 */
[----:B------:R-:W-:Y:S01]  /*2470*/  IMAD.U32 R4, R7, 0x10000, RZ ;  /* 0x0001000007047824 */ /* 0x000fe200078e00ff */
[----:B------:R-:W-:-:S02]  /*2480*/  SHF.L.U32 R5, R17, 0x10, RZ ;  /* 0x0000001011057819 */ /* 0x000fc400000006ff */
[----:B------:R-:W-:Y:S02]  /*2490*/  SHF.L.U32 R88, R88, 0x10, RZ ;  /* 0x0000001058587819 */ /* 0x000fe400000006ff */
[----:B------:R-:W-:Y:S02]  /*24a0*/  SHF.L.U32 R16, R8, 0x10, RZ ;  /* 0x0000001008107819 */ /* 0x000fe400000006ff */
[----:B------:R-:W-:Y:S01]  /*24b0*/  PRMT R8, R7, 0x7632, R8 ;  /* 0x0000763207087816 */ /* 0x000fe20000000008 */
[----:B------:R-:W-:Y:S01]  /*24c0*/  FFMA.FTZ R17, R83, R4, R82 ;  /* 0x0000000453117223 */ /* 0x000fe20000010052 */
[----:B------:R-:W-:Y:S01]  /*24d0*/  FFMA.FTZ R6, R88, R5, R25 ;  /* 0x0000000558067223 */ /* 0x000fe20000010019 */
[----:B------:R-:W-:Y:S01]  /*24e0*/  IMAD.U32 R4, R18, 0x10000, RZ ;  /* 0x0001000012047824 */ /* 0x000fe200078e00ff */
[----:B------:R-:W-:Y:S02]  /*24f0*/  PRMT R7, R8, 0x7632, R7 ;  /* 0x0000763208077816 */ /* 0x000fe40000000007 */
[----:B------:R-:W-:Y:S01]  /*2500*/  SHF.L.U32 R89, R26, 0x10, RZ ;  /* 0x000000101a597819 */ /* 0x000fe200000006ff */
[----:B------:R-:W-:Y:S01]  /*2510*/  FFMA.FTZ R92, R81, R16, R92 ;  /* 0x00000010515c7223 */ /* 0x000fe2000001005c */
[----:B------:R-:W-:-:S03]  /*2520*/  SHF.L.U32 R16, R7, 0x10, RZ ;  /* 0x0000001007107819 */ /* 0x000fc600000006ff */
[----:B------:R-:W-:Y:S01]  /*2530*/  FFMA.FTZ R24, R89, R4, R6 ;  /* 0x0000000459187223 */ /* 0x000fe20000010006 */
[----:B------:R-:W-:Y:S01]  /*2540*/  PRMT R91, R26, 0x7632, R91 ;  /* 0x000076321a5b7816 */ /* 0x000fe2000000005b */
[----:B------:R-:W5:Y:S01]  /*2550*/  LDG.E.128 R4, desc[UR6][R2.64+0x1a800] ;  /* 0x01a8000602047981 */ /* 0x000f62000c1e1d00 */
[----:B------:R-:W-:Y:S01]  /*2560*/  PRMT R18, R18, 0x7632, R18 ;  /* 0x0000763212127816 */ /* 0x000fe20000000012 */
[----:B------:R-:W-:Y:S01]  /*2570*/  FFMA.FTZ R94, R87, R16, R92 ;  /* 0x00000010575e7223 */ /* 0x000fe2000001005c */
[C---:B------:R-:W-:Y:S02]  /*2580*/  SHF.L.U32 R92, R9.reuse, 0x10, RZ ;  /* 0x00000010095c7819 */ /* 0x040fe400000006ff */
[----:B------:R-:W-:Y:S01]  /*2590*/  PRMT R26, R9, 0x7632, R26 ;  /* 0x00007632091a7816 */ /* 0x000fe2000000001a */
[----:B------:R-:W-:Y:S01]  /*25a0*/  IMAD.U32 R18, R18, 0x10000, RZ ;  /* 0x0001000012127824 */ /* 0x000fe200078e00ff */
[----:B------:R-:W-:Y:S01]  /*25b0*/  SHF.L.U32 R91, R91, 0x10, RZ ;  /* 0x000000105b5b7819 */ /* 0x000fe200000006ff */
[----:B------:R-:W-:Y:S01]  /*25c0*/  IMAD.U32 R9, R8, 0x10000, RZ ;  /* 0x0001000008097824 */ /* 0x000fe200078e00ff */
[----:B------:R-:W-:-:S02]  /*25d0*/  PRMT R83, R27, 0x7632, R83 ;  /* 0x000076321b537816 */ /* 0x000fc40000000053 */
[----:B------:R-:W-:Y:S01]  /*25e0*/  SHF.L.U32 R82, R27, 0x10, RZ ;  /* 0x000000101b527819 */ /* 0x000fe200000006ff */
[----:B------:R-:W-:Y:S01]  /*25f0*/  FFMA.FTZ R93, R85, R92, R94 ;  /* 0x0000005c555d7223 */ /* 0x000fe2000001005e */
[----:B------:R-:W-:Y:S02]  /*2600*/  PRMT R16, R19, 0x7632, R16 ;  /* 0x0000763213107816 */ /* 0x000fe40000000010 */
[----:B------:R-:W-:Y:S01]  /*2610*/  SHF.L.U32 R27, R26, 0x10, RZ ;  /* 0x000000101a1b7819 */ /* 0x000fe200000006ff */
[----:B------:R-:W-:Y:S01]  /*2620*/  FFMA.FTZ R25, R91, R18, R24 ;  /* 0x000000125b197223 */ /* 0x000fe20000010018 */
[----:B------:R-:W-:Y:S01]  /*2630*/  SHF.L.U32 R19, R19, 0x10, RZ ;  /* 0x0000001013137819 */ /* 0x000fe200000006ff */
[----:B------:R-:W-:Y:S02]  /*2640*/  IMAD.U32 R8, R10, 0x10000, RZ ;  /* 0x000100000a087824 */ /* 0x000fe400078e00ff */
[----:B------:R-:W-:Y:S01]  /*2650*/  FFMA.FTZ R94, R80, R9, R17 ;  /* 0x00000009505e7223 */ /* 0x000fe20000010011 */
[----:B------:R-:W-:Y:S01]  /*2660*/  PRMT R10, R10, 0x7632, R10 ;  /* 0x000076320a0a7816 */ /* 0x000fe2000000000a */
        /* <DEDUP_REMOVED lines=19> */
[----:B------:R-:W-:-:S03]  /*27a0*/  SHF.L.U32 R25, R8, 0x10, RZ ;  /* 0x0000001008197819 */ /* 0x000fc600000006ff */
[--C-:B------:R-:W-:Y:S02]  /*27b0*/  FFMA.FTZ R27, R85, R10, R36.reuse ;  /* 0x0000000a551b7223 */ /* 0x100fe40000010024 */
[----:B------:R-:W5:Y:S01]  /*27c0*/  LDG.E.128 R8, desc[UR6][R44.64+0x2800] ;  /* 0x002800062c087981 */ /* 0x000f62000c1e1d00 */
[C---:B------:R-:W-:Y:S02]  /*27d0*/  PRMT R36, R32.reuse, 0x7632, R36 ;  /* 0x0000763220247816 */ /* 0x040fe40000000024 */
[----:B------:R-:W-:Y:S02]  /*27e0*/  SHF.L.U32 R37, R32, 0x10, RZ ;  /* 0x0000001020257819 */ /* 0x000fe400000006ff */
        /* <DEDUP_REMOVED lines=16> */
[----:B--2---:R-:W-:-:S02]  /*28f0*/  SHF.L.U32 R84, R28, 0x10, RZ ;  /* 0x000000101c547819 */ /* 0x004fc400000006ff */
[----:B------:R-:W-:Y:S01]  /*2900*/  SHF.L.U32 R33, R24, 0x10, RZ ;  /* 0x0000001018217819 */ /* 0x000fe200000006ff */
[----:B------:R-:W-:Y:S01]  /*2910*/  FFMA.FTZ R36, R82, R39, R25 ;  /* 0x0000002752247223 */ /* 0x000fe20000010019 */
[----:B------:R-:W-:Y:S01]  /*2920*/  PRMT R28, R28, 0x7632, R28 ;  /* 0x000076321c1c7816 */ /* 0x000fe2000000001c */
[----:B------:R-:W2:Y:S01]  /*2930*/  LDG.E.128 R24, desc[UR6][R2.64+0x6000] ;  /* 0x0060000602187981 */ /* 0x000ea2000c1e1d00 */
[----:B------:R-:W-:Y:S01]  /*2940*/  FFMA.FTZ R96, R81, R84, R0 ;  /* 0x0000005451607223 */ /* 0x000fe20000010000 */
[----:B------:R-:W-:Y:S02]  /*2950*/  IMAD.U32 R0, R34, 0x10000, RZ ;  /* 0x0001000022007824 */ /* 0x000fe400078e00ff */
[----:B------:R-:W-:Y:S01]  /*2960*/  FFMA.FTZ R38, R88, R33, R37 ;  /* 0x0000002158267223 */ /* 0x000fe20000010025 */
[----:B------:R-:W-:Y:S02]  /*2970*/  PRMT R34, R34, 0x7632, R34 ;  /* 0x0000763222227816 */ /* 0x000fe40000000022 */
[----:B------:R-:W-:Y:S01]  /*2980*/  SHF.L.U32 R84, R28, 0x10, RZ ;  /* 0x000000101c547819 */ /* 0x000fe200000006ff */
[----:B------:R-:W-:Y:S01]  /*2990*/  FFMA.FTZ R0, R89, R0, R38 ;  /* 0x0000000059007223 */ /* 0x000fe20000010026 */
[----:B------:R-:W-:-:S02]  /*29a0*/  SHF.L.U32 R34, R34, 0x10, RZ ;  /* 0x0000001022227819 */ /* 0x000fc400000006ff */
[----:B------:R-:W-:Y:S01]  /*29b0*/  PRMT R38, R29, 0x7632, R38 ;  /* 0x000076321d267816 */ /* 0x000fe20000000026 */
[----:B------:R-:W-:Y:S01]  /*29c0*/  FFMA.FTZ R98, R87, R84, R96 ;  /* 0x0000005457627223 */ /* 0x000fe20000010060 */
[----:B------:R-:W-:Y:S01]  /*29d0*/  IMAD.U32 R84, R29, 0x10000, RZ ;  /* 0x000100001d547824 */ /* 0x000fe200078e00ff */
[----:B------:R-:W-:Y:S02]  /*29e0*/  PRMT R28, R35, 0x7632, R28 ;  /* 0x00007632231c7816 */ /* 0x000fe4000000001c */
[----:B------:R-:W-:Y:S01]  /*29f0*/  SHF.L.U32 R96, R32, 0x10, RZ ;  /* 0x0000001020607819 */ /* 0x000fe200000006ff */
[----:B------:R-:W-:Y:S01]  /*2a00*/  FFMA.FTZ R29, R91, R34, R0 ;  /* 0x000000225b1d7223 */ /* 0x000fe20000010000 */
[----:B------:R-:W-:Y:S01]  /*2a10*/  SHF.L.U32 R37, R35, 0x10, RZ ;  /* 0x0000001023257819 */ /* 0x000fe200000006ff */
[----:B------:R-:W-:Y:S01]  /*2a20*/  FFMA.FTZ R93, R85, R84, R98 ;  /* 0x00000054555d7223 */ /* 0x000fe20000010062 */
[----:B------:R-:W-:Y:S01]  /*2a30*/  SHF.L.U32 R39, R38, 0x10, RZ ;  /* 0x0000001026277819 */ /* 0x000fe200000006ff */
[----:B------:R-:W2:Y:S01]  /*2a40*/  LDG.E.128 R32, desc[UR6][R2.64+0x9800] ;  /* 0x0098000602207981 */ /* 0x000ea2000c1e1d00 */
[----:B------:R-:W-:Y:S01]  /*2a50*/  SHF.L.U32 R0, R28, 0x10, RZ ;  /* 0x000000101c007819 */ /* 0x000fe200000006ff */
[----:B------:R-:W-:Y:S01]  /*2a60*/  FFMA.FTZ R96, R83, R96, R36 ;  /* 0x0000006053607223 */ /* 0x000fe20000010024 */
[----:B------:R-:W-:-:S02]  /*2a70*/  IMAD.U32 R28, R30, 0x10000, RZ ;  /* 0x000100001e1c7824 */ /* 0x000fc400078e00ff */
[----:B------:R-:W-:Y:S01]  /*2a80*/  FFMA.FTZ R36, R82, R37, R29 ;  /* 0x0000002552247223 */ /* 0x000fe2000001001d */
[----:B------:R-:W-:Y:S01]  /*2a90*/  PRMT R30, R30, 0x7632, R30 ;  /* 0x000076321e1e7816 */ /* 0x000fe2000000001e */
[----:B------:R-:W-:Y:S01]  /*2aa0*/  FFMA.FTZ R38, R88, R39, R93 ;  /* 0x0000002758267223 */ /* 0x000fe2000001005d */
[C---:B---3--:R-:W-:Y:S02]  /*2ab0*/  SHF.L.U32 R29, R12.reuse, 0x10, RZ ;  /* 0x000000100c1d7819 */ /* 0x048fe400000006ff */
        /* <DEDUP_REMOVED lines=16> */
[----:B------:R-:W3:Y:S01]  /*2bc0*/  LDG.E.128 R28, desc[UR6][R2.64+0xd000] ;  /* 0x00d00006021c7981 */ /* 0x000ee2000c1e1d00 */
[----:B----4-:R-:W-:-:S02]  /*2bd0*/  IMAD.U32 R38, R20, 0x10000, RZ ;  /* 0x0001000014267824 */ /* 0x010fc400078e00ff */
[----:B------:R-:W-:Y:S01]  /*2be0*/  FFMA.FTZ R84, R83, R12, R84 ;  /* 0x0000000c53547223 */ /* 0x000fe20000010054 */
[----:B------:R-:W-:Y:S01]  /*2bf0*/  PRMT R36, R20, 0x7632, R36 ;  /* 0x0000763214247816 */ /* 0x000fe20000000024 */
[----:B------:R-:W-:Y:S01]  /*2c00*/  FFMA.FTZ R20, R88, R13, R37 ;  /* 0x0000000d58147223 */ /* 0x000fe20000010025 */
[C---:B------:R-:W-:Y:S01]  /*2c10*/  SHF.L.U32 R12, R14.reuse, 0x10, RZ ;  /* 0x000000100e0c7819 */ /* 0x040fe200000006ff */
[----:B------:R-:W-:Y:S01]  /*2c20*/  FFMA.FTZ R90, R81, R38, R86 ;  /* 0x00000026515a7223 */ /* 0x000fe20000010056 */
[----:B------:R-:W-:Y:S02]  /*2c30*/  PRMT R14, R14, 0x7632, R14 ;  /* 0x000076320e0e7816 */ /* 0x000fe4000000000e */
[----:B------:R-:W-:Y:S01]  /*2c40*/  SHF.L.U32 R38, R36, 0x10, RZ ;  /* 0x0000001024267819 */ /* 0x000fe200000006ff */
[----:B------:R-:W-:Y:S01]  /*2c50*/  FFMA.FTZ R36, R89, R12, R20 ;  /* 0x0000000c59247223 */ /* 0x000fe20000010014 */
[----:B-----5:R-:W-:Y:S01]  /*2c60*/  PRMT R95, R40, 0x7632, R95 ;  /* 0x00007632285f7816 */ /* 0x020fe2000000005f */
        /* <DEDUP_REMOVED lines=8> */
[----:B------:R-:W4:Y:S01]  /*2cf0*/  LDG.E.128 R12, desc[UR6][R2.64+0x10800] ;  /* 0x01080006020c7981 */ /* 0x000f22000c1e1d00 */
[----:B------:R-:W-:Y:S02]  /*2d00*/  PRMT R21, R21, 0x7632, R21 ;  /* 0x0000763215157816 */ /* 0x000fe40000000015 */
[----:B------:R-:W-:Y:S01]  /*2d10*/  SHF.L.U32 R20, R95, 0x10, RZ ;  /* 0x000000105f147819 */ /* 0x000fe200000006ff */
[----:B------:R-:W-:Y:S01]  /*2d20*/  FFMA.FTZ R93, R85, R38, R90 ;  /* 0x00000026555d7223 */ /* 0x000fe2000001005a */
[----:B------:R-:W-:Y:S01]  /*2d30*/  SHF.L.U32 R90, R41, 0x10, RZ ;  /* 0x00000010295a7819 */ /* 0x000fe200000006ff */
[----:B------:R-:W-:Y:S01]  /*2d40*/  IMAD.U32 R21, R21, 0x10000, RZ ;  /* 0x0001000015157824 */ /* 0x000fe200078e00ff */
[----:B------:R-:W-:Y:S01]  /*2d50*/  PRMT R38, R41, 0x7632, R38 ;  /* 0x0000763229267816 */ /* 0x000fe20000000026 */
[----:B------:R-:W-:-:S02]  /*2d60*/  FFMA.FTZ R20, R87, R20, R40 ;  /* 0x0000001457147223 */ /* 0x000fc40000010028 */
[----:B------:R-:W-:Y:S01]  /*2d70*/  FFMA.FTZ R36, R88, R21, R93 ;  /* 0x0000001558247223 */ /* 0x000fe2000001005d */
[----:B------:R-:W-:Y:S01]  /*2d80*/  SHF.L.U32 R21, R38, 0x10, RZ ;  /* 0x0000001026157819 */ /* 0x000fe200000006ff */
[----:B------:R-:W-:Y:S01]  /*2d90*/  FFMA.FTZ R85, R85, R90, R20 ;  /* 0x0000005a55557223 */ /* 0x000fe20000010014 */
[C---:B------:R-:W-:Y:S02]  /*2da0*/  SHF.L.U32 R20, R22.reuse, 0x10, RZ ;  /* 0x0000001016147819 */ /* 0x040fe400000006ff */
[----:B------:R-:W-:Y:S01]  /*2db0*/  PRMT R22, R22, 0x7632, R22 ;  /* 0x0000763216167816 */ /* 0x000fe20000000016 */
[----:B------:R-:W-:Y:S02]  /*2dc0*/  IMAD.U32 R38, R42, 0x10000, RZ ;  /* 0x000100002a267824 */ /* 0x000fe400078e00ff */
[----:B------:R-:W-:Y:S01]  /*2dd0*/  FFMA.FTZ R21, R88, R21, R85 ;  /* 0x0000001558157223 */ /* 0x000fe20000010055 */
[C---:B------:R-:W-:Y:S01]  /*2de0*/  FFMA.FTZ R20, R89.reuse, R20, R36 ;  /* 0x0000001459147223 */ /* 0x040fe20000010024 */
[----:B------:R-:W-:Y:S01]  /*2df0*/  SHF.L.U32 R22, R22, 0x10, RZ ;  /* 0x0000001016167819 */ /* 0x000fe200000006ff */
[----:B------:R-:W-:Y:S01]  /*2e00*/  FFMA.FTZ R40, R82, R37, R39 ;  /* 0x0000002552287223 */ /* 0x000fe20000010027 */
[----:B------:R-:W-:Y:S01]  /*2e10*/  FFMA.FTZ R37, R89, R38, R21 ;  /* 0x0000002659257223 */ /* 0x000fe20000010015 */
[----:B------:R-:W-:-:S02]  /*2e20*/  PRMT R42, R42, 0x7632, R42 ;  /* 0x000076322a2a7816 */ /* 0x000fc4000000002a */
[----:B------:R-:W-:Y:S01]  /*2e30*/  PRMT R41, R23, 0x7632, R41 ;  /* 0x0000763217297816 */ /* 0x000fe20000000029 */
[----:B------:R-:W-:Y:S01]  /*2e40*/  FFMA.FTZ R89, R91, R22, R20 ;  /* 0x000000165b597223 */ /* 0x000fe20000010014 */
[----:B------:R-:W-:Y:S02]  /*2e50*/  SHF.L.U32 R87, R23, 0x10, RZ ;  /* 0x0000001017577819 */ /* 0x000fe400000006ff */
[----:B------:R-:W5:Y:S01]  /*2e60*/  LDG.E.128 R20, desc[UR6][R2.64+0x14000] ;  /* 0x0140000602147981 */ /* 0x000f62000c1e1d00 */
[----:B------:R-:W-:Y:S02]  /*2e70*/  SHF.L.U32 R42, R42, 0x10, RZ ;  /* 0x000000102a2a7819 */ /* 0x000fe400000006ff */
[C---:B------:R-:W-:Y:S01]  /*2e80*/  PRMT R88, R76.reuse, 0x7632, R88 ;  /* 0x000076324c587816 */ /* 0x040fe20000000058 */
[----:B------:R-:W-:Y:S01]  /*2e90*/  IMAD.U32 R76, R76, 0x10000, RZ ;  /* 0x000100004c4c7824 */ /* 0x000fe200078e00ff */
[C---:B------:R-:W-:Y:S01]  /*2ea0*/  PRMT R81, R72.reuse, 0x7632, R81 ;  /* 0x0000763248517816 */ /* 0x040fe20000000051 */
[----:B------:R-:W-:Y:S01]  /*2eb0*/  FFMA.FTZ R42, R91, R42, R37 ;  /* 0x0000002a5b2a7223 */ /* 0x000fe20000010025 */
[----:B------:R-:W-:Y:S01]  /*2ec0*/  SHF.L.U32 R85, R72, 0x10, RZ ;  /* 0x0000001048557819 */ /* 0x000fe200000006ff */
[----:B------:R-:W5:Y:S01]  /*2ed0*/  LDG.E.128 R36, desc[UR6][R2.64+0x17800] ;  /* 0x0178000602247981 */ /* 0x000f62000c1e1d00 */
[----:B------:R-:W-:Y:S01]  /*2ee0*/  SHF.L.U32 R91, R43, 0x10, RZ ;  /* 0x000000102b5b7819 */ /* 0x000fe200000006ff */
[----:B------:R-:W-:Y:S01]  /*2ef0*/  IMAD.U32 R81, R81, 0x10000, RZ ;  /* 0x0001000051517824 */ /* 0x000fe200078e00ff */
[----:B------:R-:W-:Y:S01]  /*2f00*/  SHF.L.U32 R88, R88, 0x10, RZ ;  /* 0x0000001058587819 */ /* 0x000fe200000006ff */
[----:B------:R-:W-:Y:S01]  /*2f10*/  FFMA.FTZ R76, R85, R76, R92 ;  /* 0x0000004c554c7223 */ /* 0x000fe2000001005c */
[C---:B------:R-:W-:Y:S01]  /*2f20*/  FFMA.FTZ R89, R82.reuse, R87, R89 ;  /* 0x0000005752597223 */ /* 0x040fe20000010059 */
[--C-:B------:R-:W-:Y:S01]  /*2f30*/  FFMA.FTZ R91, R82, R91, R42.reuse ;  /* 0x0000005b525b7223 */ /* 0x100fe2000001002a */
[----:B------:R-:W-:-:S02]  /*2f40*/  PRMT R42, R77, 0x7632, R42 ;  /* 0x000076324d2a7816 */ /* 0x000fc4000000002a */
[----:B------:R-:W-:Y:S01]  /*2f50*/  SHF.L.U32 R94, R86, 0x10, RZ ;  /* 0x00000010565e7819 */ /* 0x000fe200000006ff */
[----:B------:R-:W-:Y:S01]  /*2f60*/  FFMA.FTZ R93, R81, R88, R76 ;  /* 0x00000058515d7223 */ /* 0x000fe2000001004c */
[----:B------:R-:W-:Y:S02]  /*2f70*/  SHF.L.U32 R77, R77, 0x10, RZ ;  /* 0x000000104d4d7819 */ /* 0x000fe400000006ff */
[C---:B------:R-:W-:Y:S02]  /*2f80*/  PRMT R87, R73.reuse, 0x7632, R87 ;  /* 0x0000763249577816 */ /* 0x040fe40000000057 */
[----:B------:R-:W-:Y:S02]  /*2f90*/  SHF.L.U32 R86, R73, 0x10, RZ ;  /* 0x0000001049567819 */ /* 0x000fe400000006ff */
[----:B------:R-:W-:Y:S02]  /*2fa0*/  SHF.L.U32 R42, R42, 0x10, RZ ;  /* 0x000000102a2a7819 */ /* 0x000fe400000006ff */
[----:B------:R-:W-:Y:S01]  /*2fb0*/  SHF.L.U32 R87, R87, 0x10, RZ ;  /* 0x0000001057577819 */ /* 0x000fe200000006ff */
[----:B------:R-:W-:Y:S01]  /*2fc0*/  FFMA.FTZ R72, R86, R77, R93 ;  /* 0x0000004d56487223 */ /* 0x000fe2000001005d */
[----:B------:R-:W-:Y:S01]  /*2fd0*/  PRMT R43, R43, 0x7632, R43 ;  /* 0x000076322b2b7816 */ /* 0x000fe2000000002b */
[----:B------:R-:W-:Y:S01]  /*2fe0*/  IMAD.U32 R73, R78, 0x10000, RZ ;  /* 0x000100004e497824 */ /* 0x000fe200078e00ff */
[C---:B------:R-:W-:Y:S01]  /*2ff0*/  SHF.L.U32 R82, R74.reuse, 0x10, RZ ;  /* 0x000000104a527819 */ /* 0x040fe200000006ff */
[----:B------:R-:W-:Y:S01]  /*3000*/  FFMA.FTZ R77, R87, R42, R72 ;  /* 0x0000002a574d7223 */ /* 0x000fe20000010048 */
[----:B------:R-:W-:-:S02]  /*3010*/  PRMT R88, R74, 0x7632, R88 ;  /* 0x000076324a587816 */ /* 0x000fc40000000058 */
[----:B------:R-:W-:Y:S01]  /*3020*/  PRMT R78, R78, 0x7632, R78 ;  /* 0x000076324e4e7816 */ /* 0x000fe2000000004e */
[----:B------:R-:W-:Y:S01]  /*3030*/  IMAD.U32 R92, R41, 0x10000, RZ ;  /* 0x00010000295c7824 */ /* 0x000fe200078e00ff */
[----:B------:R-:W-:Y:S01]  /*3040*/  SHF.L.U32 R90, R43, 0x10, RZ ;  /* 0x000000102b5a7819 */ /* 0x000fe200000006ff */
[C---:B------:R-:W-:Y:S01]  /*3050*/  FFMA.FTZ R94, R83.reuse, R94, R40 ;  /* 0x0000005e535e7223 */ /* 0x040fe20000010028 */
[----:B------:R-:W-:Y:S01]  /*3060*/  FFMA.FTZ R77, R82, R73, R77 ;  /* 0x00000049524d7223 */ /* 0x000fe2000001004d */
[----:B------:R-:W5:Y:S01]  /*3070*/  LDG.E.128 R40, desc[UR6][R2.64+0x1b000] ;  /* 0x01b0000602287981 */ /* 0x000f62000c1e1d00 */
[----:B------:R-:W-:Y:S01]  /*3080*/  PRMT R72, R68, 0x7632, R72 ;  /* 0x0000763244487816 */ /* 0x000fe20000000048 */
[----:B------:R-:W-:Y:S01]  /*3090*/  IMAD.U32 R73, R78, 0x10000, RZ ;  /* 0x000100004e497824 */ /* 0x000fe200078e00ff */
[----:B------:R-:W-:Y:S02]  /*30a0*/  SHF.L.U32 R74, R68, 0x10, RZ ;  /* 0x00000010444a7819 */ /* 0x000fe400000006ff */
[----:B------:R-:W-:Y:S01]  /*30b0*/  SHF.L.U32 R88, R88, 0x10, RZ ;  /* 0x0000001058587819 */ /* 0x000fe200000006ff */
[C---:B------:R-:W-:Y:S01]  /*30c0*/  FFMA.FTZ R92, R83.reuse, R92, R89 ;  /* 0x0000005c535c7223 */ /* 0x040fe20000010059 */
[----:B------:R-:W-:Y:S01]  /*30d0*/  SHF.L.U32 R72, R72, 0x10, RZ ;  /* 0x0000001048487819 */ /* 0x000fe200000006ff */
[----:B------:R-:W-:Y:S01]  /*30e0*/  FFMA.FTZ R90, R83, R90, R91 ;  /* 0x0000005a535a7223 */ /* 0x000fe2000001005b */
[----:B------:R-:W-:Y:S01]  /*30f0*/  FFMA.FTZ R74, R85, R74, R80 ;  /* 0x0000004a554a7223 */ /* 0x000fe20000010050 */
[----:B------:R-:W-:Y:S01]  /*3100*/  FFMA.FTZ R78, R88, R73, R77 ;  /* 0x00000049584e7223 */ /* 0x000fe2000001004d */
[----:B------:R-:W-:-:S02]  /*3110*/  SHF.L.U32 R83, R75, 0x10, RZ ;  /* 0x000000104b537819 */ /* 0x000fc400000006ff */
        /* <DEDUP_REMOVED lines=10> */
[----:B------:R-:W5:Y:S01]  /*31c0*/  LDG.E.128 R72, desc[UR6][R2.64+0x3000] ;  /* 0x0030000602487981 */ /* 0x000f62000c1e1d00 */
[----:B------:R-:W-:Y:S01]  /*31d0*/  PRMT R69, R69, 0x7632, R69 ;  /* 0x0000763245457816 */ /* 0x000fe20000000045 */
[----:B------:R-:W-:-:S02]  /*31e0*/  FFMA.FTZ R96, R86, R93, R95 ;  /* 0x0000005d56607223 */ /* 0x000fc4000001005f */
[----:B------:R0:W5:Y:S01]  /*31f0*/  LDG.E.128 R76, desc[UR6][R44.64+0x3000] ;  /* 0x003000062c4c7981 */ /* 0x000162000c1e1d00 */
[----:B------:R-:W-:Y:S01]  /*3200*/  SHF.L.U32 R95, R65, 0x10, RZ ;  /* 0x00000010415f7819 */ /* 0x000fe200000006ff */
[----:B------:R-:W-:Y:S01]  /*3210*/  FFMA.FTZ R97, R81, R80, R64 ;  /* 0x0000005051617223 */ /* 0x000fe20000010040 */
[----:B------:R-:W-:Y:S01]  /*3220*/  PRMT R93, R65, 0x7632, R93 ;  /* 0x00007632415d7816 */ /* 0x000fe2000000005d */
[----:B------:R-:W-:Y:S01]  /*3230*/  IMAD.U32 R65, R68, 0x10000, RZ ;  /* 0x0001000044417824 */ /* 0x000fe200078e00ff */
[----:B------:R-:W-:Y:S02]  /*3240*/  SHF.L.U32 R64, R69, 0x10, RZ ;  /* 0x0000001045407819 */ /* 0x000fe400000006ff */
[----:B------:R-:W-:Y:S01]  /*3250*/  SHF.L.U32 R80, R89, 0x10, RZ ;  /* 0x0000001059507819 */ /* 0x000fe200000006ff */
[----:B------:R-:W-:Y:S01]  /*3260*/  FFMA.FTZ R95, R86, R95, R97 ;  /* 0x0000005f565f7223 */ /* 0x000fe20000010061 */
[----:B------:R-:W-:Y:S01]  /*3270*/  SHF.L.U32 R68, R93, 0x10, RZ ;  /* 0x000000105d447819 */ /* 0x000fe200000006ff */
[----:B0-----:R-:W-:-:S02]  /*3280*/  IMAD.U32 R45, R70, 0x10000, RZ ;  /* 0x00010000462d7824 */ /* 0x001fc400078e00ff */
[C---:B------:R-:W-:Y:S01]  /*3290*/  FFMA.FTZ R69, R87.reuse, R64, R96 ;  /* 0x0000004057457223 */ /* 0x040fe20000010060 */
[----:B------:R-:W-:Y:S01]  /*32a0*/  FFMA.FTZ R44, R80, R65, R91 ;  /* 0x00000041502c7223 */ /* 0x000fe2000001005b */
[----:B------:R-:W-:Y:S01]  /*32b0*/  SHF.L.U32 R65, R66, 0x10, RZ ;  /* 0x0000001042417819 */ /* 0x000fe200000006ff */
        /* <DEDUP_REMOVED lines=8> */
[----:B------:R-:W-:Y:S01]  /*3340*/  SHF.L.U32 R65, R66, 0x10, RZ ;  /* 0x0000001042417819 */ /* 0x000fe200000006ff */
[----:B------:R-:W-:Y:S01]  /*3350*/  FFMA.FTZ R98, R85, R70, R0 ;  /* 0x0000004655627223 */ /* 0x000fe20000010000 */
[----:B------:R-:W-:Y:S01]  /*3360*/  SHF.L.U32 R64, R71, 0x10, RZ ;  /* 0x0000001047407819 */ /* 0x000fe200000006ff */
[C---:B------:R-:W-:Y:S01]  /*3370*/  FFMA.FTZ R66, R88.reuse, R45, R69 ;  /* 0x0000002d58427223 */ /* 0x040fe20000010045 */
[----:B------:R-:W-:Y:S01]  /*3380*/  SHF.L.U32 R96, R89, 0x10, RZ ;  /* 0x0000001059607819 */ /* 0x000fe200000006ff */
[----:B------:R-:W-:Y:S01]  /*3390*/  FFMA.FTZ R45, R88, R65, R68 ;  /* 0x00000041582d7223 */ /* 0x000fe20000010044 */
[----:B------:R-:W-:Y:S02]  /*33a0*/  SHF.L.U32 R0, R67, 0x10, RZ ;  /* 0x0000001043007819 */ /* 0x000fe400000006ff */
[----:B------:R-:W-:Y:S01]  /*33b0*/  PRMT R52, R71, 0x7632, R52 ;  /* 0x0000763247347816 */ /* 0x000fe20000000034 */
[----:B------:R-:W-:Y:S01]  /*33c0*/  IMAD.U32 R89, R53, 0x10000, RZ ;  /* 0x0001000035597824 */ /* 0x000fe200078e00ff */
[----:B------:R-:W5:Y:S01]  /*33d0*/  LDG.E.128 R68, desc[UR6][R2.64+0x6800] ;  /* 0x0068000602447981 */ /* 0x000f62000c1e1d00 */
[----:B------:R-:W-:Y:S01]  /*33e0*/  FFMA.FTZ R91, R81, R96, R98 ;  /* 0x00000060515b7223 */ /* 0x000fe20000010062 */
[----:B------:R-:W-:Y:S01]  /*33f0*/  FFMA.FTZ R65, R83, R64, R66 ;  /* 0x0000004053417223 */ /* 0x000fe20000010042 */
[----:B------:R-:W-:Y:S01]  /*3400*/  PRMT R67, R67, 0x7632, R67 ;  /* 0x0000763243437816 */ /* 0x000fe20000000043 */
[----:B------:R-:W-:Y:S01]  /*3410*/  FFMA.FTZ R64, R83, R0, R45 ;  /* 0x0000000053407223 */ /* 0x000fe2000001002d */
[----:B------:R-:W-:-:S02]  /*3420*/  PRMT R53, R53, 0x7632, R53 ;  /* 0x0000763235357816 */ /* 0x000fc40000000035 */
[----:B------:R-:W-:Y:S01]  /*3430*/  PRMT R0, R56, 0x7632, R0 ;  /* 0x0000763238007816 */ /* 0x000fe20000000000 */
[----:B------:R-:W-:Y:S01]  /*3440*/  FFMA.FTZ R66, R86, R89, R91 ;  /* 0x0000005956427223 */ /* 0x000fe2000001005b */
[----:B------:R-:W-:Y:S02]  /*3450*/  SHF.L.U32 R56, R56, 0x10, RZ ;  /* 0x0000001038387819 */ /* 0x000fe400000006ff */
[----:B------:R-:W-:Y:S01]  /*3460*/  SHF.L.U32 R45, R52, 0x10, RZ ;  /* 0x00000010342d7819 */ /* 0x000fe200000006ff */
[----:B------:R-:W-:Y:S01]  /*3470*/  IMAD.U32 R52, R53, 0x10000, RZ ;  /* 0x0001000035347824 */ /* 0x000fe200078e00ff */
[----:B------:R-:W-:Y:S01]  /*3480*/  SHF.L.U32 R67, R67, 0x10, RZ ;  /* 0x0000001043437819 */ /* 0x000fe200000006ff */
[----:B------:R-:W-:Y:S01]  /*3490*/  FFMA.FTZ R56, R85, R56, R84 ;  /* 0x0000003855387223 */ /* 0x000fe20000010054 */
[----:B------:R-:W-:Y:S01]  /*34a0*/  SHF.L.U32 R96, R0, 0x10, RZ ;  /* 0x0000001000607819 */ /* 0x000fe200000006ff */
[C---:B------:R-:W-:Y:S01]  /*34b0*/  FFMA.FTZ R0, R80.reuse, R45, R65 ;  /* 0x0000002d50007223 */ /* 0x040fe20000010041 */
[----:B------:R-:W-:Y:S01]  /*34c0*/  FFMA.FTZ R89, R87, R52, R66 ;  /* 0x0000003457597223 */ /* 0x000fe20000010042 */
[----:B------:R-:W-:Y:S01]  /*34d0*/  FFMA.FTZ R45, R80, R67, R64 ;  /* 0x00000043502d7223 */ /* 0x000fe20000010040 */
[----:B------:R-:W-:Y:S01]  /*34e0*/  SHF.L.U32 R91, R57, 0x10, RZ ;  /* 0x00000010395b7819 */ /* 0x000fe200000006ff */
[----:B------:R-:W5:Y:S01]  /*34f0*/  LDG.E.128 R64, desc[UR6][R2.64+0xa000] ;  /* 0x00a0000602407981 */ /* 0x000f62000c1e1d00 */
[----:B------:R-:W-:Y:S01]  /*3500*/  FFMA.FTZ R93, R81, R96, R56 ;  /* 0x00000060515d7223 */ /* 0x000fe20000010038 */
[----:B------:R-:W-:-:S02]  /*3510*/  SHF.L.U32 R53, R54, 0x10, RZ ;  /* 0x0000001036357819 */ /* 0x000fc400000006ff */
[----:B------:R-:W-:Y:S01]  /*3520*/  PRMT R57, R57, 0x7632, R57 ;  /* 0x0000763239397816 */ /* 0x000fe20000000039 */
[----:B------:R-:W-:Y:S01]  /*3530*/  FFMA.FTZ R96, R86, R91, R93 ;  /* 0x0000005b56607223 */ /* 0x000fe2000001005d */
        /* <DEDUP_REMOVED lines=23> */
[----:B------:R-:W-:Y:S01]  /*36b0*/  PRMT R91, R48, 0x7632, R91 ;  /* 0x00007632305b7816 */ /* 0x000fe2000000005b */
[----:B------:R-:W-:Y:S01]  /*36c0*/  FFMA.FTZ R58, R88, R57, R89 ;  /* 0x00000039583a7223 */ /* 0x000fe20000010059 */
[----:B------:R-:W-:Y:S01]  /*36d0*/  SHF.L.U32 R48, R48, 0x10, RZ ;  /* 0x0000001030307819 */ /* 0x000fe200000006ff */
[----:B------:R-:W-:Y:S01]  /*36e0*/  FFMA.FTZ R89, R87, R56, R60 ;  /* 0x0000003857597223 */ /* 0x000fe2000001003c */
[----:B------:R-:W-:Y:S02]  /*36f0*/  SHF.L.U32 R56, R59, 0x10, RZ ;  /* 0x000000103b387819 */ /* 0x000fe400000006ff */
[----:B------:R-:W-:Y:S01]  /*3700*/  SHF.L.U32 R57, R62, 0x10, RZ ;  /* 0x000000103e397819 */ /* 0x000fe200000006ff */
[----:B------:R-:W-:Y:S02]  /*3710*/  IMAD.U32 R94, R91, 0x10000, RZ ;  /* 0x000100005b5e7824 */ /* 0x000fe400078e00ff */
[----:B------:R-:W-:Y:S01]  /*3720*/  FFMA.FTZ R92, R85, R48, R92 ;  /* 0x00000030555c7223 */ /* 0x000fe2000001005c */
[----:B------:R-:W-:Y:S01]  /*3730*/  PRMT R48, R59, 0x7632, R48 ;  /* 0x000076323b307816 */ /* 0x000fe20000000030 */
[----:B------:R-:W-:Y:S01]  /*3740*/  FFMA.FTZ R60, R83, R56, R58 ;  /* 0x00000038533c7223 */ /* 0x000fe2000001003a */
[----:B------:R-:W-:Y:S01]  /*3750*/  FFMA.FTZ R93, R82, R57, R89 ;  /* 0x00000039525d7223 */ /* 0x000fe20000010059 */
[--C-:B------:R-:W-:Y:S01]  /*3760*/  FFMA.FTZ R97, R81, R94, R92.reuse ;  /* 0x0000005e51617223 */ /* 0x100fe2000001005c */
[----:B------:R-:W5:Y:S01]  /*3770*/  LDG.E.128 R56, desc[UR6][R2.64+0x11000] ;  /* 0x0110000602387981 */ /* 0x000f62000c1e1d00 */
[----:B------:R-:W-:-:S02]  /*3780*/  PRMT R92, R49, 0x7632, R92 ;  /* 0x00007632315c7816 */ /* 0x000fc4000000005c */
[----:B------:R-:W-:Y:S02]  /*3790*/  SHF.L.U32 R95, R49, 0x10, RZ ;  /* 0x00000010315f7819 */ /* 0x000fe400000006ff */
[----:B------:R-:W-:Y:S02]  /*37a0*/  PRMT R62, R62, 0x7632, R62 ;  /* 0x000076323e3e7816 */ /* 0x000fe4000000003e */
        /* <DEDUP_REMOVED lines=21> */
[----:B------:R-:W-:Y:S02]  /*3900*/  PRMT R4, R63, 0x7632, R4 ;  /* 0x000076323f047816 */ /* 0x000fe40000000004 */
[----:B------:R-:W5:Y:S01]  /*3910*/  LDG.E.128 R60, desc[UR6][R2.64+0x14800] ;  /* 0x01480006023c7981 */ /* 0x000f62000c1e1d00 */
[----:B------:R-:W-:Y:S01]  /*3920*/  SHF.L.U32 R5, R50, 0x10, RZ ;  /* 0x0000001032057819 */ /* 0x000fe200000006ff */
[----:B------:R-:W-:-:S02]  /*3930*/  IMAD.U32 R48, R85, 0x10000, RZ ;  /* 0x0001000055307824 */ /* 0x000fc400078e00ff */
[----:B------:R-:W-:Y:S01]  /*3940*/  FFMA.FTZ R50, R86, R93, R81 ;  /* 0x0000005d56327223 */ /* 0x000fe20000010051 */
[C---:B------:R-:W-:Y:S02]  /*3950*/  PRMT R85, R51.reuse, 0x7632, R85 ;  /* 0x0000763233557816 */ /* 0x040fe40000000055 */
[----:B------:R-:W-:Y:S01]  /*3960*/  SHF.L.U32 R86, R51, 0x10, RZ ;  /* 0x0000001033567819 */ /* 0x000fe200000006ff */
[----:B------:R-:W-:Y:S01]  /*3970*/  FFMA.FTZ R90, R88, R5, R49 ;  /* 0x00000005585a7223 */ /* 0x000fe20000010031 */
[----:B------:R-:W-:Y:S01]  /*3980*/  FFMA.FTZ R93, R87, R48, R50 ;  /* 0x00000030575d7223 */ /* 0x000fe20000010032 */
[----:B------:R-:W-:Y:S01]  /*3990*/  SHF.L.U32 R81, R4, 0x10, RZ ;  /* 0x0000001004517819 */ /* 0x000fe200000006ff */
[----:B------:R-:W5:Y:S01]  /*39a0*/  LDG.E.128 R48, desc[UR6][R2.64+0x18000] ;  /* 0x0180000602307981 */ /* 0x000f62000c1e1d00 */
[C---:B------:R-:W-:Y:S01]  /*39b0*/  SHF.L.U32 R5, R6.reuse, 0x10, RZ ;  /* 0x0000001006057819 */ /* 0x040fe200000006ff */
[----:B------:R-:W-:Y:S01]  /*39c0*/  IMAD.U32 R85, R85, 0x10000, RZ ;  /* 0x0001000055557824 */ /* 0x000fe200078e00ff */
[----:B------:R-:W-:Y:S01]  /*39d0*/  PRMT R4, R6, 0x7632, R4 ;  /* 0x0000763206047816 */ /* 0x000fe20000000004 */
[----:B------:R-:W-:-:S02]  /*39e0*/  FFMA.FTZ R86, R83, R86, R90 ;  /* 0x0000005653567223 */ /* 0x000fc4000001005a */
[----:B------:R-:W-:Y:S01]  /*39f0*/  FFMA.FTZ R5, R82, R5, R93 ;  /* 0x0000000552057223 */ /* 0x000fe2000001005d */
[----:B------:R-:W-:Y:S01]  /*3a00*/  SHF.L.U32 R87, R4, 0x10, RZ ;  /* 0x0000001004577819 */ /* 0x000fe200000006ff */
[----:B------:R-:W-:Y:S01]  /*3a10*/  FFMA.FTZ R82, R80, R85, R86 ;  /* 0x0000005550527223 */ /* 0x000fe20000010056 */
[C---:B------:R-:W-:Y:S02]  /*3a20*/  PRMT R4, R7.reuse, 0x7632, R4 ;  /* 0x0000763207047816 */ /* 0x040fe40000000004 */
[----:B------:R-:W-:Y:S02]  /*3a30*/  SHF.L.U32 R6, R7, 0x10, RZ ;  /* 0x0000001007067819 */ /* 0x000fe400000006ff */
[----:B------:R-:W-:Y:S01]  /*3a40*/  PRMT R86, R16, 0x7632, R86 ;  /* 0x0000763210567816 */ /* 0x000fe20000000056 */
[----:B------:R-:W-:Y:S01]  /*3a50*/  IMAD.U32 R85, R8, 0x10000, RZ ;  /* 0x0001000008557824 */ /* 0x000fe200078e00ff */
[----:B------:R-:W-:Y:S02]  /*3a60*/  SHF.L.U32 R16, R16, 0x10, RZ ;  /* 0x0000001010107819 */ /* 0x000fe400000006ff */
[----:B------:R-:W-:Y:S01]  /*3a70*/  PRMT R7, R8, 0x7632, R7 ;  /* 0x0000763208077816 */ /* 0x000fe20000000007 */
[----:B------:R-:W-:Y:S01]  /*3a80*/  FFMA.FTZ R88, R88, R87, R5 ;  /* 0x0000005758587223 */ /* 0x000fe20000010005 */
[----:B------:R-:W-:-:S02]  /*3a90*/  SHF.L.U32 R5, R4, 0x10, RZ ;  /* 0x0000001004057819 */ /* 0x000fc400000006ff */
[----:B------:R-:W-:Y:S01]  /*3aa0*/  SHF.L.U32 R8, R7, 0x10, RZ ;  /* 0x0000001007087819 */ /* 0x000fe200000006ff */
[----:B------:R-:W-:Y:S01]  /*3ab0*/  FFMA.FTZ R7, R85, R16, R44 ;  /* 0x0000001055077223 */ /* 0x000fe2000001002c */
[----:B------:R-:W-:Y:S01]  /*3ac0*/  SHF.L.U32 R87, R86, 0x10, RZ ;  /* 0x0000001056577819 */ /* 0x000fe200000006ff */
[----:B------:R-:W-:Y:S01]  /*3ad0*/  FFMA.FTZ R83, R83, R6, R88 ;  /* 0x0000000653537223 */ /* 0x000fe20000010058 */
[----:B------:R-:W-:-:S03]  /*3ae0*/  FFMA.FTZ R81, R80, R81, R91 ;  /* 0x0000005150517223 */ /* 0x000fc6000001005b */
[----:B------:R-:W-:Y:S01]  /*3af0*/  FFMA.FTZ R80, R80, R5, R83 ;  /* 0x0000000550507223 */ /* 0x000fe20000010053 */
[----:B------:R-:W-:Y:S02]  /*3b00*/  FFMA.FTZ R87, R8, R87, R7 ;  /* 0x0000005708577223 */ /* 0x000fe40000010007 */
[----:B------:R0:W5:Y:S01]  /*3b10*/  LDG.E.128 R4, desc[UR6][R2.64+0x1b800] ;  /* 0x01b8000602047981 */ /* 0x000162000c1e1d00 */
[----:B------:R-:W-:Y:S01]  /*3b20*/  IMAD.U32 R83, R17, 0x10000, RZ ;  /* 0x0001000011537824 */ /* 0x000fe200078e00ff */
[----:B------:R-:W-:Y:S02]  /*3b30*/  SHF.L.U32 R16, R9, 0x10, RZ ;  /* 0x0000001009107819 */ /* 0x000fe400000006ff */
[----:B------:R-:W-:Y:S02]  /*3b40*/  PRMT R17, R17, 0x7632, R17 ;  /* 0x0000763211117816 */ /* 0x000fe40000000011 */
[----:B------:R-:W-:Y:S01]  /*3b50*/  PRMT R9, R9, 0x7632, R9 ;  /* 0x0000763209097816 */ /* 0x000fe20000000009 */
[----:B------:R-:W-:Y:S01]  /*3b60*/  FFMA.FTZ R88, R16, R83, R87 ;  /* 0x0000005310587223 */ /* 0x000fe20000010057 */
[----:B------:R-:W-:-:S02]  /*3b70*/  SHF.L.U32 R86, R17, 0x10, RZ ;  /* 0x0000001011567819 */ /* 0x000fc400000006ff */
[----:B------:R-:W-:Y:S02]  /*3b80*/  SHF.L.U32 R9, R9, 0x10, RZ ;  /* 0x0000001009097819 */ /* 0x000fe400000006ff */
[----:B--2---:R-:W-:-:S03]  /*3b90*/  SHF.L.U32 R87, R24, 0x10, RZ ;  /* 0x0000001018577819 */ /* 0x004fc600000006ff */
[----:B------:R-:W-:Y:S01]  /*3ba0*/  FFMA.FTZ R83, R9, R86, R88 ;  /* 0x0000005609537223 */ /* 0x000fe20000010058 */
[----:B------:R-:W-:Y:S01]  /*3bb0*/  PRMT R86, R24, 0x7632, R86 ;  /* 0x0000763218567816 */ /* 0x000fe20000000056 */
[C---:B------:R-:W-:Y:S01]  /*3bc0*/  IMAD.U32 R24, R19.reuse, 0x10000, RZ ;  /* 0x0001000013187824 */ /* 0x040fe200078e00ff */
[C---:B0-----:R-:W-:Y:S02]  /*3bd0*/  PRMT R2, R18.reuse, 0x7632, R2 ;  /* 0x0000763212027816 */ /* 0x041fe40000000002 */
[----:B------:R-:W-:Y:S02]  /*3be0*/  SHF.L.U32 R3, R18, 0x10, RZ ;  /* 0x0000001012037819 */ /* 0x000fe400000006ff */
[----:B------:R-:W-:Y:S01]  /*3bf0*/  PRMT R18, R19, 0x7632, R18 ;  /* 0x0000763213127816 */ /* 0x000fe20000000012 */
[----:B------:R-:W-:Y:S01]  /*3c00*/  FFMA.FTZ R87, R85, R87, R0 ;  /* 0x0000005755577223 */ /* 0x000fe20000010000 */
[C---:B------:R-:W-:Y:S01]  /*3c10*/  PRMT R17, R10.reuse, 0x7632, R17 ;  /* 0x000076320a117816 */ /* 0x040fe20000000011 */
[----:B------:R-:W-:Y:S01]  /*3c20*/  IMAD.U32 R10, R10, 0x10000, RZ ;  /* 0x000100000a0a7824 */ /* 0x000fe200078e00ff */
[----:B------:R-:W-:-:S02]  /*3c30*/  SHF.L.U32 R19, R86, 0x10, RZ ;  /* 0x0000001056137819 */ /* 0x000fc400000006ff */
        /* <DEDUP_REMOVED lines=15> */
[----:B------:R-:W-:Y:S01]  /*3d30*/  PRMT R44, R11, 0x7632, R44 ;  /* 0x000076320b2c7816 */ /* 0x000fe2000000002c */
[----:B------:R-:W-:Y:S01]  /*3d40*/  FFMA.FTZ R45, R85, R32, R45 ;  /* 0x00000020552d7223 */ /* 0x000fe2000001002d */
[----:B------:R-:W-:Y:S01]  /*3d50*/  SHF.L.U32 R11, R11, 0x10, RZ ;  /* 0x000000100b0b7819 */ /* 0x000fe200000006ff */
[----:B------:R-:W-:Y:S01]  /*3d60*/  FFMA.FTZ R25, R10, R3, R19 ;  /* 0x000000030a197223 */ /* 0x000fe20000010013 */
[----:B------:R-:W-:Y:S02]  /*3d70*/  SHF.L.U32 R19, R26, 0x10, RZ ;  /* 0x000000101a137819 */ /* 0x000fe400000006ff */
[C---:B------:R-:W-:Y:S01]  /*3d80*/  PRMT R26, R33.reuse, 0x7632, R26 ;  /* 0x00007632211a7816 */ /* 0x040fe2000000001a */
[----:B------:R-:W-:Y:S01]  /*3d90*/  FFMA.FTZ R45, R8, R83, R45 ;  /* 0x00000053082d7223 */ /* 0x000fe2000001002d */
[----:B------:R-:W-:Y:S01]  /*3da0*/  SHF.L.U32 R33, R33, 0x10, RZ ;  /* 0x0000001021217819 */ /* 0x000fe200000006ff */
[----:B------:R-:W-:Y:S01]  /*3db0*/  FFMA.FTZ R17, R11, R24, R2 ;  /* 0x000000180b117223 */ /* 0x000fe20000010002 */
        /* <DEDUP_REMOVED lines=13> */
[----:B---3--:R-:W-:-:S02]  /*3e90*/  PRMT R24, R28, 0x7632, R24 ;  /* 0x000076321c187816 */ /* 0x008fc40000000018 */
        /* <DEDUP_REMOVED lines=11> */
[----:B------:R-:W-:Y:S01]  /*3f50*/  FFMA.FTZ R19, R11, R18, R24 ;  /* 0x000000120b137223 */ /* 0x000fe20000010018 */
[----:B------:R-:W-:Y:S01]  /*3f60*/  PRMT R35, R35, 0x7632, R35 ;  /* 0x0000763223237816 */ /* 0x000fe20000000023 */
[----:B------:R-:W-:Y:S01]  /*3f70*/  FFMA.FTZ R24, R16, R25, R33 ;  /* 0x0000001910187223 */ /* 0x000fe20000010021 */
[----:B------:R-:W-:-:S02]  /*3f80*/  SHF.L.U32 R18, R29, 0x10, RZ ;  /* 0x000000101d127819 */ /* 0x000fc400000006ff */
[C---:B----4-:R-:W-:Y:S02]  /*3f90*/  PRMT R26, R12.reuse, 0x7632, R26 ;  /* 0x000076320c1a7816 */ /* 0x050fe4000000001a */
        /* <DEDUP_REMOVED lines=16> */
[--C-:B------:R-:W-:Y:S01]  /*40a0*/  FFMA.FTZ R26, R0, R13, R25.reuse ;  /* 0x0000000d001a7223 */ /* 0x100fe20000010019 */
[C---:B------:R-:W-:Y:S02]  /*40b0*/  PRMT R25, R14.reuse, 0x7632, R25 ;  /* 0x000076320e197816 */ /* 0x040fe40000000019 */
[----:B------:R-:W-:Y:S01]  /*40c0*/  SHF.L.U32 R27, R14, 0x10, RZ ;  /* 0x000000100e1b7819 */ /* 0x000fe200000006ff */
[----:B------:R-:W-:Y:S01]  /*40d0*/  FFMA.FTZ R29, R9, R28, R30 ;  /* 0x0000001c091d7223 */ /* 0x000fe2000001001e */
[----:B------:R-:W-:Y:S01]  /*40e0*/  PRMT R18, R31, 0x7632, R18 ;  /* 0x000076321f127816 */ /* 0x000fe20000000012 */
[----:B------:R-:W-:Y:S01]  /*40f0*/  FFMA.FTZ R19, R11, R24, R26 ;  /* 0x000000180b137223 */ /* 0x000fe2000001001a */
[----:B------:R-:W-:Y:S01]  /*4100*/  SHF.L.U32 R25, R25, 0x10, RZ ;  /* 0x0000001019197819 */ /* 0x000fe200000006ff */
[----:B------:R-:W-:Y:S01]  /*4110*/  FFMA.FTZ R27, R10, R27, R29 ;  /* 0x0000001b0a1b7223 */ /* 0x000fe2000001001d */
[----:B-----5:R-:W-:-:S02]  /*4120*/  PRMT R24, R20, 0x7632, R24 ;  /* 0x0000763214187816 */ /* 0x020fc40000000018 */
[----:B------:R-:W-:Y:S01]  /*4130*/  SHF.L.U32 R20, R20, 0x10, RZ ;  /* 0x0000001014147819 */ /* 0x000fe200000006ff */
[----:B------:R-:W-:Y:S02]  /*4140*/  IMAD.U32 R13, R18, 0x10000, RZ ;  /* 0x00010000120d7824 */ /* 0x000fe400078e00ff */
[----:B------:R-:W-:Y:S01]  /*4150*/  FFMA.FTZ R18, R0, R25, R27 ;  /* 0x0000001900127223 */ /* 0x000fe2000001001b */
[----:B------:R-:W-:Y:S02]  /*4160*/  IMAD.U32 R25, R24, 0x10000, RZ ;  /* 0x0001000018197824 */ /* 0x000fe400078e00ff */
[----:B------:R-:W-:Y:S01]  /*4170*/  FFMA.FTZ R81, R85, R20, R81 ;  /* 0x0000001455517223 */ /* 0x000fe20000010051 */
[----:B------:R-:W-:Y:S02]  /*4180*/  SHF.L.U32 R20, R36, 0x10, RZ ;  /* 0x0000001024147819 */ /* 0x000fe400000006ff */
[----:B------:R-:W-:Y:S01]  /*4190*/  SHF.L.U32 R14, R15, 0x10, RZ ;  /* 0x000000100f0e7819 */ /* 0x000fe200000006ff */
        /* <DEDUP_REMOVED lines=18> */
[----:B------:R-:W-:Y:S01]  /*42c0*/  FFMA.FTZ R26, R16, R21, R27 ;  /* 0x00000015101a7223 */ /* 0x000fe2000001001b */
[----:B------:R-:W-:Y:S01]  /*42d0*/  IMAD.U32 R24, R37, 0x10000, RZ ;  /* 0x0001000025187824 */ /* 0x000fe200078e00ff */
[----:B------:R-:W-:-:S02]  /*42e0*/  PRMT R22, R22, 0x7632, R22 ;  /* 0x0000763216167816 */ /* 0x000fc40000000016 */
[C---:B------:R-:W-:Y:S02]  /*42f0*/  PRMT R18, R23.reuse, 0x7632, R18 ;  /* 0x0000763217127816 */ /* 0x040fe40000000012 */
[----:B------:R-:W-:Y:S01]  /*4300*/  SHF.L.U32 R20, R23, 0x10, RZ ;  /* 0x0000001017147819 */ /* 0x000fe200000006ff */
[----:B------:R-:W-:Y:S01]  /*4310*/  FFMA.FTZ R19, R10, R15, R19 ;  /* 0x0000000f0a137223 */ /* 0x000fe20000010013 */
[C---:B------:R-:W-:Y:S01]  /*4320*/  PRMT R21, R38.reuse, 0x7632, R21 ;  /* 0x0000763226157816 */ /* 0x040fe20000000015 */
[--C-:B------:R-:W-:Y:S01]  /*4330*/  FFMA.FTZ R25, R9, R24, R26.reuse ;  /* 0x0000001809197223 */ /* 0x100fe2000001001a */
[----:B------:R-:W-:Y:S02]  /*4340*/  SHF.L.U32 R23, R38, 0x10, RZ ;  /* 0x0000001026177819 */ /* 0x000fe400000006ff */
[----:B------:R-:W-:Y:S02]  /*4350*/  SHF.L.U32 R15, R22, 0x10, RZ ;  /* 0x00000010160f7819 */ /* 0x000fe400000006ff */
[C---:B------:R-:W-:Y:S01]  /*4360*/  PRMT R26, R40.reuse, 0x7632, R26 ;  /* 0x00007632281a7816 */ /* 0x040fe2000000001a */
[----:B------:R-:W-:Y:S01]  /*4370*/  IMAD.U32 R40, R40, 0x10000, RZ ;  /* 0x0001000028287824 */ /* 0x000fe200078e00ff */
[----:B------:R-:W-:Y:S01]  /*4380*/  SHF.L.U32 R21, R21, 0x10, RZ ;  /* 0x0000001015157819 */ /* 0x000fe200000006ff */
[----:B------:R-:W-:Y:S01]  /*4390*/  FFMA.FTZ R24, R10, R23, R25 ;  /* 0x000000170a187223 */ /* 0x000fe20000010019 */
[----:B------:R-:W-:Y:S01]  /*43a0*/  FFMA.FTZ R22, R0, R15, R19 ;  /* 0x0000000f00167223 */ /* 0x000fe20000010013 */
[----:B------:R-:W-:Y:S01]  /*43b0*/  SHF.L.U32 R15, R26, 0x10, RZ ;  /* 0x000000101a0f7819 */ /* 0x000fe200000006ff */
[----:B------:R-:W-:Y:S01]  /*43c0*/  FFMA.FTZ R85, R85, R40, R80 ;  /* 0x0000002855557223 */ /* 0x000fe20000010050 */
[----:B------:R-:W-:Y:S01]  /*43d0*/  FFMA.FTZ R21, R0, R21, R24 ;  /* 0x0000001500157223 */ /* 0x000fe20000010018 */
[----:B------:R-:W-:Y:S01]  /*43e0*/  SHF.L.U32 R24, R39, 0x10, RZ ;  /* 0x0000001027187819 */ /* 0x000fe200000006ff */
[----:B------:R-:W-:-:S02]  /*43f0*/  IMAD.U32 R23, R41, 0x10000, RZ ;  /* 0x0001000029177824 */ /* 0x000fc400078e00ff */
[----:B------:R-:W-:Y:S01]  /*4400*/  FFMA.FTZ R15, R8, R15, R85 ;  /* 0x0000000f080f7223 */ /* 0x000fe20000010055 */
[----:B------:R-:W-:Y:S01]  /*4410*/  PRMT R41, R41, 0x7632, R41 ;  /* 0x0000763229297816 */ /* 0x000fe20000000029 */
[C---:B------:R-:W-:Y:S01]  /*4420*/  FFMA.FTZ R19, R11.reuse, R20, R22 ;  /* 0x000000140b137223 */ /* 0x040fe20000010016 */
[--C-:B------:R-:W-:Y:S01]  /*4430*/  FFMA.FTZ R24, R11, R24, R21.reuse ;  /* 0x000000180b187223 */ /* 0x100fe20000010015 */
[----:B------:R-:W-:Y:S01]  /*4440*/  PRMT R21, R72, 0x7632, R21 ;  /* 0x0000763248157816 */ /* 0x000fe20000000015 */
[----:B------:R-:W-:Y:S01]  /*4450*/  FFMA.FTZ R20, R16, R23, R15 ;  /* 0x0000001710147223 */ /* 0x000fe2000001000f */
[----:B------:R-:W-:Y:S02]  /*4460*/  PRMT R8, R76, 0x7632, R8 ;  /* 0x000076324c087816 */ /* 0x000fe40000000008 */
[----:B------:R-:W-:Y:S02]  /*4470*/  SHF.L.U32 R72, R72, 0x10, RZ ;  /* 0x0000001048487819 */ /* 0x000fe400000006ff */
[----:B------:R-:W-:-:S02]  /*4480*/  SHF.L.U32 R76, R76, 0x10, RZ ;  /* 0x000000104c4c7819 */ /* 0x000fc400000006ff */
        /* <DEDUP_REMOVED lines=25> */
[----:B------:R-:W-:Y:S01]  /*4620*/  IMAD.U32 R18, R43, 0x10000, RZ ;  /* 0x000100002b127824 */ /* 0x000fe200078e00ff */
[----:B------:R-:W-:Y:S01]  /*4630*/  PRMT R39, R39, 0x7632, R39 ;  /* 0x0000763227277816 */ /* 0x000fe20000000027 */
[----:B------:R-:W-:Y:S01]  /*4640*/  FFMA.FTZ R23, R10, R23, R25 ;  /* 0x000000170a177223 */ /* 0x000fe20000010019 */
[----:B------:R-:W-:Y:S02]  /*4650*/  SHF.L.U32 R19, R74, 0x10, RZ ;  /* 0x000000104a137819 */ /* 0x000fe400000006ff */
[----:B------:R-:W-:Y:S02]  /*4660*/  SHF.L.U32 R0, R0, 0x10, RZ ;  /* 0x0000001000007819 */ /* 0x000fe400000006ff */
[C---:B------:R-:W-:Y:S02]  /*4670*/  PRMT R22, R68.reuse, 0x7632, R22 ;  /* 0x0000763244167816 */ /* 0x040fe40000000016 */
[----:B------:R-:W-:Y:S01]  /*4680*/  SHF.L.U32 R68, R68, 0x10, RZ ;  /* 0x0000001044447819 */ /* 0x000fe200000006ff */
[----:B------:R-:W-:Y:S01]  /*4690*/  FFMA.FTZ R21, R11, R18, R20 ;  /* 0x000000120b157223 */ /* 0x000fe20000010014 */
[----:B------:R-:W-:-:S02]  /*46a0*/  IMAD.U32 R39, R39, 0x10000, RZ ;  /* 0x0001000027277824 */ /* 0x000fc400078e00ff */
[----:B------:R-:W-:Y:S01]  /*46b0*/  FFMA.FTZ R20, R0, R19, R23 ;  /* 0x0000001300147223 */ /* 0x000fe20000010017 */
[----:B------:R-:W-:Y:S02]  /*46c0*/  IMAD.U32 R19, R22, 0x10000, RZ ;  /* 0x0001000016137824 */ /* 0x000fe400078e00ff */
[----:B------:R-:W-:Y:S01]  /*46d0*/  FFMA.FTZ R17, R76, R68, R17 ;  /* 0x000000444c117223 */ /* 0x000fe20000010011 */
[----:B------:R-:W-:Y:S01]  /*46e0*/  PRMT R43, R43, 0x7632, R43 ;  /* 0x000076322b2b7816 */ /* 0x000fe2000000002b */
[----:B------:R-:W-:Y:S01]  /*46f0*/  FFMA.FTZ R15, R2, R39, R24 ;  /* 0x00000027020f7223 */ /* 0x000fe20000010018 */
[----:B------:R-:W-:Y:S01]  /*4700*/  SHF.L.U32 R18, R75, 0x10, RZ ;  /* 0x000000104b127819 */ /* 0x000fe200000006ff */
[----:B------:R-:W-:Y:S01]  /*4710*/  FFMA.FTZ R24, R8, R19, R17 ;  /* 0x0000001308187223 */ /* 0x000fe20000010011 */
[----:B------:R-:W-:Y:S02]  /*4720*/  SHF.L.U32 R11, R79, 0x10, RZ ;  /* 0x000000104f0b7819 */ /* 0x000fe400000006ff */
[----:B------:R-:W-:-:S02]  /*4730*/  SHF.L.U32 R22, R69, 0x10, RZ ;  /* 0x0000001045167819 */ /* 0x000fc400000006ff */
[----:B------:R-:W-:Y:S01]  /*4740*/  PRMT R69, R69, 0x7632, R69 ;  /* 0x0000763245457816 */ /* 0x000fe20000000045 */
[C---:B------:R-:W-:Y:S01]  /*4750*/  IMAD.U32 R25, R64.reuse, 0x10000, RZ ;  /* 0x0001000040197824 */ /* 0x040fe200078e00ff */
[----:B------:R-:W-:Y:S02]  /*4760*/  PRMT R17, R79, 0x7632, R17 ;  /* 0x000076324f117816 */ /* 0x000fe40000000011 */
        /* <DEDUP_REMOVED lines=22> */
[----:B------:R-:W-:Y:S01]  /*48d0*/  FFMA.FTZ R20, R0, R21, R23 ;  /* 0x0000001500147223 */ /* 0x000fe20000010017 */
[----:B------:R-:W-:Y:S02]  /*48e0*/  SHF.L.U32 R23, R66, 0x10, RZ ;  /* 0x0000001042177819 */ /* 0x000fe400000006ff */
        /* <DEDUP_REMOVED lines=25> */
[----:B------:R-:W-:-:S02]  /*4a80*/  PRMT R67, R67, 0x7632, R67 ;  /* 0x0000763243437816 */ /* 0x000fc40000000043 */
[C---:B------:R-:W-:Y:S02]  /*4a90*/  SHF.L.U32 R21, R54.reuse, 0x10, RZ ;  /* 0x0000001036157819 */ /* 0x040fe400000006ff */
[----:B------:R-:W-:Y:S01]  /*4aa0*/  PRMT R54, R54, 0x7632, R54 ;  /* 0x0000763236367816 */ /* 0x000fe20000000036 */
[----:B------:R-:W-:Y:S01]  /*4ab0*/  FFMA.FTZ R12, R17, R12, R18 ;  /* 0x0000000c110c7223 */ /* 0x000fe20000010012 */
[C---:B------:R-:W-:Y:S01]  /*4ac0*/  SHF.L.U32 R14, R57.reuse, 0x10, RZ ;  /* 0x00000010390e7819 */ /* 0x040fe200000006ff */
        /* <DEDUP_REMOVED lines=8> */
[----:B------:R-:W-:Y:S01]  /*4b50*/  FFMA.FTZ R20, R0, R21, R53 ;  /* 0x0000001500147223 */ /* 0x000fe20000010035 */
[C---:B------:R-:W-:Y:S01]  /*4b60*/  PRMT R14, R55.reuse, 0x7632, R14 ;  /* 0x00007632370e7816 */ /* 0x040fe2000000000e */
[----:B------:R-:W-:Y:S01]  /*4b70*/  FFMA.FTZ R23, R16, R57, R23 ;  /* 0x0000003910177223 */ /* 0x000fe20000010017 */
[----:B------:R-:W-:Y:S02]  /*4b80*/  SHF.L.U32 R18, R55, 0x10, RZ ;  /* 0x0000001037127819 */ /* 0x000fe400000006ff */
[C---:B------:R-:W-:Y:S02]  /*4b90*/  SHF.L.U32 R21, R58.reuse, 0x10, RZ ;  /* 0x000000103a157819 */ /* 0x040fe400000006ff */
[----:B------:R-:W-:Y:S01]  /*4ba0*/  PRMT R58, R58, 0x7632, R58 ;  /* 0x000076323a3a7816 */ /* 0x000fe2000000003a */
[----:B------:R-:W-:Y:S01]  /*4bb0*/  FFMA.FTZ R18, R11, R18, R20 ;  /* 0x000000120b127223 */ /* 0x000fe20000010014 */
[----:B------:R-:W-:-:S02]  /*4bc0*/  IMAD.U32 R14, R14, 0x10000, RZ ;  /* 0x000100000e0e7824 */ /* 0x000fc400078e00ff */
[----:B------:R-:W-:Y:S01]  /*4bd0*/  FFMA.FTZ R23, R10, R21, R23 ;  /* 0x000000150a177223 */ /* 0x000fe20000010017 */
[----:B------:R-:W-:Y:S02]  /*4be0*/  SHF.L.U32 R21, R58, 0x10, RZ ;  /* 0x000000103a157819 */ /* 0x000fe400000006ff */
        /* <DEDUP_REMOVED lines=8> */
[----:B------:R-:W-:Y:S01]  /*4c70*/  SHF.L.U32 R18, R48, 0x10, RZ ;  /* 0x0000001030127819 */ /* 0x000fe200000006ff */
[--C-:B------:R-:W-:Y:S01]  /*4c80*/  FFMA.FTZ R24, R8, R21, R3.reuse ;  /* 0x0000001508187223 */ /* 0x100fe20000010003 */
[----:B------:R-:W-:Y:S02]  /*4c90*/  PRMT R48, R48, 0x7632, R48 ;  /* 0x0000763230307816 */ /* 0x000fe40000000030 */
[C---:B------:R-:W-:Y:S02]  /*4ca0*/  PRMT R3, R61.reuse, 0x7632, R3 ;  /* 0x000076323d037816 */ /* 0x040fe40000000003 */
        /* <DEDUP_REMOVED lines=8> */
[----:B------:R-:W-:Y:S01]  /*4d30*/  FFMA.FTZ R21, R16, R3, R15 ;  /* 0x0000000310157223 */ /* 0x000fe2000001000f */
[----:B------:R-:W-:-:S02]  /*4d40*/  SHF.L.U32 R3, R62, 0x10, RZ ;  /* 0x000000103e037819 */ /* 0x000fc400000006ff */
[----:B------:R-:W-:Y:S01]  /*4d50*/  PRMT R62, R62, 0x7632, R62 ;  /* 0x000076323e3e7816 */ /* 0x000fe2000000003e */
[----:B------:R-:W-:Y:S01]  /*4d60*/  FFMA.FTZ R23, R9, R22, R24 ;  /* 0x0000001609177223 */ /* 0x000fe20000010018 */
[----:B------:R-:W-:Y:S02]  /*4d70*/  IMAD.U32 R49, R49, 0x10000, RZ ;  /* 0x0001000031317824 */ /* 0x000fe400078e00ff */
[----:B------:R-:W-:Y:S01]  /*4d80*/  FFMA.FTZ R21, R10, R3, R21 ;  /* 0x000000030a157223 */ /* 0x000fe20000010015 */
[----:B------:R-:W-:Y:S01]  /*4d90*/  SHF.L.U32 R3, R62, 0x10, RZ ;  /* 0x000000103e037819 */ /* 0x000fe200000006ff */
[C---:B------:R-:W-:Y:S01]  /*4da0*/  IMAD.U32 R24, R4.reuse, 0x10000, RZ ;  /* 0x0001000004187824 */ /* 0x040fe200078e00ff */
[----:B------:R-:W-:Y:S01]  /*4db0*/  PRMT R22, R4, 0x7632, R22 ;  /* 0x0000763204167816 */ /* 0x000fe20000000016 */
[----:B------:R-:W-:Y:S01]  /*4dc0*/  FFMA.FTZ R49, R16, R49, R23 ;  /* 0x0000003110317223 */ /* 0x000fe20000010017 */
[----:B------:R-:W-:Y:S01]  /*4dd0*/  PRMT R59, R59, 0x7632, R59 ;  /* 0x000076323b3b7816 */ /* 0x000fe2000000003b */
[----:B------:R-:W-:Y:S01]  /*4de0*/  FFMA.FTZ R4, R0, R3, R21 ;  /* 0x0000000300047223 */ /* 0x000fe20000010015 */
[----:B------:R-:W-:-:S02]  /*4df0*/  SHF.L.U32 R23, R50, 0x10, RZ ;  /* 0x0000001032177819 */ /* 0x000fc400000006ff */
[----:B------:R-:W-:Y:S01]  /*4e00*/  PRMT R50, R50, 0x7632, R50 ;  /* 0x0000763232327816 */ /* 0x000fe20000000032 */
[----:B------:R-:W-:Y:S01]  /*4e10*/  FFMA.FTZ R25, R76, R24, R19 ;  /* 0x000000184c197223 */ /* 0x000fe20000010013 */
[----:B------:R-:W-:Y:S01]  /*4e20*/  SHF.L.U32 R21, R22, 0x10, RZ ;  /* 0x0000001016157819 */ /* 0x000fe200000006ff */
        /* <DEDUP_REMOVED lines=15> */
[----:B------:R-:W-:Y:S02]  /*4f20*/  SHF.L.U32 R4, R51, 0x10, RZ ;  /* 0x0000001033047819 */ /* 0x000fe400000006ff */
[----:B------:R-:W-:Y:S01]  /*4f30*/  SHF.L.U32 R5, R5, 0x10, RZ ;  /* 0x0000001005057819 */ /* 0x000fe200000006ff */
[----:B------:R-:W-:Y:S02]  /*4f40*/  FFMA.FTZ R9, R10, R9, R19 ;  /* 0x000000090a097223 */ /* 0x000fe40000010013 */
[----:B------:R-:W-:Y:S01]  /*4f50*/  FFMA.FTZ R3, R11, R4, R8 ;  /* 0x000000040b037223 */ /* 0x000fe20000010008 */
[----:B------:R-:W-:Y:S01]  /*4f60*/  SHF.L.U32 R8, R7, 0x10, RZ ;  /* 0x0000001007087819 */ /* 0x000fe200000006ff */
[----:B------:R-:W-:Y:S01]  /*4f70*/  FFMA.FTZ R0, R0, R5, R9 ;  /* 0x0000000500007223 */ /* 0x000fe20000010009 */
[----:B------:R-:W-:-:S02]  /*4f80*/  PRMT R15, R63, 0x7632, R15 ;  /* 0x000076323f0f7816 */ /* 0x000fc4000000000f */
[----:B------:R-:W-:Y:S02]  /*4f90*/  PRMT R51, R51, 0x7632, R51 ;  /* 0x0000763233337816 */ /* 0x000fe40000000033 */
[----:B------:R-:W-:Y:S01]  /*4fa0*/  PRMT R7, R7, 0x7632, R7 ;  /* 0x0000763207077816 */ /* 0x000fe20000000007 */
[----:B------:R-:W-:Y:S01]  /*4fb0*/  FFMA.FTZ R8, R11, R8, R0 ;  /* 0x000000080b087223 */ /* 0x000fe20000010000 */
[----:B------:R-:W-:Y:S01]  /*4fc0*/  SHF.L.U32 R6, R51, 0x10, RZ ;  /* 0x0000001033067819 */ /* 0x000fe200000006ff */
[----:B------:R-:W-:Y:S01]  /*4fd0*/  IMAD.U32 R4, R15, 0x10000, RZ ;  /* 0x000100000f047824 */ /* 0x000fe200078e00ff */
[----:B------:R-:W-:-:S03]  /*4fe0*/  SHF.L.U32 R0, R7, 0x10, RZ ;  /* 0x0000001007007819 */ /* 0x000fc600000006ff */
        /* <DEDUP_REMOVED lines=110> */
[----:B------:R-:W5:Y:S01]  /*56d0*/  LDS.128 R12, [UR4] ;  /* 0x00000004ff0c7984 */ /* 0x000f620008000c00 */
[----:B-1----:R-:W-:-:S03]  /*56e0*/  IMAD.WIDE R46, R46, 0x2, R2 ;  /* 0x000000022e2e7825 */ /* 0x002fc600078e0202 */
        /* <DEDUP_REMOVED lines=49> */
.L_x_25:
[----:B------:R-:W-:Y:S05]  /*5a00*/  BSYNC B0 ;  /* 0x0000000000007941 */ /* 0x000fea0003800000 */
.L_x_24:
[----:B------:R-:W-:Y:S01]  /*5a10*/  PREEXIT ;  /* 0x000000000000782d */ /* 0x000fe20000000000 */
[----:B------:R-:W-:Y:S05]  /*5a20*/  EXIT ;  /* 0x000000000000794d */ /* 0x000fea0003800000 */
.L_x_26:
        /* <DEDUP_REMOVED lines=13> */
.L_x_108:


//--------------------- .text._Z30router_gemm_kernel_bf16_outputI13__nv_bfloat16Li128ELi8ELi7ELi384ELi7168EEvPS0_PKT_S4_ --------------------------
	.section	.text._Z30router_gemm_kernel_bf16_outputI13__nv_bfloat16Li128ELi8ELi7ELi384ELi7168EEvPS0_PKT_S4_,"ax",@progbits
	.align	128
        .global         _Z30router_gemm_kernel_bf16_outputI13__nv_bfloat16Li128ELi8ELi7ELi384ELi7168EEvPS0_PKT_S4_
        .type           _Z30router_gemm_kernel_bf16_outputI13__nv_bfloat16Li128ELi8ELi7ELi384ELi7168EEvPS0_PKT_S4_,@function
        .size           _Z30router_gemm_kernel_bf16_outputI13__nv_bfloat16Li128ELi8ELi7ELi384ELi7168EEvPS0_PKT_S4_,(.L_x_109 - _Z30router_gemm_kernel_bf16_outputI13__nv_bfloat16Li128ELi8ELi7ELi384ELi7168EEvPS0_PKT_S4_)
        .other          _Z30router_gemm_kernel_bf16_outputI13__nv_bfloat16Li128ELi8ELi7ELi384ELi7168EEvPS0_PKT_S4_,@"STO_CUDA_ENTRY STV_DEFAULT"
_Z30router_gemm_kernel_bf16_outputI13__nv_bfloat16Li128ELi8ELi7ELi384ELi7168EEvPS0_PKT_S4_:
.text._Z30router_gemm_kernel_bf16_outputI13__nv_bfloat16Li128ELi8ELi7ELi384ELi7168EEvPS0_PKT_S4_:
        /* <DEDUP_REMOVED lines=34> */
[----:B------:R-:W-:Y:S02]  /*0220*/  SHF.L.U32 R39, R40, 0x10, RZ ;  /* 0x0000001028277819 */ /* 0x000fe400000006ff */
[----:B------:R-:W-:Y:S02]  /*0230*/  SHF.L.U32 R37, R37, 0x10, RZ ;  /* 0x0000001025257819 */ /* 0x000fe400000006ff */
[C---:B-----5:R-:W-:Y:S01]  /*0240*/  PRMT R36, R80.reuse, 0x7632, R36 ;  /* 0x0000763250247816 */ /* 0x060fe20000000024 */
[----:B------:R-:W-:-:S03]  /*0250*/  IMAD.U32 R0, R80, 0x10000, RZ ;  /* 0x0001000050007824 */ /* 0x000fc600078e00ff */
[----:B------:R-:W-:Y:S01]  /*0260*/  SHF.L.U32 R80, R36, 0x10, RZ ;  /* 0x0000001024507819 */ /* 0x000fe200000006ff */
[----:B------:R-:W-:Y:S01]  /*0270*/  FFMA.FTZ R39, R0, R39, RZ ;  /* 0x0000002700277223 */ /* 0x000fe200000100ff */
[----:B------:R-:W-:Y:S01]  /*0280*/  PRMT R85, R81, 0x7632, R85 ;  /* 0x0000763251557816 */ /* 0x000fe20000000055 */
[C---:B------:R-:W-:Y:S01]  /*0290*/  IMAD.U32 R36, R41.reuse, 0x10000, RZ ;  /* 0x0001000029247824 */ /* 0x040fe200078e00ff */
[----:B------:R-:W-:Y:S01]  /*02a0*/  PRMT R38, R41, 0x7632, R38 ;  /* 0x0000763229267816 */ /* 0x000fe20000000026 */
[----:B------:R-:W-:Y:S01]  /*02b0*/  FFMA.FTZ R40, R80, R37, R39 ;  /* 0x0000002550287223 */ /* 0x000fe20000010027 */
[----:B------:R-:W-:Y:S01]  /*02c0*/  SHF.L.U32 R81, R81, 0x10, RZ ;  /* 0x0000001051517819 */ /* 0x000fe200000006ff */
[----:B------:R-:W-:Y:S01]  /*02d0*/  IMAD.U32 R85, R85, 0x10000, RZ ;  /* 0x0001000055557824 */ /* 0x000fe200078e00ff */
[----:B------:R-:W-:-:S03]  /*02e0*/  SHF.L.U32 R38, R38, 0x10, RZ ;  /* 0x0000001026267819 */ /* 0x000fc600000006ff */
[----:B------:R-:W-:Y:S01]  /*02f0*/  FFMA.FTZ R36, R81, R36, R40 ;  /* 0x0000002451247223 */ /* 0x000fe20000010028 */
[----:B---3--:R-:W-:-:S03]  /*0300*/  SHF.L.U32 R87, R20, 0x10, RZ ;  /* 0x0000001014577819 */ /* 0x008fc600000006ff */
[--C-:B------:R-:W-:Y:S01]  /*0310*/  FFMA.FTZ R39, R85, R38, R36.reuse ;  /* 0x0000002655277223 */ /* 0x100fe20000010024 */
[----:B------:R-:W-:Y:S02]  /*0320*/  PRMT R36, R20, 0x7632, R36 ;  /* 0x0000763214247816 */ /* 0x000fe40000000024 */
[----:B------:R-:W-:Y:S02]  /*0330*/  SHF.L.U32 R37, R42, 0x10, RZ ;  /* 0x000000102a257819 */ /* 0x000fe400000006ff */
[----:B------:R-:W-:Y:S02]  /*0340*/  SHF.L.U32 R84, R82, 0x10, RZ ;  /* 0x0000001052547819 */ /* 0x000fe400000006ff */
[----:B------:R-:W-:Y:S02]  /*0350*/  PRMT R42, R42, 0x7632, R42 ;  /* 0x000076322a2a7816 */ /* 0x000fe4000000002a */
[----:B------:R-:W-:Y:S01]  /*0360*/  PRMT R82, R82, 0x7632, R82 ;  /* 0x0000763252527816 */ /* 0x000fe20000000052 */
[----:B------:R-:W-:-:S02]  /*0370*/  IMAD.U32 R89, R36, 0x10000, RZ ;  /* 0x0001000024597824 */ /* 0x000fc400078e00ff */
[----:B------:R-:W-:Y:S01]  /*0380*/  FFMA.FTZ R87, R0, R87, RZ ;  /* 0x0000005700577223 */ /* 0x000fe200000100ff */
[----:B------:R-:W-:Y:S01]  /*0390*/  FFMA.FTZ R39, R84, R37, R39 ;  /* 0x0000002554277223 */ /* 0x000fe20000010027 */
[----:B------:R-:W-:Y:S01]  /*03a0*/  SHF.L.U32 R82, R82, 0x10, RZ ;  /* 0x0000001052527819 */ /* 0x000fe200000006ff */
[----:B------:R-:W-:Y:S01]  /*03b0*/  IMAD.U32 R37, R42, 0x10000, RZ ;  /* 0x000100002a257824 */ /* 0x000fe200078e00ff */
        /* <DEDUP_REMOVED lines=8> */
[----:B------:R-:W2:Y:S01]  /*0440*/  LDG.E.128 R36, desc[UR6][R2.64+0x4800] ;  /* 0x0048000602247981 */ /* 0x000ea2000c1e1d00 */
[----:B------:R-:W-:Y:S01]  /*0450*/  FFMA.FTZ R20, R86, R21, R41 ;  /* 0x0000001556147223 */ /* 0x000fe20000010029 */
[----:B------:R-:W-:Y:S01]  /*0460*/  PRMT R43, R43, 0x7632, R43 ;  /* 0x000076322b2b7816 */ /* 0x000fe2000000002b */
[----:B------:R-:W-:Y:S01]  /*0470*/  FFMA.FTZ R41, R85, R42, R40 ;  /* 0x0000002a55297223 */ /* 0x000fe20000010028 */
[----:B------:R-:W-:-:S02]  /*0480*/  PRMT R83, R83, 0x7632, R83 ;  /* 0x0000763253537816 */ /* 0x000fc40000000053 */
[C---:B----4-:R-:W-:Y:S02]  /*0490*/  PRMT R40, R12.reuse, 0x7632, R40 ;  /* 0x000076320c287816 */ /* 0x050fe40000000028 */
[----:B------:R-:W-:Y:S01]  /*04a0*/  SHF.L.U32 R87, R12, 0x10, RZ ;  /* 0x000000100c577819 */ /* 0x000fe200000006ff */
[----:B------:R-:W-:Y:S01]  /*04b0*/  IMAD.U32 R12, R43, 0x10000, RZ ;  /* 0x000100002b0c7824 */ /* 0x000fe200078e00ff */
[----:B------:R-:W-:Y:S01]  /*04c0*/  SHF.L.U32 R83, R83, 0x10, RZ ;  /* 0x0000001053537819 */ /* 0x000fe200000006ff */
[----:B------:R-:W-:Y:S01]  /*04d0*/  IMAD.U32 R43, R40, 0x10000, RZ ;  /* 0x00010000282b7824 */ /* 0x000fe200078e00ff */
[----:B------:R-:W-:Y:S01]  /*04e0*/  SHF.L.U32 R21, R22, 0x10, RZ ;  /* 0x0000001016157819 */ /* 0x000fe200000006ff */
[----:B------:R-:W-:Y:S01]  /*04f0*/  FFMA.FTZ R89, R0, R87, RZ ;  /* 0x0000005700597223 */ /* 0x000fe200000100ff */
[----:B------:R-:W-:Y:S01]  /*0500*/  PRMT R22, R22, 0x7632, R22 ;  /* 0x0000763216167816 */ /* 0x000fe20000000016 */
[--C-:B------:R-:W-:Y:S01]  /*0510*/  FFMA.FTZ R87, R83, R12, R20.reuse ;  /* 0x0000000c53577223 */ /* 0x100fe20000010014 */
[C---:B------:R-:W-:Y:S01]  /*0520*/  PRMT R20, R13.reuse, 0x7632, R20 ;  /* 0x000076320d147816 */ /* 0x040fe20000000014 */
[----:B------:R-:W-:Y:S01]  /*0530*/  FFMA.FTZ R21, R84, R21, R41 ;  /* 0x0000001554157223 */ /* 0x000fe20000010029 */
[----:B------:R-:W-:Y:S01]  /*0540*/  FFMA.FTZ R90, R80, R43, R89 ;  /* 0x0000002b505a7223 */ /* 0x000fe20000010059 */
[----:B------:R-:W-:Y:S01]  /*0550*/  SHF.L.U32 R88, R13, 0x10, RZ ;  /* 0x000000100d587819 */ /* 0x000fe200000006ff */
[----:B------:R-:W3:Y:S01]  /*0560*/  LDG.E.128 R40, desc[UR6][R2.64+0x8000] ;  /* 0x0080000602287981 */ /* 0x000ee2000c1e1d00 */
[----:B------:R-:W-:-:S02]  /*0570*/  SHF.L.U32 R13, R22, 0x10, RZ ;  /* 0x00000010160d7819 */ /* 0x000fc400000006ff */
[----:B------:R-:W-:Y:S01]  /*0580*/  SHF.L.U32 R20, R20, 0x10, RZ ;  /* 0x0000001014147819 */ /* 0x000fe200000006ff */
[----:B------:R-:W-:Y:S01]  /*0590*/  FFMA.FTZ R88, R81, R88, R90 ;  /* 0x0000005851587223 */ /* 0x000fe2000001005a */
[C---:B------:R-:W-:Y:S01]  /*05a0*/  PRMT R12, R23.reuse, 0x7632, R12 ;  /* 0x00007632170c7816 */ /* 0x040fe2000000000c */
[----:B------:R-:W-:Y:S01]  /*05b0*/  FFMA.FTZ R13, R82, R13, R21 ;  /* 0x0000000d520d7223 */ /* 0x000fe20000010015 */
[C---:B------:R-:W-:Y:S01]  /*05c0*/  PRMT R22, R4.reuse, 0x7632, R22 ;  /* 0x0000763204167816 */ /* 0x040fe20000000016 */
[----:B------:R-:W-:Y:S01]  /*05d0*/  IMAD.U32 R23, R23, 0x10000, RZ ;  /* 0x0001000017177824 */ /* 0x000fe200078e00ff */
[----:B------:R-:W-:Y:S01]  /*05e0*/  SHF.L.U32 R91, R4, 0x10, RZ ;  /* 0x00000010045b7819 */ /* 0x000fe200000006ff */
[C---:B------:R-:W-:Y:S01]  /*05f0*/  IMAD.U32 R21, R14.reuse, 0x10000, RZ ;  /* 0x000100000e157824 */ /* 0x040fe200078e00ff */
[----:B------:R-:W-:Y:S01]  /*0600*/  PRMT R14, R14, 0x7632, R14 ;  /* 0x000076320e0e7816 */ /* 0x000fe2000000000e */
[----:B------:R-:W-:Y:S01]  /*0610*/  FFMA.FTZ R89, R85, R20, R88 ;  /* 0x0000001455597223 */ /* 0x000fe20000010058 */
[----:B------:R-:W-:Y:S01]  /*0620*/  SHF.L.U32 R93, R22, 0x10, RZ ;  /* 0x00000010165d7819 */ /* 0x000fe200000006ff */
[----:B------:R-:W-:Y:S01]  /*0630*/  FFMA.FTZ R91, R0, R91, RZ ;  /* 0x0000005b005b7223 */ /* 0x000fe200000100ff */
        /* <DEDUP_REMOVED lines=18> */
[----:B------:R-:W4:Y:S01]  /*0760*/  LDG.E.128 R12, desc[UR6][R2.64+0xb800] ;  /* 0x00b80006020c7981 */ /* 0x000f22000c1e1d00 */
[----:B------:R-:W-:Y:S01]  /*0770*/  PRMT R6, R16, 0x7632, R6 ;  /* 0x0000763210067816 */ /* 0x000fe20000000006 */
[----:B------:R-:W-:Y:S01]  /*0780*/  FFMA.FTZ R21, R84, R21, R23 ;  /* 0x0000001554157223 */ /* 0x000fe20000010017 */
[----:B------:R-:W-:-:S02]  /*0790*/  SHF.L.U32 R89, R16, 0x10, RZ ;  /* 0x0000001010597819 */ /* 0x000fc400000006ff */
[----:B------:R-:W-:Y:S01]  /*07a0*/  SHF.L.U32 R23, R6, 0x10, RZ ;  /* 0x0000001006177819 */ /* 0x000fe200000006ff */
[----:B------:R-:W-:Y:S01]  /*07b0*/  FFMA.FTZ R21, R82, R5, R21 ;  /* 0x0000000552157223 */ /* 0x000fe20000010015 */
[----:B------:R-:W-:Y:S02]  /*07c0*/  IMAD.U32 R5, R7, 0x10000, RZ ;  /* 0x0001000007057824 */ /* 0x000fe400078e00ff */
[----:B------:R-:W-:Y:S01]  /*07d0*/  FFMA.FTZ R89, R0, R89, RZ ;  /* 0x0000005900597223 */ /* 0x000fe200000100ff */
[----:B------:R-:W-:Y:S02]  /*07e0*/  SHF.L.U32 R4, R4, 0x10, RZ ;  /* 0x0000001004047819 */ /* 0x000fe400000006ff */
        /* <DEDUP_REMOVED lines=9> */
[----:B------:R-:W-:Y:S01]  /*0880*/  FFMA.FTZ R22, R81, R6, R22 ;  /* 0x0000000651167223 */ /* 0x000fe20000010016 */
[----:B------:R-:W-:Y:S01]  /*0890*/  IMAD.U32 R20, R17, 0x10000, RZ ;  /* 0x0001000011147824 */ /* 0x000fe200078e00ff */
[----:B------:R-:W5:Y:S01]  /*08a0*/  LDG.E.128 R4, desc[UR6][R2.64+0xf000] ;  /* 0x00f0000602047981 */ /* 0x000f62000c1e1d00 */
[----:B------:R-:W-:Y:S02]  /*08b0*/  IMAD.U32 R91, R21, 0x10000, RZ ;  /* 0x00010000155b7824 */ /* 0x000fe400078e00ff */
[----:B------:R-:W-:Y:S01]  /*08c0*/  FFMA.FTZ R23, R0, R23, RZ ;  /* 0x0000001700177223 */ /* 0x000fe200000100ff */
[----:B------:R-:W-:Y:S01]  /*08d0*/  FFMA.FTZ R90, R83, R16, R90 ;  /* 0x00000010535a7223 */ /* 0x000fe2000001005a */
[----:B------:R-:W-:Y:S01]  /*08e0*/  FFMA.FTZ R21, R85, R20, R22 ;  /* 0x0000001455157223 */ /* 0x000fe20000010016 */
[C---:B------:R-:W-:Y:S01]  /*08f0*/  SHF.L.U32 R16, R25.reuse, 0x10, RZ ;  /* 0x0000001019107819 */ /* 0x040fe200000006ff */
[----:B------:R-:W-:Y:S01]  /*0900*/  FFMA.FTZ R20, R80, R91, R23 ;  /* 0x0000005b50147223 */ /* 0x000fe20000010017 */
[----:B------:R-:W-:-:S02]  /*0910*/  PRMT R25, R25, 0x7632, R25 ;  /* 0x0000763219197816 */ /* 0x000fc40000000019 */
[C---:B------:R-:W-:Y:S01]  /*0920*/  SHF.L.U32 R17, R18.reuse, 0x10, RZ ;  /* 0x0000001012117819 */ /* 0x040fe200000006ff */
[----:B------:R-:W-:Y:S01]  /*0930*/  FFMA.FTZ R20, R81, R16, R20 ;  /* 0x0000001051147223 */ /* 0x000fe20000010014 */
[----:B------:R-:W-:Y:S01]  /*0940*/  PRMT R18, R18, 0x7632, R18 ;  /* 0x0000763212127816 */ /* 0x000fe20000000012 */
[----:B------:R-:W-:Y:S01]  /*0950*/  IMAD.U32 R16, R25, 0x10000, RZ ;  /* 0x0001000019107824 */ /* 0x000fe200078e00ff */
[C---:B------:R-:W-:Y:S02]  /*0960*/  SHF.L.U32 R25, R28.reuse, 0x10, RZ ;  /* 0x000000101c197819 */ /* 0x040fe400000006ff */
[----:B------:R-:W-:Y:S01]  /*0970*/  PRMT R28, R28, 0x7632, R28 ;  /* 0x000076321c1c7816 */ /* 0x000fe2000000001c */
[----:B------:R-:W-:Y:S01]  /*0980*/  FFMA.FTZ R23, R84, R17, R21 ;  /* 0x0000001154177223 */ /* 0x000fe20000010015 */
[----:B------:R-:W-:Y:S01]  /*0990*/  SHF.L.U32 R17, R18, 0x10, RZ ;  /* 0x0000001012117819 */ /* 0x000fe200000006ff */
[----:B------:R-:W-:Y:S02]  /*09a0*/  FFMA.FTZ R95, R0, R25, RZ ;  /* 0x00000019005f7223 */ /* 0x000fe400000100ff */
[----:B------:R-:W-:-:S02]  /*09b0*/  IMAD.U32 R93, R28, 0x10000, RZ ;  /* 0x000100001c5d7824 */ /* 0x000fc400078e00ff */
[----:B------:R-:W-:Y:S01]  /*09c0*/  FFMA.FTZ R91, R85, R16, R20 ;  /* 0x00000010555b7223 */ /* 0x000fe20000010014 */
[C---:B------:R-:W-:Y:S01]  /*09d0*/  PRMT R24, R19.reuse, 0x7632, R24 ;  /* 0x0000763213187816 */ /* 0x040fe20000000018 */
[----:B------:R-:W-:Y:S01]  /*09e0*/  FFMA.FTZ R23, R82, R17, R23 ;  /* 0x0000001152177223 */ /* 0x000fe20000010017 */
[----:B------:R-:W-:Y:S01]  /*09f0*/  SHF.L.U32 R21, R19, 0x10, RZ ;  /* 0x0000001013157819 */ /* 0x000fe200000006ff */
[----:B------:R-:W-:Y:S01]  /*0a00*/  FFMA.FTZ R80, R80, R93, R95 ;  /* 0x0000005d50507223 */ /* 0x000fe2000001005f */
[C---:B------:R-:W-:Y:S01]  /*0a10*/  SHF.L.U32 R20, R29.reuse, 0x10, RZ ;  /* 0x000000101d147819 */ /* 0x040fe200000006ff */
[----:B------:R-:W5:Y:S01]  /*0a20*/  LDG.E.128 R16, desc[UR6][R2.64+0x12800] ;  /* 0x0128000602107981 */ /* 0x000f62000c1e1d00 */
[----:B------:R-:W-:-:S03]  /*0a30*/  PRMT R0, R29, 0x7632, R0 ;  /* 0x000076321d007816 */ /* 0x000fc60000000000 */
[----:B------:R-:W-:Y:S01]  /*0a40*/  FFMA.FTZ R20, R81, R20, R80 ;  /* 0x0000001451147223 */ /* 0x000fe20000010050 */
[----:B------:R-:W-:Y:S01]  /*0a50*/  SHF.L.U32 R0, R0, 0x10, RZ ;  /* 0x0000001000007819 */ /* 0x000fe200000006ff */
[----:B------:R-:W-:-:S04]  /*0a60*/  FFMA.FTZ R28, R86, R21, R23 ;  /* 0x00000015561c7223 */ /* 0x000fc80000010017 */
[----:B------:R-:W-:Y:S02]  /*0a70*/  FFMA.FTZ R93, R85, R0, R20 ;  /* 0x00000000555d7223 */ /* 0x000fe40000010014 */
[----:B------:R-:W5:Y:S01]  /*0a80*/  LDG.E.128 R20, desc[UR6][R2.64+0x16000] ;  /* 0x0160000602147981 */ /* 0x000f62000c1e1d00 */
[C---:B------:R-:W-:Y:S02]  /*0a90*/  SHF.L.U32 R25, R26.reuse, 0x10, RZ ;  /* 0x000000101a197819 */ /* 0x040fe400000006ff */
[----:B------:R-:W-:Y:S01]  /*0aa0*/  PRMT R26, R26, 0x7632, R26 ;  /* 0x000076321a1a7816 */ /* 0x000fe2000000001a */
[C---:B------:R-:W-:Y:S01]  /*0ab0*/  IMAD.U32 R81, R30.reuse, 0x10000, RZ ;  /* 0x000100001e517824 */ /* 0x040fe200078e00ff */
[----:B------:R-:W-:Y:S01]  /*0ac0*/  PRMT R29, R30, 0x7632, R29 ;  /* 0x000076321e1d7816 */ /* 0x000fe2000000001d */
[----:B------:R-:W-:Y:S01]  /*0ad0*/  FFMA.FTZ R91, R84, R25, R91 ;  /* 0x00000019545b7223 */ /* 0x000fe2000001005b */
[----:B------:R-:W-:Y:S01]  /*0ae0*/  SHF.L.U32 R25, R26, 0x10, RZ ;  /* 0x000000101a197819 */ /* 0x000fe200000006ff */
[----:B------:R-:W-:Y:S01]  /*0af0*/  FFMA.FTZ R84, R84, R81, R93 ;  /* 0x0000005154547223 */ /* 0x000fe2000001005d */
[----:B------:R-:W-:-:S02]  /*0b00*/  SHF.L.U32 R85, R29, 0x10, RZ ;  /* 0x000000101d557819 */ /* 0x000fc400000006ff */
[----:B------:R-:W-:Y:S01]  /*0b10*/  SHF.L.U32 R29, R27, 0x10, RZ ;  /* 0x000000101b1d7819 */ /* 0x000fe200000006ff */
[C---:B------:R-:W-:Y:S01]  /*0b20*/  FFMA.FTZ R25, R82.reuse, R25, R91 ;  /* 0x0000001952197223 */ /* 0x040fe2000001005b */
[C---:B------:R-:W-:Y:S01]  /*0b30*/  IMAD.U32 R81, R31.reuse, 0x10000, RZ ;  /* 0x000100001f517824 */ /* 0x040fe200078e00ff */
[----:B------:R-:W-:Y:S01]  /*0b40*/  PRMT R31, R31, 0x7632, R31 ;  /* 0x000076321f1f7816 */ /* 0x000fe2000000001f */
[----:B------:R-:W-:Y:S01]  /*0b50*/  FFMA.FTZ R84, R82, R85, R84 ;  /* 0x0000005552547223 */ /* 0x000fe20000010054 */
[----:B------:R-:W-:Y:S01]  /*0b60*/  PRMT R27, R27, 0x7632, R27 ;  /* 0x000076321b1b7816 */ /* 0x000fe2000000001b */
[----:B------:R-:W-:Y:S01]  /*0b70*/  FFMA.FTZ R25, R86, R29, R25 ;  /* 0x0000001d56197223 */ /* 0x000fe20000010019 */
[C---:B------:R-:W-:Y:S02]  /*0b80*/  PRMT R29, R8.reuse, 0x7632, R29 ;  /* 0x00007632081d7816 */ /* 0x040fe4000000001d */
        /* <DEDUP_REMOVED lines=9> */
[----:B------:R-:W-:Y:S01]  /*0c20*/  SHF.L.U32 R80, R80, 0x10, RZ ;  /* 0x0000001050507819 */ /* 0x000fe200000006ff */
[----:B------:R-:W-:Y:S01]  /*0c30*/  FFMA.FTZ R87, R83, R26, R81 ;  /* 0x0000001a53577223 */ /* 0x000fe20000010051 */
[----:B------:R-:W-:-:S02]  /*0c40*/  IMAD.U32 R81, R9, 0x10000, RZ ;  /* 0x0001000009517824 */ /* 0x000fc400078e00ff */
[C---:B------:R-:W-:Y:S01]  /*0c50*/  FFMA.FTZ R91, R83.reuse, R24, R28 ;  /* 0x00000018535b7223 */ /* 0x040fe2000001001c */
[----:B------:R-:W-:Y:S01]  /*0c60*/  FFMA.FTZ R85, R83, R8, R25 ;  /* 0x0000000853557223 */ /* 0x000fe20000010019 */
[----:B------:R-:W-:Y:S01]  /*0c70*/  SHF.L.U32 R82, R33, 0x10, RZ ;  /* 0x0000001021527819 */ /* 0x000fe200000006ff */
[----:B------:R-:W-:Y:S01]  /*0c80*/  FFMA.FTZ R83, R80, R29, R27 ;  /* 0x0000001d50537223 */ /* 0x000fe2000001001b */
[----:B------:R-:W-:Y:S01]  /*0c90*/  PRMT R9, R9, 0x7632, R9 ;  /* 0x0000763209097816 */ /* 0x000fe20000000009 */
[----:B------:R-:W5:Y:S01]  /*0ca0*/  LDG.E.128 R24, desc[UR6][R2.64+0x1800] ;  /* 0x0018000602187981 */ /* 0x000f62000c1e1d00 */
[----:B------:R-:W-:Y:S01]  /*0cb0*/  PRMT R84, R33, 0x7632, R84 ;  /* 0x0000763221547816 */ /* 0x000fe20000000054 */
[----:B------:R-:W-:Y:S01]  /*0cc0*/  FFMA.FTZ R33, R82, R81, R83 ;  /* 0x0000005152217223 */ /* 0x000fe20000010053 */
[----:B------:R-:W-:Y:S01]  /*0cd0*/  SHF.L.U32 R9, R9, 0x10, RZ ;  /* 0x0000001009097819 */ /* 0x000fe200000006ff */
[----:B------:R-:W5:Y:S01]  /*0ce0*/  LDG.E.128 R28, desc[UR6][R44.64+0x1800] ;  /* 0x001800062c1c7981 */ /* 0x000f62000c1e1d00 */
[----:B------:R-:W-:-:S02]  /*0cf0*/  SHF.L.U32 R84, R84, 0x10, RZ ;  /* 0x0000001054547819 */ /* 0x000fc400000006ff */
[----:B------:R-:W-:Y:S01]  /*0d00*/  PRMT R8, R10, 0x7632, R8 ;  /* 0x000076320a087816 */ /* 0x000fe20000000008 */
[C---:B------:R-:W-:Y:S01]  /*0d10*/  IMAD.U32 R83, R34.reuse, 0x10000, RZ ;  /* 0x0001000022537824 */ /* 0x040fe200078e00ff */
        /* <DEDUP_REMOVED lines=11> */
[C---:B------:R-:W-:Y:S02]  /*0dd0*/  IMAD.U32 R9, R49.reuse, 0x10000, RZ ;  /* 0x0001000031097824 */ /* 0x040fe400078e00ff */
[----:B------:R-:W-:Y:S01]  /*0de0*/  FFMA.FTZ R95, R80, R95, R97 ;  /* 0x0000005f505f7223 */ /* 0x000fe20000010061 */
[----:B------:R-:W-:Y:S02]  /*0df0*/  PRMT R49, R49, 0x7632, R49 ;  /* 0x0000763231317816 */ /* 0x000fe40000000031 */
[C---:B------:R-:W-:Y:S01]  /*0e00*/  PRMT R92, R35.reuse, 0x7632, R92 ;  /* 0x00007632235c7816 */ /* 0x040fe2000000005c */
[----:B------:R-:W-:Y:S01]  /*0e10*/  FFMA.FTZ R97, R82, R9, R95 ;  /* 0x0000000952617223 */ /* 0x000fe2000001005f */
[----:B------:R-:W-:Y:S02]  /*0e20*/  SHF.L.U32 R81, R35, 0x10, RZ ;  /* 0x0000001023517819 */ /* 0x000fe400000006ff */
[C---:B------:R-:W-:Y:S01]  /*0e30*/  SHF.L.U32 R8, R11.reuse, 0x10, RZ ;  /* 0x000000100b087819 */ /* 0x040fe200000006ff */
[----:B------:R-:W5:Y:S01]  /*0e40*/  LDG.E.128 R32, desc[UR6][R2.64+0x5000] ;  /* 0x0050000602207981 */ /* 0x000f62000c1e1d00 */
[----:B------:R-:W-:-:S02]  /*0e50*/  PRMT R48, R11, 0x7632, R48 ;  /* 0x000076320b307816 */ /* 0x000fc40000000030 */
[----:B------:R-:W-:Y:S02]  /*0e60*/  SHF.L.U32 R95, R49, 0x10, RZ ;  /* 0x00000010315f7819 */ /* 0x000fe400000006ff */
[C---:B------:R-:W-:Y:S01]  /*0e70*/  SHF.L.U32 R96, R60.reuse, 0x10, RZ ;  /* 0x000000103c607819 */ /* 0x040fe200000006ff */
        /* <DEDUP_REMOVED lines=10> */
[--C-:B------:R-:W-:Y:S01]  /*0f20*/  FFMA.FTZ R93, R83, R48, R60.reuse ;  /* 0x00000030535d7223 */ /* 0x100fe2000001003c */
[C---:B------:R-:W-:Y:S01]  /*0f30*/  PRMT R60, R61.reuse, 0x7632, R60 ;  /* 0x000076323d3c7816 */ /* 0x040fe2000000003c */
[----:B------:R-:W5:Y:S01]  /*0f40*/  LDG.E.128 R8, desc[UR6][R2.64+0x8800] ;  /* 0x0088000602087981 */ /* 0x000f62000c1e1d00 */
        /* <DEDUP_REMOVED lines=8> */
[C---:B------:R-:W-:Y:S02]  /*0fd0*/  PRMT R49, R52.reuse, 0x7632, R49 ;  /* 0x0000763234317816 */ /* 0x040fe40000000031 */
[----:B------:R-:W-:Y:S01]  /*0fe0*/  SHF.L.U32 R93, R52, 0x10, RZ ;  /* 0x00000010345d7819 */ /* 0x000fe200000006ff */
[----:B------:R-:W-:Y:S02]  /*0ff0*/  IMAD.U32 R52, R62, 0x10000, RZ ;  /* 0x000100003e347824 */ /* 0x000fe400078e00ff */
[----:B------:R-:W-:Y:S01]  /*1000*/  FFMA.FTZ R92, R84, R51, R61 ;  /* 0x00000033545c7223 */ /* 0x000fe2000001003d */
[----:B------:R-:W-:-:S02]  /*1010*/  PRMT R62, R62, 0x7632, R62 ;  /* 0x000076323e3e7816 */ /* 0x000fc4000000003e */
[----:B------:R-:W-:Y:S01]  /*1020*/  SHF.L.U32 R49, R49, 0x10, RZ ;  /* 0x0000001031317819 */ /* 0x000fe200000006ff */
[----:B------:R-:W-:Y:S01]  /*1030*/  FFMA.FTZ R95, R0, R93, R90 ;  /* 0x0000005d005f7223 */ /* 0x000fe2000001005a */
[----:B------:R-:W-:Y:S01]  /*1040*/  FFMA.FTZ R93, R83, R52, R92 ;  /* 0x00000034535d7223 */ /* 0x000fe2000001005c */
[----:B------:R-:W-:Y:S02]  /*1050*/  SHF.L.U32 R61, R62, 0x10, RZ ;  /* 0x000000103e3d7819 */ /* 0x000fe400000006ff */
[C---:B------:R-:W-:Y:S01]  /*1060*/  PRMT R52, R53.reuse, 0x7632, R52 ;  /* 0x0000763235347816 */ /* 0x040fe20000000034 */
[----:B------:R-:W-:Y:S01]  /*1070*/  FFMA.FTZ R95, R80, R49, R95 ;  /* 0x00000031505f7223 */ /* 0x000fe2000001005f */
[----:B------:R-:W-:Y:S01]  /*1080*/  SHF.L.U32 R53, R53, 0x10, RZ ;  /* 0x0000001035357819 */ /* 0x000fe200000006ff */
[----:B------:R-:W-:Y:S01]  /*1090*/  FFMA.FTZ R51, R81, R50, R60 ;  /* 0x0000003251337223 */ /* 0x000fe2000001003c */
[----:B------:R-:W-:Y:S01]  /*10a0*/  FFMA.FTZ R50, R86, R61, R93 ;  /* 0x0000003d56327223 */ /* 0x000fe2000001005d */
[----:B------:R-:W-:Y:S01]  /*10b0*/  SHF.L.U32 R61, R52, 0x10, RZ ;  /* 0x00000010343d7819 */ /* 0x000fe200000006ff */
[----:B------:R-:W-:-:S02]  /*10c0*/  IMAD.U32 R49, R48, 0x10000, RZ ;  /* 0x0001000030317824 */ /* 0x000fc400078e00ff */
        /* <DEDUP_REMOVED lines=19> */
[----:B------:R-:W-:-:S02]  /*1200*/  IMAD.U32 R57, R57, 0x10000, RZ ;  /* 0x0001000039397824 */ /* 0x000fc400078e00ff */
[----:B------:R-:W-:Y:S01]  /*1210*/  FFMA.FTZ R62, R86, R53, R61 ;  /* 0x00000035563e7223 */ /* 0x000fe2000001003d */
[----:B------:R-:W-:Y:S01]  /*1220*/  SHF.L.U32 R61, R52, 0x10, RZ ;  /* 0x00000010343d7819 */ /* 0x000fe200000006ff */
[----:B------:R-:W-:Y:S01]  /*1230*/  FFMA.FTZ R91, R82, R57, R91 ;  /* 0x00000039525b7223 */ /* 0x000fe2000001005b */
[----:B------:R-:W-:Y:S02]  /*1240*/  PRMT R57, R58, 0x7632, R57 ;  /* 0x000076323a397816 */ /* 0x000fe40000000039 */
[C---:B------:R-:W-:Y:S01]  /*1250*/  PRMT R56, R55.reuse, 0x7632, R56 ;  /* 0x0000763237387816 */ /* 0x040fe20000000038 */
[----:B------:R-:W-:Y:S01]  /*1260*/  FFMA.FTZ R94, R84, R61, R91 ;  /* 0x0000003d545e7223 */ /* 0x000fe2000001005b */
[----:B------:R-:W-:Y:S02]  /*1270*/  SHF.L.U32 R60, R55, 0x10, RZ ;  /* 0x00000010373c7819 */ /* 0x000fe400000006ff */
[----:B------:R-:W-:Y:S01]  /*1280*/  SHF.L.U32 R58, R58, 0x10, RZ ;  /* 0x000000103a3a7819 */ /* 0x000fe200000006ff */
[----:B------:R-:W5:Y:S01]  /*1290*/  LDG.E.128 R52, desc[UR6][R2.64+0xf800] ;  /* 0x00f8000602347981 */ /* 0x000f62000c1e1d00 */
[----:B------:R-:W-:-:S03]  /*12a0*/  SHF.L.U32 R57, R57, 0x10, RZ ;  /* 0x0000001039397819 */ /* 0x000fc600000006ff */
[----:B------:R-:W-:Y:S01]  /*12b0*/  FFMA.FTZ R61, R83, R58, R94 ;  /* 0x0000003a533d7223 */ /* 0x000fe2000001005e */
[----:B------:R-:W-:Y:S01]  /*12c0*/  FFMA.FTZ R91, R81, R60, R62 ;  /* 0x0000003c515b7223 */ /* 0x000fe2000001003e */
[C---:B------:R-:W-:Y:S01]  /*12d0*/  PRMT R63, R64.reuse, 0x7632, R63 ;  /* 0x00007632403f7816 */ /* 0x040fe2000000003f */
[----:B------:R-:W-:Y:S02]  /*12e0*/  IMAD.U32 R64, R64, 0x10000, RZ ;  /* 0x0001000040407824 */ /* 0x000fe400078e00ff */
[--C-:B------:R-:W-:Y:S01]  /*12f0*/  FFMA.FTZ R60, R86, R57, R61.reuse ;  /* 0x00000039563c7223 */ /* 0x100fe2000001003d */
[C---:B------:R-:W-:Y:S02]  /*1300*/  PRMT R61, R68.reuse, 0x7632, R61 ;  /* 0x00007632443d7816 */ /* 0x040fe4000000003d */
[----:B------:R-:W-:Y:S01]  /*1310*/  SHF.L.U32 R68, R68, 0x10, RZ ;  /* 0x0000001044447819 */ /* 0x000fe200000006ff */
[----:B------:R-:W-:Y:S01]  /*1320*/  IMAD.U32 R58, R59, 0x10000, RZ ;  /* 0x000100003b3a7824 */ /* 0x000fe200078e00ff */
[----:B------:R-:W-:Y:S01]  /*1330*/  SHF.L.U32 R63, R63, 0x10, RZ ;  /* 0x000000103f3f7819 */ /* 0x000fe200000006ff */
[C---:B------:R-:W-:Y:S01]  /*1340*/  FFMA.FTZ R85, R0.reuse, R64, R85 ;  /* 0x0000004000557223 */ /* 0x040fe20000010055 */
[----:B------:R-:W-:Y:S01]  /*1350*/  SHF.L.U32 R61, R61, 0x10, RZ ;  /* 0x000000103d3d7819 */ /* 0x000fe200000006ff */
[----:B------:R-:W-:Y:S01]  /*1360*/  FFMA.FTZ R87, R0, R68, R87 ;  /* 0x0000004400577223 */ /* 0x000fe20000010057 */
[----:B------:R-:W-:Y:S01]  /*1370*/  SHF.L.U32 R57, R65, 0x10, RZ ;  /* 0x0000001041397819 */ /* 0x000fe200000006ff */
[----:B------:R-:W-:Y:S01]  /*1380*/  FFMA.FTZ R0, R81, R58, R60 ;  /* 0x0000003a51007223 */ /* 0x000fe2000001003c */
[C---:B------:R-:W-:Y:S01]  /*1390*/  FFMA.FTZ R63, R80.reuse, R63, R85 ;  /* 0x0000003f503f7223 */ /* 0x040fe20000010055 */
[C---:B------:R-:W-:Y:S01]  /*13a0*/  PRMT R58, R69.reuse, 0x7632, R58 ;  /* 0x00007632453a7816 */ /* 0x040fe2000000003a */
[----:B------:R-:W-:Y:S01]  /*13b0*/  FFMA.FTZ R93, R80, R61, R87 ;  /* 0x0000003d505d7223 */ /* 0x000fe20000010057 */
[----:B------:R-:W-:-:S02]  /*13c0*/  SHF.L.U32 R69, R69, 0x10, RZ ;  /* 0x0000001045457819 */ /* 0x000fc400000006ff */
[----:B------:R-:W-:Y:S01]  /*13d0*/  PRMT R59, R59, 0x7632, R59 ;  /* 0x000076323b3b7816 */ /* 0x000fe2000000003b */
[----:B------:R-:W-:Y:S01]  /*13e0*/  FFMA.FTZ R85, R82, R57, R63 ;  /* 0x0000003952557223 */ /* 0x000fe2000001003f */
[----:B------:R-:W-:Y:S01]  /*13f0*/  IMAD.U32 R57, R56, 0x10000, RZ ;  /* 0x0001000038397824 */ /* 0x000fe200078e00ff */
[----:B------:R-:W5:Y:S01]  /*1400*/  LDG.E.128 R60, desc[UR6][R2.64+0x13000] ;  /* 0x01300006023c7981 */ /* 0x000f62000c1e1d00 */
[----:B------:R-:W-:Y:S01]  /*1410*/  SHF.L.U32 R59, R59, 0x10, RZ ;  /* 0x000000103b3b7819 */ /* 0x000fe200000006ff */
[----:B------:R-:W-:Y:S01]  /*1420*/  FFMA.FTZ R56, R82, R69, R93 ;  /* 0x0000004552387223 */ /* 0x000fe2000001005d */
[----:B------:R-:W-:Y:S01]  /*1430*/  SHF.L.U32 R87, R58, 0x10, RZ ;  /* 0x000000103a577819 */ /* 0x000fe200000006ff */
[C---:B------:R-:W-:Y:S02]  /*1440*/  FFMA.FTZ R82, R88.reuse, R57, R91 ;  /* 0x0000003958527223 */ /* 0x040fe4000001005b */
[----:B------:R-:W-:Y:S02]  /*1450*/  FFMA.FTZ R0, R88, R59, R0 ;  /* 0x0000003b58007223 */ /* 0x000fe40000010000 */
[----:B------:R-:W-:-:S02]  /*1460*/  FFMA.FTZ R87, R84, R87, R56 ;  /* 0x0000005754577223 */ /* 0x000fc40000010038 */
[----:B------:R-:W5:Y:S01]  /*1470*/  LDG.E.128 R56, desc[UR6][R2.64+0x16800] ;  /* 0x0168000602387981 */ /* 0x000f62000c1e1d00 */
[----:B------:R-:W-:-:S04]  /*1480*/  PRMT R65, R65, 0x7632, R65 ;  /* 0x0000763241417816 */ /* 0x000fc80000000041 */
[----:B------:R-:W-:Y:S01]  /*1490*/  SHF.L.U32 R65, R65, 0x10, RZ ;  /* 0x0000001041417819 */ /* 0x000fe200000006ff */
[----:B------:R-:W-:-:S04]  /*14a0*/  IMAD.U32 R64, R66, 0x10000, RZ ;  /* 0x0001000042407824 */ /* 0x000fc800078e00ff */
[----:B------:R-:W-:Y:S01]  /*14b0*/  FFMA.FTZ R80, R84, R65, R85 ;  /* 0x0000004154507223 */ /* 0x000fe20000010055 */
[----:B------:R-:W-:Y:S02]  /*14c0*/  SHF.L.U32 R84, R70, 0x10, RZ ;  /* 0x0000001046547819 */ /* 0x000fe400000006ff */
[----:B------:R-:W-:Y:S02]  /*14d0*/  PRMT R66, R66, 0x7632, R66 ;  /* 0x0000763242427816 */ /* 0x000fe40000000042 */
[----:B------:R-:W-:Y:S01]  /*14e0*/  PRMT R68, R67, 0x7632, R68 ;  /* 0x0000763243447816 */ /* 0x000fe20000000044 */
[----:B------:R-:W-:Y:S01]  /*14f0*/  FFMA.FTZ R84, R83, R84, R87 ;  /* 0x0000005453547223 */ /* 0x000fe20000010057 */
[----:B------:R-:W-:Y:S01]  /*1500*/  SHF.L.U32 R94, R67, 0x10, RZ ;  /* 0x00000010435e7819 */ /* 0x000fe200000006ff */
[----:B------:R-:W-:Y:S01]  /*1510*/  FFMA.FTZ R67, R83, R64, R80 ;  /* 0x0000004053437223 */ /* 0x000fe20000010050 */
[----:B------:R-:W-:Y:S02]  /*1520*/  PRMT R70, R70, 0x7632, R70 ;  /* 0x0000763246467816 */ /* 0x000fe40000000046 */
[----:B------:R-:W-:-:S02]  /*1530*/  PRMT R85, R76, 0x7632, R85 ;  /* 0x000076324c557816 */ /* 0x000fc40000000055 */
        /* <DEDUP_REMOVED lines=17> */
[----:B--2---:R-:W-:Y:S01]  /*1650*/  PRMT R87, R36, 0x7632, R87 ;  /* 0x0000763224577816 */ /* 0x004fe20000000057 */
[----:B------:R-:W-:Y:S01]  /*1660*/  FFMA.FTZ R94, R84, R65, R89 ;  /* 0x00000041545e7223 */ /* 0x000fe20000010059 */
[----:B------:R-:W-:Y:S01]  /*1670*/  PRMT R86, R77, 0x7632, R86 ;  /* 0x000076324d567816 */ /* 0x000fe20000000056 */
[----:B------:R-:W-:Y:S01]  /*1680*/  IMAD.U32 R36, R36, 0x10000, RZ ;  /* 0x0001000024247824 */ /* 0x000fe200078e00ff */
[----:B------:R-:W2:Y:S01]  /*1690*/  LDG.E.128 R64, desc[UR6][R2.64+0x2000] ;  /* 0x0020000602407981 */ /* 0x000ea2000c1e1d00 */
[----:B------:R-:W-:Y:S02]  /*16a0*/  SHF.L.U32 R77, R68, 0x10, RZ ;  /* 0x00000010444d7819 */ /* 0x000fe400000006ff */
[----:B------:R-:W-:Y:S01]  /*16b0*/  PRMT R81, R73, 0x7632, R81 ;  /* 0x0000763249517816 */ /* 0x000fe20000000051 */
[----:B------:R-:W2:Y:S01]  /*16c0*/  LDG.E.128 R68, desc[UR6][R44.64+0x2000] ;  /* 0x002000062c447981 */ /* 0x000ea2000c1e1d00 */
[----:B------:R-:W-:Y:S01]  /*16d0*/  SHF.L.U32 R73, R72, 0x10, RZ ;  /* 0x0000001048497819 */ /* 0x000fe200000006ff */
[----:B------:R-:W-:Y:S01]  /*16e0*/  FFMA.FTZ R89, R83, R36, R92 ;  /* 0x0000002453597223 */ /* 0x000fe2000001005c */
[----:B------:R-:W-:Y:S01]  /*16f0*/  SHF.L.U32 R87, R87, 0x10, RZ ;  /* 0x0000001057577819 */ /* 0x000fe200000006ff */
[----:B------:R-:W-:-:S02]  /*1700*/  FFMA.FTZ R92, R88, R77, R85 ;  /* 0x0000004d585c7223 */ /* 0x000fc40000010055 */
[----:B------:R-:W-:Y:S01]  /*1710*/  FFMA.FTZ R88, R88, R73, R76 ;  /* 0x0000004958587223 */ /* 0x000fe2000001004c */
[----:B------:R-:W-:Y:S02]  /*1720*/  IMAD.U32 R73, R37, 0x10000, RZ ;  /* 0x0001000025497824 */ /* 0x000fe400078e00ff */
[----:B------:R-:W-:Y:S01]  /*1730*/  FFMA.FTZ R89, R80, R87, R89 ;  /* 0x0000005750597223 */ /* 0x000fe20000010059 */
[----:B------:R-:W-:Y:S01]  /*1740*/  SHF.L.U32 R86, R86, 0x10, RZ ;  /* 0x0000001056567819 */ /* 0x000fe200000006ff */
[----:B------:R-:W-:Y:S01]  /*1750*/  IMAD.U32 R81, R81, 0x10000, RZ ;  /* 0x0001000051517824 */ /* 0x000fe200078e00ff */
[----:B------:R-:W-:Y:S01]  /*1760*/  PRMT R37, R37, 0x7632, R37 ;  /* 0x0000763225257816 */ /* 0x000fe20000000025 */
[--C-:B------:R-:W-:Y:S01]  /*1770*/  FFMA.FTZ R96, R84, R73, R89.reuse ;  /* 0x0000004954607223 */ /* 0x100fe20000010059 */
[----:B---3--:R-:W-:Y:S01]  /*1780*/  PRMT R89, R40, 0x7632, R89 ;  /* 0x0000763228597816 */ /* 0x008fe20000000059 */
[----:B------:R-:W-:Y:S01]  /*1790*/  FFMA.FTZ R94, R81, R86, R94 ;  /* 0x00000056515e7223 */ /* 0x000fe2000001005e */
[----:B------:R-:W-:-:S02]  /*17a0*/  SHF.L.U32 R72, R78, 0x10, RZ ;  /* 0x000000104e487819 */ /* 0x000fc400000006ff */
[----:B------:R-:W-:Y:S02]  /*17b0*/  SHF.L.U32 R85, R74, 0x10, RZ ;  /* 0x000000104a557819 */ /* 0x000fe400000006ff */
[----:B------:R-:W-:Y:S01]  /*17c0*/  SHF.L.U32 R40, R40, 0x10, RZ ;  /* 0x0000001028287819 */ /* 0x000fe200000006ff */
[----:B------:R-:W-:Y:S01]  /*17d0*/  IMAD.U32 R76, R37, 0x10000, RZ ;  /* 0x00010000254c7824 */ /* 0x000fe200078e00ff */
[----:B------:R-:W-:Y:S01]  /*17e0*/  SHF.L.U32 R89, R89, 0x10, RZ ;  /* 0x0000001059597819 */ /* 0x000fe200000006ff */
[----:B------:R-:W-:Y:S01]  /*17f0*/  FFMA.FTZ R94, R85, R72, R94 ;  /* 0x00000048555e7223 */ /* 0x000fe2000001005e */
[----:B------:R-:W-:Y:S01]  /*1800*/  PRMT R87, R74, 0x7632, R87 ;  /* 0x000076324a577816 */ /* 0x000fe20000000057 */
[----:B------:R-:W-:Y:S01]  /*1810*/  FFMA.FTZ R93, R83, R40, R90 ;  /* 0x00000028535d7223 */ /* 0x000fe2000001005a */
[C---:B------:R-:W-:Y:S02]  /*1820*/  PRMT R36, R75.reuse, 0x7632, R36 ;  /* 0x000076324b247816 */ /* 0x040fe40000000024 */
[----:B------:R-:W-:Y:S01]  /*1830*/  SHF.L.U32 R86, R75, 0x10, RZ ;  /* 0x000000104b567819 */ /* 0x000fe200000006ff */
[----:B------:R-:W-:Y:S01]  /*1840*/  FFMA.FTZ R76, R81, R76, R96 ;  /* 0x0000004c514c7223 */ /* 0x000fe20000010060 */
[----:B------:R-:W3:Y:S01]  /*1850*/  LDG.E.128 R72, desc[UR6][R2.64+0x5800] ;  /* 0x0058000602487981 */ /* 0x000ee2000c1e1d00 */
[----:B------:R-:W-:Y:S01]  /*1860*/  IMAD.U32 R40, R38, 0x10000, RZ ;  /* 0x0001000026287824 */ /* 0x000fe200078e00ff */
[----:B------:R-:W-:Y:S01]  /*1870*/  PRMT R78, R78, 0x7632, R78 ;  /* 0x000076324e4e7816 */ /* 0x000fe2000000004e */
[----:B------:R-:W-:Y:S01]  /*1880*/  FFMA.FTZ R89, R80, R89, R93 ;  /* 0x0000005950597223 */ /* 0x000fe2000001005d */
[----:B------:R-:W-:-:S02]  /*1890*/  PRMT R38, R41, 0x7632, R38 ;  /* 0x0000763229267816 */ /* 0x000fc40000000026 */
[----:B------:R-:W-:Y:S01]  /*18a0*/  SHF.L.U32 R91, R41, 0x10, RZ ;  /* 0x00000010295b7819 */ /* 0x000fe200000006ff */
[----:B------:R-:W-:Y:S01]  /*18b0*/  FFMA.FTZ R90, R85, R40, R76 ;  /* 0x00000028555a7223 */ /* 0x000fe2000001004c */
[----:B------:R-:W-:Y:S02]  /*18c0*/  SHF.L.U32 R78, R78, 0x10, RZ ;  /* 0x000000104e4e7819 */ /* 0x000fe400000006ff */
[----:B------:R-:W-:Y:S01]  /*18d0*/  SHF.L.U32 R87, R87, 0x10, RZ ;  /* 0x0000001057577819 */ /* 0x000fe200000006ff */
[--C-:B------:R-:W-:Y:S01]  /*18e0*/  FFMA.FTZ R76, R84, R91, R89.reuse ;  /* 0x0000005b544c7223 */ /* 0x100fe20000010059 */
[C---:B------:R-:W-:Y:S02]  /*18f0*/  SHF.L.U32 R40, R38.reuse, 0x10, RZ ;  /* 0x0000001026287819 */ /* 0x040fe400000006ff */
[----:B------:R-:W-:Y:S02]  /*1900*/  PRMT R38, R38, 0x7632, R38 ;  /* 0x0000763226267816 */ /* 0x000fe40000000026 */
[C---:B------:R-:W-:Y:S01]  /*1910*/  PRMT R89, R42.reuse, 0x7632, R89 ;  /* 0x000076322a597816 */ /* 0x040fe20000000059 */
[----:B------:R-:W-:Y:S01]  /*1920*/  FFMA.FTZ R77, R87, R78, R94 ;  /* 0x0000004e574d7223 */ /* 0x000fe2000001005e */
[----:B------:R-:W-:Y:S01]  /*1930*/  PRMT R37, R79, 0x7632, R37 ;  /* 0x000076324f257816 */ /* 0x000fe20000000025 */
[----:B------:R-:W-:Y:S01]  /*1940*/  FFMA.FTZ R40, R81, R40, R76 ;  /* 0x0000002851287223 */ /* 0x000fe2000001004c */
[----:B------:R-:W-:-:S02]  /*1950*/  SHF.L.U32 R42, R42, 0x10, RZ ;  /* 0x000000102a2a7819 */ /* 0x000fc400000006ff */
[----:B------:R-:W-:Y:S01]  /*1960*/  SHF.L.U32 R79, R79, 0x10, RZ ;  /* 0x000000104f4f7819 */ /* 0x000fe200000006ff */
[----:B------:R-:W-:Y:S01]  /*1970*/  IMAD.U32 R38, R38, 0x10000, RZ ;  /* 0x0001000026267824 */ /* 0x000fe200078e00ff */
[----:B------:R-:W-:Y:S01]  /*1980*/  SHF.L.U32 R94, R89, 0x10, RZ ;  /* 0x00000010595e7819 */ /* 0x000fe200000006ff */
[--C-:B------:R-:W-:Y:S01]  /*1990*/  FFMA.FTZ R91, R85, R42, R40.reuse ;  /* 0x0000002a555b7223 */ /* 0x100fe20000010028 */
[C---:B------:R-:W-:Y:S01]  /*19a0*/  PRMT R40, R39.reuse, 0x7632, R40 ;  /* 0x0000763227287816 */ /* 0x040fe20000000028 */
[----:B------:R-:W-:Y:S01]  /*19b0*/  FFMA.FTZ R41, R86, R79, R77 ;  /* 0x0000004f56297223 */ /* 0x000fe2000001004d */
[----:B------:R-:W-:Y:S01]  /*19c0*/  SHF.L.U32 R39, R39, 0x10, RZ ;  /* 0x0000001027277819 */ /* 0x000fe200000006ff */
[----:B------:R-:W3:Y:S01]  /*19d0*/  LDG.E.128 R76, desc[UR6][R2.64+0x9000] ;  /* 0x00900006024c7981 */ /* 0x000ee2000c1e1d00 */
[C---:B------:R-:W-:Y:S01]  /*19e0*/  FFMA.FTZ R89, R87.reuse, R38, R90 ;  /* 0x0000002657597223 */ /* 0x040fe2000001005a */
[C---:B----4-:R-:W-:Y:S01]  /*19f0*/  IMAD.U32 R38, R12.reuse, 0x10000, RZ ;  /* 0x000100000c267824 */ /* 0x050fe200078e00ff */
[----:B------:R-:W-:Y:S01]  /*1a00*/  PRMT R12, R12, 0x7632, R12 ;  /* 0x000076320c0c7816 */ /* 0x000fe2000000000c */
[----:B------:R-:W-:Y:S01]  /*1a10*/  FFMA.FTZ R94, R87, R94, R91 ;  /* 0x0000005e575e7223 */ /* 0x000fe2000001005b */
[----:B------:R-:W-:Y:S01]  /*1a20*/  SHF.L.U32 R91, R43, 0x10, RZ ;  /* 0x000000102b5b7819 */ /* 0x000fe200000006ff */
[----:B------:R-:W-:Y:S01]  /*1a30*/  FFMA.FTZ R90, R86, R39, R89 ;  /* 0x00000027565a7223 */ /* 0x000fe20000010059 */
[----:B------:R-:W-:Y:S01]  /*1a40*/  SHF.L.U32 R89, R12, 0x10, RZ ;  /* 0x000000100c597819 */ /* 0x000fe200000006ff */
[----:B------:R-:W-:-:S02]  /*1a50*/  FFMA.FTZ R93, R83, R38, R82 ;  /* 0x00000026535d7223 */ /* 0x000fc40000010052 */
        /* <DEDUP_REMOVED lines=8> */
[----:B-----5:R-:W-:Y:S01]  /*1ae0*/  PRMT R91, R4, 0x7632, R91 ;  /* 0x00007632045b7816 */ /* 0x020fe2000000005b */
[C---:B------:R-:W-:Y:S01]  /*1af0*/  FFMA.FTZ R40, R82.reuse, R37, R41 ;  /* 0x0000002552287223 */ /* 0x040fe20000010029 */
[----:B------:R-:W-:Y:S01]  /*1b00*/  FFMA.FTZ R90, R82, R39, R90 ;  /* 0x00000027525a7223 */ /* 0x000fe2000001005a */
[----:B------:R-:W-:Y:S01]  /*1b10*/  IMAD.U32 R93, R4, 0x10000, RZ ;  /* 0x00010000045d7824 */ /* 0x000fe200078e00ff */
[----:B------:R-:W4:Y:S01]  /*1b20*/  LDG.E.128 R36, desc[UR6][R2.64+0xc800] ;  /* 0x00c8000602247981 */ /* 0x000f22000c1e1d00 */
[----:B------:R-:W-:-:S02]  /*1b30*/  SHF.L.U32 R4, R13, 0x10, RZ ;  /* 0x000000100d047819 */ /* 0x000fc400000006ff */
        /* <DEDUP_REMOVED lines=18> */
[----:B------:R-:W5:Y:S01]  /*1c60*/  LDG.E.128 R12, desc[UR6][R2.64+0x10000] ;  /* 0x01000006020c7981 */ /* 0x000f62000c1e1d00 */
[C---:B------:R-:W-:Y:S01]  /*1c70*/  SHF.L.U32 R0, R6.reuse, 0x10, RZ ;  /* 0x0000001006007819 */ /* 0x040fe200000006ff */
[----:B------:R-:W-:Y:S01]  /*1c80*/  FFMA.FTZ R42, R81, R42, R94 ;  /* 0x0000002a512a7223 */ /* 0x000fe2000001005e */
[----:B------:R-:W-:Y:S01]  /*1c90*/  PRMT R6, R6, 0x7632, R6 ;  /* 0x0000763206067816 */ /* 0x000fe20000000006 */
[----:B------:R-:W-:Y:S01]  /*1ca0*/  FFMA.FTZ R5, R86, R43, R5 ;  /* 0x0000002b56057223 */ /* 0x000fe20000010005 */
[----:B------:R-:W-:Y:S02]  /*1cb0*/  IMAD.U32 R41, R41, 0x10000, RZ ;  /* 0x0001000029297824 */ /* 0x000fe400078e00ff */
        /* <DEDUP_REMOVED lines=10> */
[----:B------:R-:W-:Y:S01]  /*1d60*/  SHF.L.U32 R5, R17, 0x10, RZ ;  /* 0x0000001011057819 */ /* 0x000fe200000006ff */
[----:B------:R-:W-:Y:S01]  /*1d70*/  FFMA.FTZ R43, R80, R43, R93 ;  /* 0x0000002b502b7223 */ /* 0x000fe2000001005d */
[----:B------:R-:W-:Y:S02]  /*1d80*/  PRMT R7, R7, 0x7632, R7 ;  /* 0x0000763207077816 */ /* 0x000fe40000000007 */
[----:B------:R-:W-:Y:S01]  /*1d90*/  PRMT R4, R20, 0x7632, R4 ;  /* 0x0000763214047816 */ /* 0x000fe20000000004 */
[----:B------:R-:W-:Y:S01]  /*1da0*/  FFMA.FTZ R16, R84, R5, R43 ;  /* 0x0000000554107223 */ /* 0x000fe2000001002b */
[----:B------:R-:W-:Y:S02]  /*1db0*/  PRMT R0, R17, 0x7632, R0 ;  /* 0x0000763211007816 */ /* 0x000fe40000000000 */
[----:B------:R-:W-:-:S02]  /*1dc0*/  SHF.L.U32 R17, R7, 0x10, RZ ;  /* 0x0000001007117819 */ /* 0x000fc400000006ff */
[----:B------:R-:W-:Y:S02]  /*1dd0*/  SHF.L.U32 R43, R4, 0x10, RZ ;  /* 0x00000010042b7819 */ /* 0x000fe400000006ff */
[----:B------:R-:W5:Y:S01]  /*1de0*/  LDG.E.128 R4, desc[UR6][R2.64+0x13800] ;  /* 0x0138000602047981 */ /* 0x000f62000c1e1d00 */
[----:B------:R-:W-:Y:S01]  /*1df0*/  SHF.L.U32 R20, R20, 0x10, RZ ;  /* 0x0000001014147819 */ /* 0x000fe200000006ff */
[----:B------:R-:W-:-:S04]  /*1e00*/  IMAD.U32 R0, R0, 0x10000, RZ ;  /* 0x0001000000007824 */ /* 0x000fc800078e00ff */
[----:B------:R-:W-:Y:S01]  /*1e10*/  FFMA.FTZ R93, R83, R20, R88 ;  /* 0x00000014535d7223 */ /* 0x000fe20000010058 */
[----:B------:R-:W-:Y:S01]  /*1e20*/  FFMA.FTZ R83, R82, R17, R41 ;  /* 0x0000001152537223 */ /* 0x000fe20000010029 */
[C---:B------:R-:W-:Y:S02]  /*1e30*/  PRMT R17, R21.reuse, 0x7632, R17 ;  /* 0x0000763215117816 */ /* 0x040fe40000000011 */
[----:B------:R-:W-:Y:S01]  /*1e40*/  SHF.L.U32 R41, R21, 0x10, RZ ;  /* 0x0000001015297819 */ /* 0x000fe200000006ff */
[----:B------:R-:W-:Y:S01]  /*1e50*/  FFMA.FTZ R43, R80, R43, R93 ;  /* 0x0000002b502b7223 */ /* 0x000fe2000001005d */
[----:B------:R-:W-:Y:S01]  /*1e60*/  FFMA.FTZ R16, R81, R0, R16 ;  /* 0x0000000051107223 */ /* 0x000fe20000010010 */
[C---:B------:R-:W-:Y:S02]  /*1e70*/  PRMT R0, R18.reuse, 0x7632, R0 ;  /* 0x0000763212007816 */ /* 0x040fe40000000000 */
[----:B------:R-:W-:Y:S01]  /*1e80*/  SHF.L.U32 R18, R18, 0x10, RZ ;  /* 0x0000001012127819 */ /* 0x000fe200000006ff */
[----:B------:R-:W-:Y:S01]  /*1e90*/  FFMA.FTZ R88, R84, R41, R43 ;  /* 0x0000002954587223 */ /* 0x000fe2000001002b */
[----:B------:R-:W-:-:S02]  /*1ea0*/  SHF.L.U32 R80, R17, 0x10, RZ ;  /* 0x0000001011507819 */ /* 0x000fc400000006ff */
        /* <DEDUP_REMOVED lines=8> */
[----:B------:R-:W-:Y:S01]  /*1f30*/  FFMA.FTZ R80, R85, R84, R80 ;  /* 0x0000005455507223 */ /* 0x000fe20000010050 */
[----:B------:R-:W-:Y:S01]  /*1f40*/  IMAD.U32 R22, R22, 0x10000, RZ ;  /* 0x0001000016167824 */ /* 0x000fe200078e00ff */
[----:B------:R-:W5:Y:S01]  /*1f50*/  LDG.E.128 R16, desc[UR6][R2.64+0x17000] ;  /* 0x0170000602107981 */ /* 0x000f62000c1e1d00 */
[----:B------:R-:W-:-:S02]  /*1f60*/  PRMT R42, R24, 0x7632, R42 ;  /* 0x00007632182a7816 */ /* 0x000fc4000000002a */
[----:B------:R-:W-:Y:S02]  /*1f70*/  SHF.L.U32 R81, R24, 0x10, RZ ;  /* 0x0000001018517819 */ /* 0x000fe400000006ff */
[C---:B------:R-:W-:Y:S02]  /*1f80*/  PRMT R0, R28.reuse, 0x7632, R0 ;  /* 0x000076321c007816 */ /* 0x040fe40000000000 */
[----:B------:R-:W-:Y:S01]  /*1f90*/  SHF.L.U32 R84, R28, 0x10, RZ ;  /* 0x000000101c547819 */ /* 0x000fe200000006ff */
[----:B------:R-:W-:Y:S01]  /*1fa0*/  FFMA.FTZ R22, R87, R22, R80 ;  /* 0x0000001657167223 */ /* 0x000fe20000010050 */
[----:B------:R-:W-:Y:S01]  /*1fb0*/  SHF.L.U32 R80, R0, 0x10, RZ ;  /* 0x0000001000507819 */ /* 0x000fe200000006ff */
[----:B------:R-:W-:Y:S01]  /*1fc0*/  IMAD.U32 R87, R42, 0x10000, RZ ;  /* 0x000100002a577824 */ /* 0x000fe200078e00ff */
[C---:B------:R-:W-:Y:S01]  /*1fd0*/  SHF.L.U32 R43, R23.reuse, 0x10, RZ ;  /* 0x00000010172b7819 */ /* 0x040fe200000006ff */
[----:B------:R-:W-:Y:S01]  /*1fe0*/  FFMA.FTZ R81, R84, R81, R40 ;  /* 0x0000005154517223 */ /* 0x000fe20000010028 */
[----:B------:R-:W-:-:S02]  /*1ff0*/  PRMT R23, R23, 0x7632, R23 ;  /* 0x0000763217177816 */ /* 0x000fc40000000017 */
[----:B------:R-:W-:Y:S01]  /*2000*/  PRMT R28, R32, 0x7632, R28 ;  /* 0x00007632201c7816 */ /* 0x000fe2000000001c */
[----:B------:R-:W-:Y:S01]  /*2010*/  FFMA.FTZ R24, R80, R87, R81 ;  /* 0x0000005750187223 */ /* 0x000fe20000010051 */
[----:B------:R-:W-:Y:S01]  /*2020*/  SHF.L.U32 R95, R32, 0x10, RZ ;  /* 0x00000010205f7819 */ /* 0x000fe200000006ff */
[----:B------:R-:W-:Y:S01]  /*2030*/  FFMA.FTZ R85, R86, R21, R41 ;  /* 0x0000001556557223 */ /* 0x000fe20000010029 */
[----:B------:R-:W-:Y:S01]  /*2040*/  IMAD.U32 R87, R20, 0x10000, RZ ;  /* 0x0001000014577824 */ /* 0x000fe200078e00ff */
[----:B------:R-:W-:Y:S01]  /*2050*/  SHF.L.U32 R93, R23, 0x10, RZ ;  /* 0x00000010175d7819 */ /* 0x000fe200000006ff */
[----:B------:R-:W-:Y:S01]  /*2060*/  FFMA.FTZ R86, R86, R43, R22 ;  /* 0x0000002b56567223 */ /* 0x000fe20000010016 */
[----:B------:R-:W-:Y:S02]  /*2070*/  SHF.L.U32 R0, R25, 0x10, RZ ;  /* 0x0000001019007819 */ /* 0x000fe400000006ff */
[----:B------:R-:W-:Y:S01]  /*2080*/  SHF.L.U32 R81, R29, 0x10, RZ ;  /* 0x000000101d517819 */ /* 0x000fe200000006ff */
[----:B------:R-:W-:Y:S01]  /*2090*/  FFMA.FTZ R95, R84, R95, R90 ;  /* 0x0000005f545f7223 */ /* 0x000fe2000001005a */
[----:B------:R-:W-:Y:S01]  /*20a0*/  SHF.L.U32 R97, R28, 0x10, RZ ;  /* 0x000000101c617819 */ /* 0x000fe200000006ff */
[C---:B------:R-:W-:Y:S01]  /*20b0*/  FFMA.FTZ R87, R82.reuse, R87, R85 ;  /* 0x0000005752577223 */ /* 0x040fe20000010055 */
[----:B------:R-:W-:Y:S01]  /*20c0*/  FFMA.FTZ R85, R82, R93, R86 ;  /* 0x0000005d52557223 */ /* 0x000fe20000010056 */
[----:B------:R-:W-:Y:S01]  /*20d0*/  FFMA.FTZ R93, R81, R0, R24 ;  /* 0x00000000515d7223 */ /* 0x000fe20000010018 */
[----:B------:R-:W-:Y:S01]  /*20e0*/  PRMT R82, R29, 0x7632, R82 ;  /* 0x000076321d527816 */ /* 0x000fe20000000052 */
[----:B------:R-:W-:Y:S01]  /*20f0*/  FFMA.FTZ R28, R80, R97, R95 ;  /* 0x00000061501c7223 */ /* 0x000fe2000001005f */
[----:B------:R-:W-:Y:S01]  /*2100*/  IMAD.U32 R24, R33, 0x10000, RZ ;  /* 0x0001000021187824 */ /* 0x000fe200078e00ff */
[----:B------:R-:W-:Y:S01]  /*2110*/  SHF.L.U32 R29, R8, 0x10, RZ ;  /* 0x00000010081d7819 */ /* 0x000fe200000006ff */
[----:B------:R-:W5:Y:S01]  /*2120*/  LDG.E.128 R20, desc[UR6][R44.64+0x2800] ;  /* 0x002800062c147981 */ /* 0x000f62000c1e1d00 */
[----:B------:R-:W-:-:S02]  /*2130*/  PRMT R8, R30, 0x7632, R8 ;  /* 0x000076321e087816 */ /* 0x000fc40000000008 */
[----:B------:R-:W-:Y:S01]  /*2140*/  PRMT R25, R25, 0x7632, R25 ;  /* 0x0000763219197816 */ /* 0x000fe20000000019 */
[----:B------:R-:W5:Y:S01]  /*2150*/  LDG.E.128 R40, desc[UR6][R2.64+0x2800] ;  /* 0x0028000602287981 */ /* 0x000f62000c1e1d00 */
[----:B------:R-:W-:Y:S01]  /*2160*/  FFMA.FTZ R95, R81, R24, R28 ;  /* 0x00000018515f7223 */ /* 0x000fe2000001001c */
[----:B------:R-:W-:Y:S02]  /*2170*/  PRMT R24, R8, 0x7632, R24 ;  /* 0x0000763208187816 */ /* 0x000fe40000000018 */
[----:B------:R-:W-:Y:S02]  /*2180*/  SHF.L.U32 R25, R25, 0x10, RZ ;  /* 0x0000001019197819 */ /* 0x000fe400000006ff */
[----:B------:R-:W-:Y:S02]  /*2190*/  SHF.L.U32 R82, R82, 0x10, RZ ;  /* 0x0000001052527819 */ /* 0x000fe400000006ff */
[----:B------:R-:W-:Y:S01]  /*21a0*/  PRMT R33, R33, 0x7632, R33 ;  /* 0x0000763221217816 */ /* 0x000fe20000000021 */
[----:B------:R-:W-:Y:S01]  /*21b0*/  FFMA.FTZ R97, R84, R29, R89 ;  /* 0x0000001d54617223 */ /* 0x000fe20000010059 */
[----:B------:R-:W-:-:S02]  /*21c0*/  IMAD.U32 R89, R24, 0x10000, RZ ;  /* 0x0001000018597824 */ /* 0x000fc400078e00ff */
[----:B------:R-:W-:Y:S01]  /*21d0*/  FFMA.FTZ R93, R82, R25, R93 ;  /* 0x00000019525d7223 */ /* 0x000fe2000001005d */
[----:B------:R-:W-:Y:S01]  /*21e0*/  SHF.L.U32 R33, R33, 0x10, RZ ;  /* 0x0000001021217819 */ /* 0x000fe200000006ff */
[----:B------:R-:W-:Y:S01]  /*21f0*/  IMAD.U32 R86, R30, 0x10000, RZ ;  /* 0x000100001e567824 */ /* 0x000fe200078e00ff */
[C---:B------:R-:W-:Y:S02]  /*2200*/  PRMT R28, R26.reuse, 0x7632, R28 ;  /* 0x000076321a1c7816 */ /* 0x040fe4000000001c */
[----:B------:R-:W-:Y:S01]  /*2210*/  SHF.L.U32 R25, R26, 0x10, RZ ;  /* 0x000000101a197819 */ /* 0x000fe200000006ff */
[----:B------:R-:W-:Y:S01]  /*2220*/  FFMA.FTZ R90, R80, R89, R97 ;  /* 0x00000059505a7223 */ /* 0x000fe20000010061 */
[----:B------:R-:W-:Y:S02]  /*2230*/  IMAD.U32 R89, R8, 0x10000, RZ ;  /* 0x0001000008597824 */ /* 0x000fe400078e00ff */
[----:B------:R-:W-:Y:S01]  /*2240*/  FFMA.FTZ R95, R82, R33, R95 ;  /* 0x00000021525f7223 */ /* 0x000fe2000001005f */
[----:B------:R-:W-:Y:S01]  /*2250*/  SHF.L.U32 R28, R28, 0x10, RZ ;  /* 0x000000101c1c7819 */ /* 0x000fe200000006ff */
[----:B------:R-:W-:Y:S01]  /*2260*/  FFMA.FTZ R30, R86, R25, R93 ;  /* 0x00000019561e7223 */ /* 0x000fe2000001005d */
[----:B------:R-:W-:-:S02]  /*2270*/  PRMT R8, R9, 0x7632, R8 ;  /* 0x0000763209087816 */ /* 0x000fc40000000008 */
[C---:B------:R-:W-:Y:S02]  /*2280*/  PRMT R32, R34.reuse, 0x7632, R32 ;  /* 0x0000763222207816 */ /* 0x040fe40000000020 */
[----:B------:R-:W-:Y:S02]  /*2290*/  SHF.L.U32 R33, R34, 0x10, RZ ;  /* 0x0000001022217819 */ /* 0x000fe400000006ff */
[----:B------:R-:W-:Y:S02]  /*22a0*/  SHF.L.U32 R34, R9, 0x10, RZ ;  /* 0x0000001009227819 */ /* 0x000fe400000006ff */
[C---:B------:R-:W-:Y:S02]  /*22b0*/  PRMT R88, R31.reuse, 0x7632, R88 ;  /* 0x000076321f587816 */ /* 0x040fe40000000058 */
        /* <DEDUP_REMOVED lines=9> */
[----:B------:R-:W-:Y:S02]  /*2350*/  IMAD.U32 R31, R8, 0x10000, RZ ;  /* 0x00010000081f7824 */ /* 0x000fe400078e00ff */
[----:B------:R-:W-:Y:S01]  /*2360*/  FFMA.FTZ R93, R82, R93, R97 ;  /* 0x0000005d525d7223 */ /* 0x000fe20000010061 */
[----:B------:R-:W-:-:S02]  /*2370*/  PRMT R10, R10, 0x7632, R10 ;  /* 0x000076320a0a7816 */ /* 0x000fc4000000000a */
[C---:B------:R-:W-:Y:S02]  /*2380*/  PRMT R8, R48.reuse, 0x7632, R8 ;  /* 0x0000763230087816 */ /* 0x040fe40000000008 */
[----:B------:R-:W-:Y:S01]  /*2390*/  SHF.L.U32 R48, R48, 0x10, RZ ;  /* 0x0000001030307819 */ /* 0x000fe200000006ff */
[----:B------:R-:W-:Y:S01]  /*23a0*/  FFMA.FTZ R28, R86, R95, R93 ;  /* 0x0000005f561c7223 */ /* 0x000fe2000001005d */
[----:B------:R-:W-:Y:S02]  /*23b0*/  PRMT R29, R27, 0x7632, R29 ;  /* 0x000076321b1d7816 */ /* 0x000fe4000000001d */
[----:B------:R-:W-:Y:S01]  /*23c0*/  SHF.L.U32 R32, R32, 0x10, RZ ;  /* 0x0000001020207819 */ /* 0x000fe200000006ff */
[----:B------:R-:W5:Y:S01]  /*23d0*/  LDG.E.128 R24, desc[UR6][R2.64+0x6000] ;  /* 0x0060000602187981 */ /* 0x000f62000c1e1d00 */
[----:B------:R-:W-:Y:S01]  /*23e0*/  SHF.L.U32 R10, R10, 0x10, RZ ;  /* 0x000000100a0a7819 */ /* 0x000fe200000006ff */
[----:B------:R-:W-:Y:S01]  /*23f0*/  FFMA.FTZ R91, R84, R48, R91 ;  /* 0x00000030545b7223 */ /* 0x000fe2000001005b */
[----:B------:R-:W-:Y:S01]  /*2400*/  SHF.L.U32 R95, R8, 0x10, RZ ;  /* 0x00000010085f7819 */ /* 0x000fe200000006ff */
[----:B------:R-:W-:Y:S01]  /*2410*/  FFMA.FTZ R32, R89, R32, R33 ;  /* 0x0000002059207223 */ /* 0x000fe20000010021 */
[----:B------:R-:W-:-:S02]  /*2420*/  SHF.L.U32 R29, R29, 0x10, RZ ;  /* 0x000000101d1d7819 */ /* 0x000fc400000006ff */
[----:B------:R-:W-:Y:S01]  /*2430*/  SHF.L.U32 R88, R88, 0x10, RZ ;  /* 0x0000001058587819 */ /* 0x000fe200000006ff */
[----:B------:R-:W-:Y:S02]  /*2440*/  IMAD.U32 R33, R35, 0x10000, RZ ;  /* 0x0001000023217824 */ /* 0x000fe400078e00ff */
[----:B------:R-:W-:Y:S01]  /*2450*/  FFMA.FTZ R93, R89, R10, R28 ;  /* 0x0000000a595d7223 */ /* 0x000fe2000001001c */
[----:B------:R-:W-:Y:S01]  /*2460*/  SHF.L.U32 R8, R49, 0x10, RZ ;  /* 0x0000001031087819 */ /* 0x000fe200000006ff */
[----:B------:R-:W-:Y:S01]  /*2470*/  FFMA.FTZ R10, R80, R95, R91 ;  /* 0x0000005f500a7223 */ /* 0x000fe2000001005b */
[----:B------:R-:W-:Y:S01]  /*2480*/  FFMA.FTZ R92, R88, R29, R9 ;  /* 0x0000001d585c7223 */ /* 0x000fe20000010009 */
[----:B------:R-:W-:Y:S01]  /*2490*/  IMAD.U32 R9, R11, 0x10000, RZ ;  /* 0x000100000b097824 */ /* 0x000fe200078e00ff */
[----:B------:R-:W-:Y:S01]  /*24a0*/  PRMT R49, R49, 0x7632, R49 ;  /* 0x0000763231317816 */ /* 0x000fe20000000031 */
[----:B------:R-:W-:Y:S01]  /*24b0*/  FFMA.FTZ R90, R0, R33, R32 ;  /* 0x00000021005a7223 */ /* 0x000fe20000010020 */
[----:B------:R-:W-:Y:S01]  /*24c0*/  PRMT R11, R11, 0x7632, R11 ;  /* 0x000076320b0b7816 */ /* 0x000fe2000000000b */
[----:B------:R-:W-:Y:S01]  /*24d0*/  FFMA.FTZ R91, R81, R8, R10 ;  /* 0x00000008515b7223 */ /* 0x000fe2000001000a */
[----:B------:R-:W5:Y:S01]  /*24e0*/  LDG.E.128 R32, desc[UR6][R2.64+0x9800] ;  /* 0x0098000602207981 */ /* 0x000f62000c1e1d00 */
[----:B------:R-:W-:-:S02]  /*24f0*/  PRMT R8, R52, 0x7632, R8 ;  /* 0x0000763234087816 */ /* 0x000fc40000000008 */
[----:B------:R-:W-:Y:S02]  /*2500*/  SHF.L.U32 R52, R52, 0x10, RZ ;  /* 0x0000001034347819 */ /* 0x000fe400000006ff */
[----:B------:R-:W-:Y:S01]  /*2510*/  SHF.L.U32 R49, R49, 0x10, RZ ;  /* 0x0000001031317819 */ /* 0x000fe200000006ff */
        /* <DEDUP_REMOVED lines=16> */
[----:B------:R-:W5:Y:S01]  /*2620*/  LDG.E.128 R28, desc[UR6][R2.64+0xd000] ;  /* 0x00d00006021c7981 */ /* 0x000f62000c1e1d00 */
[----:B------:R-:W-:Y:S01]  /*2630*/  PRMT R48, R51, 0x7632, R48 ;  /* 0x0000763233307816 */ /* 0x000fe20000000030 */
[----:B------:R-:W-:Y:S01]  /*2640*/  FFMA.FTZ R49, R89, R50, R8 ;  /* 0x0000003259317223 */ /* 0x000fe20000010008 */
[----:B------:R-:W-:Y:S01]  /*2650*/  SHF.L.U32 R51, R51, 0x10, RZ ;  /* 0x0000001033337819 */ /* 0x000fe200000006ff */
[----:B------:R-:W-:Y:S01]  /*2660*/  FFMA.FTZ R53, R82, R53, R83 ;  /* 0x0000003552357223 */ /* 0x000fe20000010053 */
[C---:B------:R-:W-:Y:S01]  /*2670*/  SHF.L.U32 R93, R54.reuse, 0x10, RZ ;  /* 0x00000010365d7819 */ /* 0x040fe200000006ff */
[----:B------:R-:W5:Y:S01]  /*2680*/  LDG.E.128 R8, desc[UR6][R2.64+0x10800] ;  /* 0x0108000602087981 */ /* 0x000f62000c1e1d00 */
[----:B------:R-:W-:Y:S01]  /*2690*/  PRMT R54, R54, 0x7632, R54 ;  /* 0x0000763236367816 */ /* 0x000fe20000000036 */
[----:B------:R-:W-:Y:S01]  /*26a0*/  FFMA.FTZ R83, R0, R51, R49 ;  /* 0x0000003300537223 */ /* 0x000fe20000010031 */
[----:B------:R-:W-:-:S02]  /*26b0*/  IMAD.U32 R49, R60, 0x10000, RZ ;  /* 0x000100003c317824 */ /* 0x000fc400078e00ff */
[----:B------:R-:W-:Y:S01]  /*26c0*/  FFMA.FTZ R52, R86, R93, R53 ;  /* 0x0000005d56347223 */ /* 0x000fe20000010035 */
[----:B------:R-:W-:Y:S02]  /*26d0*/  SHF.L.U32 R53, R48, 0x10, RZ ;  /* 0x0000001030357819 */ /* 0x000fe400000006ff */
[----:B------:R-:W-:Y:S02]  /*26e0*/  PRMT R60, R60, 0x7632, R60 ;  /* 0x000076323c3c7816 */ /* 0x000fe4000000003c */
[----:B------:R-:W-:Y:S01]  /*26f0*/  SHF.L.U32 R54, R54, 0x10, RZ ;  /* 0x0000001036367819 */ /* 0x000fe200000006ff */
[----:B------:R-:W-:Y:S01]  /*2700*/  FFMA.FTZ R95, R84, R49, R87 ;  /* 0x00000031545f7223 */ /* 0x000fe20000010057 */
[----:B------:R-:W-:Y:S01]  /*2710*/  SHF.L.U32 R93, R60, 0x10, RZ ;  /* 0x000000103c5d7819 */ /* 0x000fe200000006ff */
[----:B------:R-:W-:Y:S01]  /*2720*/  FFMA.FTZ R87, R88, R53, R83 ;  /* 0x0000003558577223 */ /* 0x000fe20000010053 */
[----:B------:R-:W-:Y:S02]  /*2730*/  IMAD.U32 R53, R55, 0x10000, RZ ;  /* 0x0001000037357824 */ /* 0x000fe400078e00ff */
[----:B------:R-:W-:Y:S01]  /*2740*/  FFMA.FTZ R83, R89, R54, R52 ;  /* 0x0000003659537223 */ /* 0x000fe20000010034 */
[----:B------:R-:W-:Y:S01]  /*2750*/  SHF.L.U32 R60, R56, 0x10, RZ ;  /* 0x00000010383c7819 */ /* 0x000fe200000006ff */
[----:B------:R-:W5:Y:S01]  /*2760*/  LDG.E.128 R48, desc[UR6][R2.64+0x14000] ;  /* 0x0140000602307981 */ /* 0x000f62000c1e1d00 */
[----:B------:R-:W-:Y:S01]  /*2770*/  PRMT R56, R55, 0x7632, R56 ;  /* 0x0000763237387816 */ /* 0x000fe20000000038 */
        /* <DEDUP_REMOVED lines=13> */
[----:B------:R-:W-:Y:S01]  /*2850*/  FFMA.FTZ R61, R82, R61, R93 ;  /* 0x0000003d523d7223 */ /* 0x000fe2000001005d */
[----:B------:R-:W-:Y:S01]  /*2860*/  FFMA.FTZ R85, R88, R85, R83 ;  /* 0x0000005558557223 */ /* 0x000fe20000010053 */
[----:B------:R-:W-:Y:S01]  /*2870*/  FFMA.FTZ R93, R81, R56, R80 ;  /* 0x00000038515d7223 */ /* 0x000fe20000010050 */
[----:B------:R-:W-:Y:S01]  /*2880*/  SHF.L.U32 R81, R57, 0x10, RZ ;  /* 0x0000001039517819 */ /* 0x000fe200000006ff */
[C---:B------:R-:W-:Y:S01]  /*2890*/  IMAD.U32 R57, R62.reuse, 0x10000, RZ ;  /* 0x000100003e397824 */ /* 0x040fe200078e00ff */
        /* <DEDUP_REMOVED lines=8> */
[----:B------:R-:W-:Y:S02]  /*2920*/  FFMA.FTZ R83, R86, R83, R82 ;  /* 0x0000005356537223 */ /* 0x000fe40000010052 */
[C---:B------:R-:W-:Y:S02]  /*2930*/  FFMA.FTZ R95, R89.reuse, R62, R56 ;  /* 0x0000003e595f7223 */ /* 0x040fe40000010038 */
[----:B------:R-:W-:Y:S01]  /*2940*/  FFMA.FTZ R56, R89, R60, R83 ;  /* 0x0000003c59387223 */ /* 0x000fe20000010053 */
[----:B--2---:R-:W-:Y:S02]  /*2950*/  SHF.L.U32 R89, R64, 0x10, RZ ;  /* 0x0000001040597819 */ /* 0x004fe400000006ff */
[----:B------:R-:W-:Y:S02]  /*2960*/  SHF.L.U32 R84, R68, 0x10, RZ ;  /* 0x0000001044547819 */ /* 0x000fe400000006ff */
[----:B------:R-:W-:Y:S01]  /*2970*/  PRMT R58, R69, 0x7632, R58 ;  /* 0x00007632453a7816 */ /* 0x000fe2000000003a */
[----:B------:R-:W-:Y:S01]  /*2980*/  IMAD.U32 R57, R63, 0x10000, RZ ;  /* 0x000100003f397824 */ /* 0x000fe200078e00ff */
[----:B------:R-:W-:-:S02]  /*2990*/  PRMT R64, R64, 0x7632, R64 ;  /* 0x0000763240407816 */ /* 0x000fc40000000040 */
[----:B------:R-:W-:Y:S01]  /*29a0*/  PRMT R86, R68, 0x7632, R86 ;  /* 0x0000763244567816 */ /* 0x000fe20000000056 */
[----:B------:R-:W-:Y:S01]  /*29b0*/  FFMA.FTZ R99, R84, R89, R92 ;  /* 0x0000005954637223 */ /* 0x000fe2000001005c */
[----:B------:R-:W-:Y:S01]  /*29c0*/  SHF.L.U32 R97, R64, 0x10, RZ ;  /* 0x0000001040617819 */ /* 0x000fe200000006ff */
[----:B------:R0:W2:Y:S02]  /*29d0*/  LDG.E.128 R80, desc[UR6][R44.64+0x3000] ;  /* 0x003000062c507981 */ /* 0x0000a4000c1e1d00 */
[----:B------:R-:W-:Y:S01]  /*29e0*/  IMAD.U32 R86, R86, 0x10000, RZ ;  /* 0x0001000056567824 */ /* 0x000fe200078e00ff */
[C---:B------:R-:W-:Y:S02]  /*29f0*/  PRMT R64, R65.reuse, 0x7632, R64 ;  /* 0x0000763241407816 */ /* 0x040fe40000000040 */
[----:B------:R-:W-:Y:S01]  /*2a00*/  SHF.L.U32 R68, R65, 0x10, RZ ;  /* 0x0000001041447819 */ /* 0x000fe200000006ff */
[----:B------:R-:W-:Y:S01]  /*2a10*/  FFMA.FTZ R92, R86, R97, R99 ;  /* 0x00000061565c7223 */ /* 0x000fe20000010063 */
[----:B------:R-:W-:-:S02]  /*2a20*/  SHF.L.U32 R89, R69, 0x10, RZ ;  /* 0x0000001045597819 */ /* 0x000fc400000006ff */
[----:B------:R-:W-:Y:S02]  /*2a30*/  PRMT R93, R63, 0x7632, R93 ;  /* 0x000076323f5d7816 */ /* 0x000fe4000000005d */
[----:B------:R-:W2:Y:S01]  /*2a40*/  LDG.E.128 R60, desc[UR6][R2.64+0x3000] ;  /* 0x00300006023c7981 */ /* 0x000ea2000c1e1d00 */
[----:B0-----:R-:W-:Y:S01]  /*2a50*/  SHF.L.U32 R44, R58, 0x10, RZ ;  /* 0x000000103a2c7819 */ /* 0x001fe200000006ff */
[----:B------:R-:W-:Y:S02]  /*2a60*/  IMAD.U32 R69, R64, 0x10000, RZ ;  /* 0x0001000040457824 */ /* 0x000fe400078e00ff */
[----:B------:R-:W-:Y:S01]  /*2a70*/  FFMA.FTZ R97, R89, R68, R92 ;  /* 0x0000004459617223 */ /* 0x000fe2000001005c */
[C---:B------:R-:W-:Y:S02]  /*2a80*/  SHF.L.U32 R65, R59.reuse, 0x10, RZ ;  /* 0x000000103b417819 */ /* 0x040fe400000006ff */
[----:B------:R-:W-:Y:S01]  /*2a90*/  PRMT R45, R59, 0x7632, R45 ;  /* 0x000076323b2d7816 */ /* 0x000fe2000000002d */
[----:B------:R-:W-:Y:S01]  /*2aa0*/  FFMA.FTZ R69, R44, R69, R97 ;  /* 0x000000452c457223 */ /* 0x000fe20000010061 */
[----:B---3--:R-:W-:-:S02]  /*2ab0*/  PRMT R68, R72, 0x7632, R68 ;  /* 0x0000763248447816 */ /* 0x008fc40000000044 */
[----:B------:R-:W-:Y:S01]  /*2ac0*/  SHF.L.U32 R97, R72, 0x10, RZ ;  /* 0x0000001048617819 */ /* 0x000fe200000006ff */
[----:B------:R-:W-:Y:S01]  /*2ad0*/  FFMA.FTZ R64, R0, R65, R56 ;  /* 0x0000004100407223 */ /* 0x000fe20000010038 */
[----:B------:R-:W-:Y:S02]  /*2ae0*/  SHF.L.U32 R45, R45, 0x10, RZ ;  /* 0x000000102d2d7819 */ /* 0x000fe400000006ff */
[----:B------:R-:W-:Y:S01]  /*2af0*/  SHF.L.U32 R99, R68, 0x10, RZ ;  /* 0x0000001044637819 */ /* 0x000fe200000006ff */
[----:B------:R-:W-:Y:S01]  /*2b00*/  FFMA.FTZ R97, R84, R97, R90 ;  /* 0x0000006154617223 */ /* 0x000fe2000001005a */
[----:B------:R-:W-:Y:S01]  /*2b10*/  FFMA.FTZ R95, R0, R57, R95 ;  /* 0x00000039005f7223 */ /* 0x000fe2000001005f */
[----:B------:R-:W-:Y:S01]  /*2b20*/  FFMA.FTZ R45, R88, R45, R64 ;  /* 0x0000002d582d7223 */ /* 0x000fe20000010040 */
[----:B------:R-:W3:Y:S01]  /*2b30*/  LDG.E.128 R56, desc[UR6][R2.64+0x6800] ;  /* 0x0068000602387981 */ /* 0x000ee2000c1e1d00 */
[----:B------:R-:W-:Y:S01]  /*2b40*/  IMAD.U32 R93, R93, 0x10000, RZ ;  /* 0x000100005d5d7824 */ /* 0x000fe200078e00ff */
[----:B------:R-:W-:Y:S01]  /*2b50*/  SHF.L.U32 R0, R70, 0x10, RZ ;  /* 0x0000001046007819 */ /* 0x000fe200000006ff */
[----:B------:R-:W-:Y:S01]  /*2b60*/  FFMA.FTZ R72, R86, R99, R97 ;  /* 0x0000006356487223 */ /* 0x000fe20000010061 */
[----:B------:R-:W-:Y:S01]  /*2b70*/  PRMT R90, R70, 0x7632, R90 ;  /* 0x00007632465a7816 */ /* 0x000fe2000000005a */
[C---:B------:R-:W-:Y:S01]  /*2b80*/  IMAD.U32 R70, R73.reuse, 0x10000, RZ ;  /* 0x0001000049467824 */ /* 0x040fe200078e00ff */
[----:B------:R-:W-:Y:S01]  /*2b90*/  PRMT R64, R73, 0x7632, R64 ;  /* 0x0000763249407816 */ /* 0x000fe20000000040 */
[----:B------:R-:W-:Y:S01]  /*2ba0*/  FFMA.FTZ R93, R88, R93, R95 ;  /* 0x0000005d585d7223 */ /* 0x000fe2000001005f */
        /* <DEDUP_REMOVED lines=11> */
[----:B------:R-:W-:Y:S02]  /*2c60*/  PRMT R74, R74, 0x7632, R74 ;  /* 0x000076324a4a7816 */ /* 0x000fe4000000004a */
[C---:B------:R-:W-:Y:S02]  /*2c70*/  PRMT R68, R71.reuse, 0x7632, R68 ;  /* 0x0000763247447816 */ /* 0x040fe40000000044 */
        /* <DEDUP_REMOVED lines=9> */
[C---:B------:R-:W-:Y:S02]  /*2d10*/  PRMT R72, R77.reuse, 0x7632, R72 ;  /* 0x000076324d487816 */ /* 0x040fe40000000048 */
[----:B------:R-:W-:Y:S01]  /*2d20*/  SHF.L.U32 R92, R77, 0x10, RZ ;  /* 0x000000104d5c7819 */ /* 0x000fe200000006ff */
[----:B------:R-:W-:Y:S01]  /*2d30*/  FFMA.FTZ R71, R88, R65, R71 ;  /* 0x0000004158477223 */ /* 0x000fe20000010047 */
[----:B------:R-:W-:Y:S01]  /*2d40*/  SHF.L.U32 R69, R69, 0x10, RZ ;  /* 0x0000001045457819 */ /* 0x000fe200000006ff */
[----:B------:R-:W3:Y:S01]  /*2d50*/  LDG.E.128 R64, desc[UR6][R2.64+0xa000] ;  /* 0x00a0000602407981 */ /* 0x000ee2000c1e1d00 */
[----:B------:R-:W-:-:S02]  /*2d60*/  IMAD.U32 R76, R68, 0x10000, RZ ;  /* 0x00010000444c7824 */ /* 0x000fc400078e00ff */
[----:B------:R-:W-:Y:S01]  /*2d70*/  FFMA.FTZ R73, R90, R73, R95 ;  /* 0x000000495a497223 */ /* 0x000fe2000001005f */
[----:B------:R-:W-:Y:S01]  /*2d80*/  SHF.L.U32 R95, R72, 0x10, RZ ;  /* 0x00000010485f7819 */ /* 0x000fe200000006ff */
[----:B------:R-:W-:Y:S01]  /*2d90*/  FFMA.FTZ R97, R89, R92, R94 ;  /* 0x0000005c59617223 */ /* 0x000fe2000001005e */
[C---:B------:R-:W-:Y:S01]  /*2da0*/  PRMT R70, R75.reuse, 0x7632, R70 ;  /* 0x000076324b467816 */ /* 0x040fe20000000046 */
        /* <DEDUP_REMOVED lines=11> */
[----:B------:R-:W4:Y:S01]  /*2e60*/  LDG.E.128 R68, desc[UR6][R2.64+0xd800] ;  /* 0x00d8000602447981 */ /* 0x000f22000c1e1d00 */
[----:B------:R-:W-:-:S02]  /*2e70*/  PRMT R78, R78, 0x7632, R78 ;  /* 0x000076324e4e7816 */ /* 0x000fc4000000004e */
[C---:B------:R-:W-:Y:S01]  /*2e80*/  PRMT R36, R37.reuse, 0x7632, R36 ;  /* 0x0000763225247816 */ /* 0x040fe20000000024 */
[----:B------:R-:W-:Y:S01]  /*2e90*/  FFMA.FTZ R91, R76, R91, R73 ;  /* 0x0000005b4c5b7223 */ /* 0x000fe20000010049 */
[----:B------:R-:W-:Y:S01]  /*2ea0*/  SHF.L.U32 R73, R78, 0x10, RZ ;  /* 0x000000104e497819 */ /* 0x000fe200000006ff */
[----:B------:R-:W-:Y:S01]  /*2eb0*/  FFMA.FTZ R74, R86, R75, R87 ;  /* 0x0000004b564a7223 */ /* 0x000fe20000010057 */
[----:B------:R-:W-:Y:S01]  /*2ec0*/  SHF.L.U32 R75, R36, 0x10, RZ ;  /* 0x00000010244b7819 */ /* 0x000fe200000006ff */
[----:B------:R-:W-:Y:S01]  /*2ed0*/  IMAD.U32 R72, R37, 0x10000, RZ ;  /* 0x0001000025487824 */ /* 0x000fe200078e00ff */
[C---:B-----5:R-:W-:Y:S02]  /*2ee0*/  SHF.L.U32 R36, R12.reuse, 0x10, RZ ;  /* 0x000000100c247819 */ /* 0x060fe400000006ff */
[----:B------:R-:W-:Y:S01]  /*2ef0*/  PRMT R12, R12, 0x7632, R12 ;  /* 0x000076320c0c7816 */ /* 0x000fe2000000000c */
[----:B------:R-:W-:Y:S01]  /*2f00*/  FFMA.FTZ R73, R90, R73, R95 ;  /* 0x000000495a497223 */ /* 0x000fe2000001005f */
[----:B------:R-:W-:Y:S01]  /*2f10*/  SHF.L.U32 R37, R79, 0x10, RZ ;  /* 0x000000104f257819 */ /* 0x000fe200000006ff */
[----:B------:R-:W-:Y:S01]  /*2f20*/  FFMA.FTZ R87, R89, R72, R74 ;  /* 0x0000004859577223 */ /* 0x000fe2000001004a */
[----:B------:R-:W-:Y:S01]  /*2f30*/  FFMA.FTZ R97, R84, R36, R85 ;  /* 0x0000002454617223 */ /* 0x000fe20000010055 */
[----:B------:R-:W-:Y:S01]  /*2f40*/  IMAD.U32 R95, R12, 0x10000, RZ ;  /* 0x000100000c5f7824 */ /* 0x000fe200078e00ff */
        /* <DEDUP_REMOVED lines=14> */
[----:B------:R-:W-:Y:S01]  /*3030*/  FFMA.FTZ R97, R89, R38, R78 ;  /* 0x0000002659617223 */ /* 0x000fe2000001004e */
[----:B------:R-:W-:-:S02]  /*3040*/  SHF.L.U32 R87, R14, 0x10, RZ ;  /* 0x000000100e577819 */ /* 0x000fc400000006ff */
[----:B------:R-:W-:Y:S02]  /*3050*/  PRMT R39, R39, 0x7632, R39 ;  /* 0x0000763227277816 */ /* 0x000fe40000000027 */
[----:B------:R-:W-:Y:S01]  /*3060*/  PRMT R14, R14, 0x7632, R14 ;  /* 0x000076320e0e7816 */ /* 0x000fe2000000000e */
[----:B------:R-:W-:Y:S01]  /*3070*/  FFMA.FTZ R95, R44, R95, R97 ;  /* 0x0000005f2c5f7223 */ /* 0x000fe20000010061 */
[----:B------:R-:W-:Y:S01]  /*3080*/  FFMA.FTZ R78, R88, R85, R13 ;  /* 0x00000055584e7223 */ /* 0x000fe2000001000d */
[----:B------:R-:W-:Y:S01]  /*3090*/  SHF.L.U32 R79, R79, 0x10, RZ ;  /* 0x000000104f4f7819 */ /* 0x000fe200000006ff */
[----:B------:R-:W-:Y:S01]  /*30a0*/  IMAD.U32 R39, R39, 0x10000, RZ ;  /* 0x0001000027277824 */ /* 0x000fe200078e00ff */
[----:B------:R-:W-:Y:S02]  /*30b0*/  SHF.L.U32 R13, R14, 0x10, RZ ;  /* 0x000000100e0d7819 */ /* 0x000fe400000006ff */
[C---:B------:R-:W-:Y:S02]  /*30c0*/  PRMT R12, R4.reuse, 0x7632, R12 ;  /* 0x00007632040c7816 */ /* 0x040fe4000000000c */
[----:B------:R-:W-:Y:S01]  /*30d0*/  SHF.L.U32 R14, R4, 0x10, RZ ;  /* 0x00000010040e7819 */ /* 0x000fe200000006ff */
[----:B------:R-:W-:Y:S01]  /*30e0*/  FFMA.FTZ R87, R0, R87, R95 ;  /* 0x0000005700577223 */ /* 0x000fe2000001005f */
[----:B------:R-:W-:Y:S01]  /*30f0*/  FFMA.FTZ R4, R76, R79, R37 ;  /* 0x0000004f4c047223 */ /* 0x000fe20000010025 */
[----:B------:R-:W-:Y:S01]  /*3100*/  SHF.L.U32 R79, R12, 0x10, RZ ;  /* 0x000000100c4f7819 */ /* 0x000fe200000006ff */
[----:B------:R-:W-:Y:S01]  /*3110*/  FFMA.FTZ R78, R76, R39, R78 ;  /* 0x000000274c4e7223 */ /* 0x000fe2000001004e */
[----:B------:R-:W-:Y:S01]  /*3120*/  FFMA.FTZ R93, R84, R14, R93 ;  /* 0x0000000e545d7223 */ /* 0x000fe2000001005d */
[----:B------:R-:W-:Y:S01]  /*3130*/  FFMA.FTZ R87, R90, R13, R87 ;  /* 0x0000000d5a577223 */ /* 0x000fe20000010057 */
[----:B------:R-:W5:Y:S01]  /*3140*/  LDG.E.128 R36, desc[UR6][R2.64+0x14800] ;  /* 0x0148000602247981 */ /* 0x000f62000c1e1d00 */
[----:B------:R-:W-:Y:S01]  /*3150*/  IMAD.U32 R13, R15, 0x10000, RZ ;  /* 0x000100000f0d7824 */ /* 0x000fe200078e00ff */
[----:B------:R-:W-:Y:S01]  /*3160*/  SHF.L.U32 R14, R5, 0x10, RZ ;  /* 0x00000010050e7819 */ /* 0x000fe200000006ff */
[----:B------:R-:W-:Y:S01]  /*3170*/  FFMA.FTZ R92, R86, R79, R93 ;  /* 0x0000004f565c7223 */ /* 0x000fe2000001005d */
[----:B------:R-:W-:-:S02]  /*3180*/  PRMT R15, R15, 0x7632, R15 ;  /* 0x000076320f0f7816 */ /* 0x000fc4000000000f */
[----:B------:R-:W-:Y:S01]  /*3190*/  PRMT R12, R5, 0x7632, R12 ;  /* 0x00007632050c7816 */ /* 0x000fe2000000000c */
[----:B------:R-:W-:Y:S01]  /*31a0*/  FFMA.FTZ R87, R88, R13, R87 ;  /* 0x0000000d58577223 */ /* 0x000fe20000010057 */
[----:B------:R-:W-:Y:S01]  /*31b0*/  FFMA.FTZ R85, R89, R14, R92 ;  /* 0x0000000e59557223 */ /* 0x000fe2000001005c */
[----:B------:R-:W-:Y:S02]  /*31c0*/  SHF.L.U32 R5, R15, 0x10, RZ ;  /* 0x000000100f057819 */ /* 0x000fe400000006ff */
[----:B------:R-:W-:Y:S02]  /*31d0*/  SHF.L.U32 R79, R12, 0x10, RZ ;  /* 0x000000100c4f7819 */ /* 0x000fe400000006ff */
[----:B------:R0:W5:Y:S01]  /*31e0*/  LDG.E.128 R12, desc[UR6][R2.64+0x18000] ;  /* 0x01800006020c7981 */ /* 0x000162000c1e1d00 */
[C---:B------:R-:W-:Y:S01]  /*31f0*/  IMAD.U32 R92, R16.reuse, 0x10000, RZ ;  /* 0x00010000105c7824 */ /* 0x040fe200078e00ff */
[----:B------:R-:W-:Y:S01]  /*3200*/  PRMT R16, R16, 0x7632, R16 ;  /* 0x0000763210107816 */ /* 0x000fe20000000010 */
[----:B------:R-:W-:Y:S01]  /*3210*/  FFMA.FTZ R5, R76, R5, R87 ;  /* 0x000000054c057223 */ /* 0x000fe20000010057 */
[----:B------:R-:W-:Y:S01]  /*3220*/  FFMA.FTZ R79, R44, R79, R85 ;  /* 0x0000004f2c4f7223 */ /* 0x000fe20000010055 */
[----:B------:R-:W-:Y:S01]  /*3230*/  FFMA.FTZ R87, R84, R92, R45 ;  /* 0x0000005c54577223 */ /* 0x000fe2000001002d */
[----:B------:R-:W-:-:S02]  /*3240*/  SHF.L.U32 R85, R16, 0x10, RZ ;  /* 0x0000001010557819 */ /* 0x000fc400000006ff */
[C---:B------:R-:W-:Y:S02]  /*3250*/  SHF.L.U32 R45, R6.reuse, 0x10, RZ ;  /* 0x00000010062d7819 */ /* 0x040fe400000006ff */
[----:B------:R-:W-:Y:S01]  /*3260*/  PRMT R6, R6, 0x7632, R6 ;  /* 0x0000763206067816 */ /* 0x000fe20000000006 */
[----:B------:R-:W-:Y:S01]  /*3270*/  FFMA.FTZ R86, R86, R85, R87 ;  /* 0x0000005556567223 */ /* 0x000fe20000010057 */
[C---:B------:R-:W-:Y:S02]  /*3280*/  PRMT R16, R17.reuse, 0x7632, R16 ;  /* 0x0000763211107816 */ /* 0x040fe40000000010 */
[----:B------:R-:W-:Y:S01]  /*3290*/  SHF.L.U32 R84, R17, 0x10, RZ ;  /* 0x0000001011547819 */ /* 0x000fe200000006ff */
[----:B------:R-:W-:Y:S01]  /*32a0*/  FFMA.FTZ R45, R0, R45, R79 ;  /* 0x0000002d002d7223 */ /* 0x000fe2000001004f */
[----:B0-----:R-:W-:Y:S01]  /*32b0*/  IMAD.U32 R3, R6, 0x10000, RZ ;  /* 0x0001000006037824 */ /* 0x001fe200078e00ff */
[----:B------:R-:W-:Y:S02]  /*32c0*/  SHF.L.U32 R79, R16, 0x10, RZ ;  /* 0x00000010104f7819 */ /* 0x000fe400000006ff */
[----:B------:R-:W-:Y:S01]  /*32d0*/  FFMA.FTZ R89, R89, R84, R86 ;  /* 0x0000005459597223 */ /* 0x000fe20000010056 */
[----:B------:R-:W-:Y:S01]  /*32e0*/  FFMA.FTZ R45, R90, R3, R45 ;  /* 0x000000035a2d7223 */ /* 0x000fe2000001002d */
[----:B------:R-:W-:-:S02]  /*32f0*/  SHF.L.U32 R3, R18, 0x10, RZ ;  /* 0x0000001012037819 */ /* 0x000fc400000006ff */
[C---:B------:R-:W-:Y:S01]  /*3300*/  PRMT R2, R7.reuse, 0x7632, R2 ;  /* 0x0000763207027816 */ /* 0x040fe20000000002 */
[----:B------:R-:W-:Y:S01]  /*3310*/  FFMA.FTZ R79, R44, R79, R89 ;  /* 0x0000004f2c4f7223 */ /* 0x000fe20000010059 */
[----:B------:R-:W-:Y:S02]  /*3320*/  SHF.L.U32 R17, R7, 0x10, RZ ;  /* 0x0000001007117819 */ /* 0x000fe400000006ff */
[----:B------:R-:W-:Y:S02]  /*3330*/  PRMT R6, R20, 0x7632, R6 ;  /* 0x0000763214067816 */ /* 0x000fe40000000006 */
[C---:B------:R-:W-:Y:S01]  /*3340*/  PRMT R7, R40.reuse, 0x7632, R7 ;  /* 0x0000763228077816 */ /* 0x040fe20000000007 */
[----:B------:R-:W-:Y:S01]  /*3350*/  IMAD.U32 R40, R40, 0x10000, RZ ;  /* 0x0001000028287824 */ /* 0x000fe200078e00ff */
[----:B------:R-:W-:Y:S01]  /*3360*/  SHF.L.U32 R20, R20, 0x10, RZ ;  /* 0x0000001014147819 */ /* 0x000fe200000006ff */
[----:B------:R-:W-:Y:S01]  /*3370*/  FFMA.FTZ R79, R0, R3, R79 ;  /* 0x00000003004f7223 */ /* 0x000fe2000001004f */
        /* <DEDUP_REMOVED lines=8> */
[----:B------:R-:W-:Y:S02]  /*3400*/  PRMT R41, R41, 0x7632, R41 ;  /* 0x0000763229297816 */ /* 0x000fe40000000029 */
[----:B------:R-:W-:Y:S01]  /*3410*/  PRMT R6, R21, 0x7632, R6 ;  /* 0x0000763215067816 */ /* 0x000fe20000000006 */
[----:B------:R-:W-:Y:S01]  /*3420*/  FFMA.FTZ R21, R3, R16, R18 ;  /* 0x0000001003157223 */ /* 0x000fe20000010012 */
[----:B------:R-:W-:Y:S01]  /*3430*/  SHF.L.U32 R41, R41, 0x10, RZ ;  /* 0x0000001029297819 */ /* 0x000fe200000006ff */
[----:B------:R-:W-:-:S02]  /*3440*/  FFMA.FTZ R90, R90, R7, R79 ;  /* 0x000000075a5a7223 */ /* 0x000fc4000001004f */
[----:B------:R-:W-:Y:S01]  /*3450*/  IMAD.U32 R6, R6, 0x10000, RZ ;  /* 0x0001000006067824 */ /* 0x000fe200078e00ff */
[----:B------:R-:W-:Y:S02]  /*3460*/  PRMT R7, R22, 0x7632, R7 ;  /* 0x0000763216077816 */ /* 0x000fe40000000007 */
[----:B------:R-:W-:Y:S01]  /*3470*/  PRMT R16, R42, 0x7632, R16 ;  /* 0x000076322a107816 */ /* 0x000fe20000000010 */
[----:B------:R-:W-:Y:S01]  /*3480*/  FFMA.FTZ R41, R6, R41, R21 ;  /* 0x0000002906297223 */ /* 0x000fe20000010015 */
[----:B------:R-:W-:Y:S02]  /*3490*/  SHF.L.U32 R77, R42, 0x10, RZ ;  /* 0x000000102a4d7819 */ /* 0x000fe400000006ff */
[----:B------:R-:W-:Y:S02]  /*34a0*/  SHF.L.U32 R22, R22, 0x10, RZ ;  /* 0x0000001016167819 */ /* 0x000fe400000006ff */
        /* <DEDUP_REMOVED lines=8> */
[C---:B------:R-:W-:Y:S01]  /*3530*/  SHF.L.U32 R16, R23.reuse, 0x10, RZ ;  /* 0x0000001017107819 */ /* 0x040fe200000006ff */
[----:B------:R-:W-:Y:S01]  /*3540*/  IMAD.U32 R18, R24, 0x10000, RZ ;  /* 0x0001000018127824 */ /* 0x000fe200078e00ff */
[----:B------:R-:W-:-:S02]  /*3550*/  PRMT R23, R23, 0x7632, R23 ;  /* 0x0000763217177816 */ /* 0x000fc40000000017 */
[----:B------:R-:W-:Y:S01]  /*3560*/  PRMT R43, R43, 0x7632, R43 ;  /* 0x000076322b2b7816 */ /* 0x000fe2000000002b */
[----:B------:R-:W-:Y:S01]  /*3570*/  FFMA.FTZ R21, R16, R17, R21 ;  /* 0x0000001110157223 */ /* 0x000fe20000010015 */
[----:B------:R-:W-:Y:S02]  /*3580*/  PRMT R24, R24, 0x7632, R24 ;  /* 0x0000763218187816 */ /* 0x000fe40000000018 */
[----:B------:R-:W-:Y:S01]  /*3590*/  SHF.L.U32 R17, R2, 0x10, RZ ;  /* 0x0000001002117819 */ /* 0x000fe200000006ff */
[----:B------:R-:W-:Y:S01]  /*35a0*/  IMAD.U32 R43, R43, 0x10000, RZ ;  /* 0x000100002b2b7824 */ /* 0x000fe200078e00ff */
[----:B------:R-:W-:Y:S01]  /*35b0*/  SHF.L.U32 R2, R23, 0x10, RZ ;  /* 0x0000001017027819 */ /* 0x000fe200000006ff */
        /* <DEDUP_REMOVED lines=19> */
[----:B------:R-:W-:Y:S01]  /*36f0*/  FFMA.FTZ R26, R22, R23, R25 ;  /* 0x00000017161a7223 */ /* 0x000fe20000010019 */
[----:B------:R-:W-:Y:S02]  /*3700*/  SHF.L.U32 R23, R32, 0x10, RZ ;  /* 0x0000001020177819 */ /* 0x000fe400000006ff */
[----:B------:R-:W-:Y:S01]  /*3710*/  FFMA.FTZ R25, R3, R40, R42 ;  /* 0x0000002803197223 */ /* 0x000fe2000001002a */
[----:B------:R-:W-:Y:S02]  /*3720*/  SHF.L.U32 R4, R21, 0x10, RZ ;  /* 0x0000001015047819 */ /* 0x000fe400000006ff */
[----:B------:R-:W-:Y:S01]  /*3730*/  PRMT R32, R28, 0x7632, R32 ;  /* 0x000076321c207816 */ /* 0x000fe20000000020 */
[----:B------:R-:W-:Y:S01]  /*3740*/  FFMA.FTZ R25, R6, R23, R25 ;  /* 0x0000001706197223 */ /* 0x000fe20000010019 */
[----:B------:R-:W-:Y:S01]  /*3750*/  SHF.L.U32 R33, R28, 0x10, RZ ;  /* 0x000000101c217819 */ /* 0x000fe200000006ff */
[----:B------:R-:W-:Y:S01]  /*3760*/  IMAD.U32 R23, R34, 0x10000, RZ ;  /* 0x0001000022177824 */ /* 0x000fe200078e00ff */
        /* <DEDUP_REMOVED lines=22> */
[----:B------:R-:W-:Y:S01]  /*38d0*/  FFMA.FTZ R25, R16, R35, R25 ;  /* 0x0000002310197223 */ /* 0x000fe20000010019 */
        /* <DEDUP_REMOVED lines=21> */
[----:B------:R-:W-:Y:S01]  /*3a30*/  IMAD.U32 R5, R5, 0x10000, RZ ;  /* 0x0001000005057824 */ /* 0x000fe200078e00ff */
[----:B------:R-:W-:Y:S01]  /*3a40*/  PRMT R49, R49, 0x7632, R49 ;  /* 0x0000763231317816 */ /* 0x000fe20000000031 */
        /* <DEDUP_REMOVED lines=11> */
[C---:B------:R-:W-:Y:S01]  /*3b00*/  FFMA.FTZ R8, R6.reuse, R49, R23 ;  /* 0x0000003106087223 */ /* 0x040fe20000010017 */
        /* <DEDUP_REMOVED lines=15> */
[C---:B------:R-:W-:Y:S01]  /*3c00*/  PRMT R8, R11.reuse, 0x7632, R8 ;  /* 0x000076320b087816 */ /* 0x040fe20000000008 */
[----:B------:R-:W-:Y:S01]  /*3c10*/  IMAD.U32 R11, R11, 0x10000, RZ ;  /* 0x000100000b0b7824 */ /* 0x000fe200078e00ff */
[----:B------:R-:W-:Y:S01]  /*3c20*/  SHF.L.U32 R50, R50, 0x10, RZ ;  /* 0x0000001032327819 */ /* 0x000fe200000006ff */
[----:B------:R-:W-:Y:S01]  /*3c30*/  FFMA.FTZ R53, R6, R53, R9 ;  /* 0x0000003506357223 */ /* 0x000fe20000010009 */
[----:B--2---:R-:W-:Y:S01]  /*3c40*/  SHF.L.U32 R23, R60, 0x10, RZ ;  /* 0x000000103c177819 */ /* 0x004fe200000006ff */
[----:B------:R-:W-:Y:S01]  /*3c50*/  FFMA.FTZ R9, R16, R11, R3 ;  /* 0x0000000b10097223 */ /* 0x000fe20000010003 */
[----:B------:R-:W-:Y:S01]  /*3c60*/  PRMT R60, R60, 0x7632, R60 ;  /* 0x000076323c3c7816 */ /* 0x000fe2000000003c */
[----:B------:R-:W-:Y:S01]  /*3c70*/  FFMA.FTZ R50, R7, R50, R17 ;  /* 0x0000003207327223 */ /* 0x000fe20000010011 */
[C---:B------:R-:W-:Y:S01]  /*3c80*/  PRMT R3, R80.reuse, 0x7632, R3 ;  /* 0x0000763250037816 */ /* 0x040fe20000000003 */
[----:B------:R-:W-:Y:S01]  /*3c90*/  IMAD.U32 R0, R80, 0x10000, RZ ;  /* 0x0001000050007824 */ /* 0x000fe200078e00ff */
[----:B------:R-:W-:-:S02]  /*3ca0*/  SHF.L.U32 R17, R51, 0x10, RZ ;  /* 0x0000001033117819 */ /* 0x000fc400000006ff */
        /* <DEDUP_REMOVED lines=11> */
[----:B---3--:R-:W-:Y:S01]  /*3d60*/  PRMT R18, R56, 0x7632, R18 ;  /* 0x0000763238127816 */ /* 0x008fe20000000012 */
[----:B------:R-:W-:Y:S01]  /*3d70*/  FFMA.FTZ R10, R6, R17, R23 ;  /* 0x00000011060a7223 */ /* 0x000fe20000010017 */
[----:B------:R-:W-:Y:S02]  /*3d80*/  IMAD.U32 R23, R56, 0x10000, RZ ;  /* 0x0001000038177824 */ /* 0x000fe400078e00ff */
[----:B------:R-:W-:Y:S01]  /*3d90*/  FFMA.FTZ R19, R7, R54, R22 ;  /* 0x0000003607137223 */ /* 0x000fe20000010016 */
[----:B------:R-:W-:Y:S02]  /*3da0*/  PRMT R61, R61, 0x7632, R61 ;  /* 0x000076323d3d7816 */ /* 0x000fe4000000003d */
[----:B------:R-:W-:Y:S01]  /*3db0*/  PRMT R7, R81, 0x7632, R7 ;  /* 0x0000763251077816 */ /* 0x000fe20000000007 */
[----:B------:R-:W-:Y:S01]  /*3dc0*/  IMAD.U32 R11, R8, 0x10000, RZ ;  /* 0x00010000080b7824 */ /* 0x000fe200078e00ff */
        /* <DEDUP_REMOVED lines=8> */
[----:B------:R-:W-:Y:S01]  /*3e50*/  PRMT R16, R57, 0x7632, R16 ;  /* 0x0000763239107816 */ /* 0x000fe20000000010 */
[----:B------:R-:W-:Y:S01]  /*3e60*/  FFMA.FTZ R23, R7, R8, R10 ;  /* 0x0000000807177223 */ /* 0x000fe2000001000a */
[----:B------:R-:W-:-:S02]  /*3e70*/  SHF.L.U32 R4, R82, 0x10, RZ ;  /* 0x0000001052047819 */ /* 0x000fc400000006ff */
[----:B------:R-:W-:Y:S02]  /*3e80*/  SHF.L.U32 R57, R57, 0x10, RZ ;  /* 0x0000001039397819 */ /* 0x000fe400000006ff */
[----:B------:R-:W-:Y:S02]  /*3e90*/  PRMT R8, R82, 0x7632, R8 ;  /* 0x0000763252087816 */ /* 0x000fe40000000008 */
        /* <DEDUP_REMOVED lines=14> */
[C---:B------:R-:W-:Y:S01]  /*3f80*/  IMAD.U32 R19, R64.reuse, 0x10000, RZ ;  /* 0x0001000040137824 */ /* 0x040fe200078e00ff */
[----:B------:R-:W-:Y:S02]  /*3f90*/  PRMT R55, R55, 0x7632, R55 ;  /* 0x0000763237377816 */ /* 0x000fe40000000037 */
        /* <DEDUP_REMOVED lines=8> */
[----:B------:R-:W-:Y:S02]  /*4020*/  SHF.L.U32 R64, R64, 0x10, RZ ;  /* 0x0000001040407819 */ /* 0x000fe400000006ff */
[----:B------:R-:W-:Y:S01]  /*4030*/  SHF.L.U32 R19, R16, 0x10, RZ ;  /* 0x0000001010137819 */ /* 0x000fe200000006ff */
[C---:B------:R-:W-:Y:S01]  /*4040*/  FFMA.FTZ R11, R2.reuse, R11, R9 ;  /* 0x0000000b020b7223 */ /* 0x040fe20000010009 */
[C---:B------:R-:W-:Y:S01]  /*4050*/  SHF.L.U32 R21, R65.reuse, 0x10, RZ ;  /* 0x0000001041157819 */ /* 0x040fe200000006ff */
[----:B------:R-:W-:Y:S01]  /*4060*/  FFMA.FTZ R9, R2, R51, R50 ;  /* 0x0000003302097223 */ /* 0x000fe20000010032 */
[----:B------:R-:W-:Y:S01]  /*4070*/  FFMA.FTZ R22, R4, R25, R29 ;  /* 0x0000001904167223 */ /* 0x000fe2000001001d */
[----:B------:R-:W-:Y:S01]  /*4080*/  FFMA.FTZ R17, R2, R55, R17 ;  /* 0x0000003702117223 */ /* 0x000fe20000010011 */
[----:B------:R-:W-:Y:S01]  /*4090*/  PRMT R65, R65, 0x7632, R65 ;  /* 0x0000763241417816 */ /* 0x000fe20000000041 */
[----:B------:R-:W-:Y:S01]  /*40a0*/  FFMA.FTZ R25, R3, R64, R18 ;  /* 0x0000004003197223 */ /* 0x000fe20000010012 */
[--C-:B------:R-:W-:Y:S01]  /*40b0*/  FFMA.FTZ R2, R10, R19, R23.reuse ;  /* 0x000000130a027223 */ /* 0x100fe20000010017 */
[C---:B----4-:R-:W-:Y:S01]  /*40c0*/  PRMT R23, R68.reuse, 0x7632, R23 ;  /* 0x0000763244177816 */ /* 0x050fe20000000017 */
        /* <DEDUP_REMOVED lines=56> */
[--C-:B------:R-:W-:Y:S01]  /*4450*/  FFMA.FTZ R36, R0, R36, R9.reuse ;  /* 0x0000002400247223 */ /* 0x100fe20000010009 */
[----:B------:R-:W-:Y:S01]  /*4460*/  PRMT R9, R37, 0x7632, R9 ;  /* 0x0000763225097816 */ /* 0x000fe20000000009 */
[--C-:B------:R-:W-:Y:S01]  /*4470*/  FFMA.FTZ R22, R8, R11, R21.reuse ;  /* 0x0000000b08167223 */ /* 0x100fe20000010015 */
        /* <DEDUP_REMOVED lines=17> */
[----:B------:R-:W-:Y:S01]  /*4590*/  PRMT R38, R38, 0x7632, R38 ;  /* 0x0000763226267816 */ /* 0x000fe20000000026 */
[C---:B------:R-:W-:Y:S02]  /*45a0*/  FFMA.FTZ R17, R7.reuse, R12, R24 ;  /* 0x0000000c07117223 */ /* 0x040fe40000010018 */
[----:B------:R-:W-:Y:S01]  /*45b0*/  FFMA.FTZ R13, R7, R0, R6 ;  /* 0x00000000070d7223 */ /* 0x000fe20000010006 */
[----:B------:R-:W-:Y:S01]  /*45c0*/  FFMA.FTZ R3, R10, R3, R9 ;  /* 0x000000030a037223 */ /* 0x000fe20000010009 */
[----:B------:R-:W-:Y:S01]  /*45d0*/  SHF.L.U32 R7, R38, 0x10, RZ ;  /* 0x0000001026077819 */ /* 0x000fe200000006ff */
[----:B------:R-:W-:Y:S01]  /*45e0*/  FFMA.FTZ R11, R4, R11, R17 ;  /* 0x0000000b040b7223 */ /* 0x000fe20000010011 */
[----:B------:R-:W-:-:S02]  /*45f0*/  SHF.L.U32 R9, R14, 0x10, RZ ;  /* 0x000000100e097819 */ /* 0x000fc400000006ff */
[----:B------:R-:W-:Y:S01]  /*4600*/  PRMT R14, R14, 0x7632, R14 ;  /* 0x000076320e0e7816 */ /* 0x000fe2000000000e */
[----:B------:R-:W-:Y:S01]  /*4610*/  FFMA.FTZ R12, R8, R7, R11 ;  /* 0x00000007080c7223 */ /* 0x000fe2000001000b */
[C---:B------:R-:W-:Y:S02]  /*4620*/  PRMT R0, R39.reuse, 0x7632, R0 ;  /* 0x0000763227007816 */ /* 0x040fe40000000000 */
        /* <DEDUP_REMOVED lines=9> */
[----:B------:R-:W-:-:S03]  /*46c0*/  SHF.L.U32 R9, R0, 0x10, RZ ;  /* 0x0000001000097819 */ /* 0x000fc600000006ff */
[----:B------:R-:W-:-:S04]  /*46d0*/  FFMA.FTZ R83, R83, R4, R8 ;  /* 0x0000000453537223 */ /* 0x000fc80000010008 */
[----:B------:R-:W-:Y:S01]  /*46e0*/  FFMA.FTZ R9, R10, R9, R83 ;  /* 0x000000090a097223 */ /* 0x000fe20000010053 */
[----:B------:R-:W0:Y:S04]  /*46f0*/  SHFL.BFLY PT, R11, R2, 0x10, 0x1f ;  /* 0x0e001f00020b7f89 */ /* 0x000e2800000e0000 */
        /* <DEDUP_REMOVED lines=56> */
[----:B------:R-:W-:Y:S04]  /*4a80*/  SHFL.BFLY PT, R2, R3, 0x1, 0x1f ;  /* 0x0c201f0003027f89 */ /* 0x000fe800000e0000 */
[----:B------:R-:W0:Y:S04]  /*4a90*/  SHFL.BFLY PT, R4, R5, 0x1, 0x1f ;  /* 0x0c201f0005047f89 */ /* 0x000e2800000e0000 */
[----:B------:R-:W1:Y:S04]  /*4aa0*/  SHFL.BFLY PT, R7, R6, 0x1, 0x1f ;  /* 0x0c201f0006077f89 */ /* 0x000e6800000e0000 */
[----:B------:R-:W2:Y:S04]  /*4ab0*/  SHFL.BFLY PT, R8, R9, 0x1, 0x1f ;  /* 0x0c201f0009087f89 */ /* 0x000ea800000e0000 */
[----:B------:R-:W3:Y:S04]  /*4ac0*/  SHFL.BFLY PT, R10, R11, 0x1, 0x1f ;  /* 0x0c201f000b0a7f89 */ /* 0x000ee800000e0000 */
[----:B------:R-:W4:Y:S04]  /*4ad0*/  SHFL.BFLY PT, R12, R13, 0x1, 0x1f ;  /* 0x0c201f000d0c7f89 */ /* 0x000f2800000e0000 */
        /* <DEDUP_REMOVED lines=15> */
[----:B------:R0:W-:Y:S04]  /*4bd0*/  @!P0 STS [R0], R3 ;  /* 0x0000000300008388 */ /* 0x0001e80000000800 */
        /* <DEDUP_REMOVED lines=16> */
[----:B------:R-:W5:Y:S04]  /*4ce0*/  LDS.128 R8, [UR4] ;  /* 0x00000004ff087984 */ /* 0x000f680008000c00 */
[----:B------:R-:W5:Y:S01]  /*4cf0*/  LDS.128 R4, [UR4+0x60] ;  /* 0x00006004ff047984 */ /* 0x000f620008000c00 */
[----:B-1----:R-:W-:-:S04]  /*4d00*/  IMAD.WIDE R46, R46, 0x2, R2 ;  /* 0x000000022e2e7825 */ /* 0x002fc800078e0202 */
        /* <DEDUP_REMOVED lines=37> */
[----:B------:R0:W-:Y:S04]  /*4f60*/  STG.E.U16 desc[UR6][R46.64+0x900], R30 ;  /* 0x0009001e2e007986 */ /* 0x0001e8000c101506 */
[----:B------:R0:W-:Y:S04]  /*4f70*/  STG.E.U16 desc[UR6][R46.64+0xc00], R18 ;  /* 0x000c00122e007986 */ /* 0x0001e8000c101506 */
[----:B------:R0:W-:Y:S04]  /*4f80*/  STG.E.U16 desc[UR6][R46.64+0xf00], R14 ;  /* 0x000f000e2e007986 */ /* 0x0001e8000c101506 */
[----:B------:R0:W-:Y:S04]  /*4f90*/  STG.E.U16 desc[UR6][R46.64], R10 ;  /* 0x0000000a2e007986 */ /* 0x0001e8000c101506 */
[----:B------:R0:W-:Y:S02]  /*4fa0*/  STG.E.U16 desc[UR6][R46.64+0x1200], R6 ;  /* 0x001200062e007986 */ /* 0x0001e4000c101506 */
.L_x_28:
[----:B------:R-:W-:Y:S05]  /*4fb0*/  BSYNC B0 ;  /* 0x0000000000007941 */ /* 0x000fea0003800000 */
.L_x_27:
[----:B------:R-:W-:Y:S01]  /*4fc0*/  PREEXIT ;  /* 0x000000000000782d */ /* 0x000fe20000000000 */
[----:B------:R-:W-:Y:S05]  /*4fd0*/  EXIT ;  /* 0x000000000000794d */ /* 0x000fea0003800000 */
.L_x_29:
        /* <DEDUP_REMOVED lines=10> */
.L_x_109:


//--------------------- .text._Z30router_gemm_kernel_bf16_outputI13__nv_bfloat16Li128ELi8ELi6ELi384ELi7168EEvPS0_PKT_S4_ --------------------------
	.section	.text._Z30router_gemm_kernel_bf16_outputI13__nv_bfloat16Li128ELi8ELi6ELi384ELi7168EEvPS0_PKT_S4_,"ax",@progbits
	.align	128
        .global         _Z30router_gemm_kernel_bf16_outputI13__nv_bfloat16Li128ELi8ELi6ELi384ELi7168EEvPS0_PKT_S4_
        .type           _Z30router_gemm_kernel_bf16_outputI13__nv_bfloat16Li128ELi8ELi6ELi384ELi7168EEvPS0_PKT_S4_,@function
        .size           _Z30router_gemm_kernel_bf16_outputI13__nv_bfloat16Li128ELi8ELi6ELi384ELi7168EEvPS0_PKT_S4_,(.L_x_110 - _Z30router_gemm_kernel_bf16_outputI13__nv_bfloat16Li128ELi8ELi6ELi384ELi7168EEvPS0_PKT_S4_)
        .other          _Z30router_gemm_kernel_bf16_outputI13__nv_bfloat16Li128ELi8ELi6ELi384ELi7168EEvPS0_PKT_S4_,@"STO_CUDA_ENTRY STV_DEFAULT"
_Z30router_gemm_kernel_bf16_outputI13__nv_bfloat16Li128ELi8ELi6ELi384ELi7168EEvPS0_PKT_S4_:
.text._Z30router_gemm_kernel_bf16_outputI13__nv_bfloat16Li128ELi8ELi6ELi384ELi7168EEvPS0_PKT_S4_:
        /* <DEDUP_REMOVED lines=19> */
[----:B------:R-:W3:Y:S04]  /*0130*/  LDG.E.128 R12, desc[UR6][R2.64+0xa800] ;  /* 0x00a80006020c7981 */ /* 0x000ee8000c1e1d00 */
        /* <DEDUP_REMOVED lines=11> */
[----:B------:R-:W3:Y:S01]  /*01f0*/  LDG.E.128 R60, desc[UR6][R2.64+0x4800] ;  /* 0x00480006023c7981 */ /* 0x000ee2000c1e1d00 */
[----:B--2---:R-:W-:-:S02]  /*0200*/  PRMT R52, R20, 0x7632, R52 ;  /* 0x0000763214347816 */ /* 0x004fc40000000034 */
[----:B------:R-:W-:Y:S02]  /*0210*/  SHF.L.U32 R53, R20, 0x10, RZ ;  /* 0x0000001014357819 */ /* 0x000fe400000006ff */
[----:B------:R-:W-:Y:S02]  /*0220*/  SHF.L.U32 R55, R52, 0x10, RZ ;  /* 0x0000001034377819 */ /* 0x000fe400000006ff */
[C---:B-----5:R-:W-:Y:S01]  /*0230*/  PRMT R80, R56.reuse, 0x7632, R80 ;  /* 0x0000763238507816 */ /* 0x060fe20000000050 */
[----:B------:R-:W-:-:S03]  /*0240*/  IMAD.U32 R0, R56, 0x10000, RZ ;  /* 0x0001000038007824 */ /* 0x000fc600078e00ff */
[----:B------:R-:W-:Y:S01]  /*0250*/  SHF.L.U32 R80, R80, 0x10, RZ ;  /* 0x0000001050507819 */ /* 0x000fe200000006ff */
[----:B------:R-:W-:Y:S01]  /*0260*/  FFMA.FTZ R53, R0, R53, RZ ;  /* 0x0000003500357223 */ /* 0x000fe200000100ff */
[C---:B------:R-:W-:Y:S01]  /*0270*/  PRMT R20, R21.reuse, 0x7632, R20 ;  /* 0x0000763215147816 */ /* 0x040fe20000000014 */
[----:B------:R-:W-:Y:S01]  /*0280*/  IMAD.U32 R52, R21, 0x10000, RZ ;  /* 0x0001000015347824 */ /* 0x000fe200078e00ff */
[C---:B------:R-:W-:Y:S01]  /*0290*/  PRMT R82, R57.reuse, 0x7632, R82 ;  /* 0x0000763239527816 */ /* 0x040fe20000000052 */
[----:B------:R-:W-:Y:S01]  /*02a0*/  FFMA.FTZ R54, R80, R55, R53 ;  /* 0x0000003750367223 */ /* 0x000fe20000010035 */
[----:B------:R-:W-:Y:S02]  /*02b0*/  SHF.L.U32 R81, R57, 0x10, RZ ;  /* 0x0000001039517819 */ /* 0x000fe400000006ff */
[----:B------:R-:W-:Y:S01]  /*02c0*/  SHF.L.U32 R21, R20, 0x10, RZ ;  /* 0x0000001014157819 */ /* 0x000fe200000006ff */
[----:B------:R-:W-:Y:S02]  /*02d0*/  IMAD.U32 R82, R82, 0x10000, RZ ;  /* 0x0001000052527824 */ /* 0x000fe400078e00ff */
[----:B------:R-:W-:Y:S01]  /*02e0*/  FFMA.FTZ R53, R81, R52, R54 ;  /* 0x0000003451357223 */ /* 0x000fe20000010036 */
[----:B------:R-:W-:-:S02]  /*02f0*/  PRMT R20, R22, 0x7632, R20 ;  /* 0x0000763216147816 */ /* 0x000fc40000000014 */
[----:B------:R-:W-:Y:S01]  /*0300*/  SHF.L.U32 R22, R22, 0x10, RZ ;  /* 0x0000001016167819 */ /* 0x000fe200000006ff */
[----:B------:R-:W-:Y:S01]  /*0310*/  FFMA.FTZ R56, R82, R21, R53 ;  /* 0x0000001552387223 */ /* 0x000fe20000010035 */
[----:B------:R-:W-:Y:S01]  /*0320*/  PRMT R84, R58, 0x7632, R84 ;  /* 0x000076323a547816 */ /* 0x000fe20000000054 */
[----:B----4-:R-:W-:Y:S01]  /*0330*/  IMAD.U32 R85, R4, 0x10000, RZ ;  /* 0x0001000004557824 */ /* 0x010fe200078e00ff */
[----:B------:R-:W-:Y:S01]  /*0340*/  SHF.L.U32 R83, R58, 0x10, RZ ;  /* 0x000000103a537819 */ /* 0x000fe200000006ff */
[----:B------:R-:W2:Y:S01]  /*0350*/  LDG.E.128 R52, desc[UR6][R2.64+0x8000] ;  /* 0x0080000602347981 */ /* 0x000ea2000c1e1d00 */
[----:B------:R-:W-:Y:S02]  /*0360*/  PRMT R58, R4, 0x7632, R58 ;  /* 0x00007632043a7816 */ /* 0x000fe4000000003a */
[----:B------:R-:W-:Y:S01]  /*0370*/  SHF.L.U32 R21, R20, 0x10, RZ ;  /* 0x0000001014157819 */ /* 0x000fe200000006ff */
[----:B------:R-:W-:Y:S01]  /*0380*/  FFMA.FTZ R57, R83, R22, R56 ;  /* 0x0000001653397223 */ /* 0x000fe20000010038 */
[----:B------:R-:W-:Y:S01]  /*0390*/  SHF.L.U32 R84, R84, 0x10, RZ ;  /* 0x0000001054547819 */ /* 0x000fe200000006ff */
[----:B------:R-:W-:-:S02]  /*03a0*/  IMAD.U32 R87, R58, 0x10000, RZ ;  /* 0x000100003a577824 */ /* 0x000fc400078e00ff */
[----:B------:R-:W-:Y:S01]  /*03b0*/  FFMA.FTZ R85, R0, R85, RZ ;  /* 0x0000005500557223 */ /* 0x000fe200000100ff */
[C---:B------:R-:W-:Y:S01]  /*03c0*/  SHF.L.U32 R22, R5.reuse, 0x10, RZ ;  /* 0x0000001005167819 */ /* 0x040fe200000006ff */
[----:B------:R-:W-:Y:S01]  /*03d0*/  FFMA.FTZ R20, R84, R21, R57 ;  /* 0x0000001554147223 */ /* 0x000fe20000010039 */
[----:B------:R-:W-:Y:S01]  /*03e0*/  PRMT R21, R5, 0x7632, R21 ;  /* 0x0000763205157816 */ /* 0x000fe20000000015 */
[----:B------:R-:W-:Y:S01]  /*03f0*/  FFMA.FTZ R56, R80, R87, R85 ;  /* 0x0000005750387223 */ /* 0x000fe20000010055 */
[----:B------:R-:W-:Y:S01]  /*0400*/  SHF.L.U32 R4, R23, 0x10, RZ ;  /* 0x0000001017047819 */ /* 0x000fe200000006ff */
[----:B------:R-:W-:Y:S01]  /*0410*/  IMAD.U32 R85, R59, 0x10000, RZ ;  /* 0x000100003b557824 */ /* 0x000fe200078e00ff */
[----:B------:R-:W-:Y:S01]  /*0420*/  SHF.L.U32 R21, R21, 0x10, RZ ;  /* 0x0000001015157819 */ /* 0x000fe200000006ff */
[----:B------:R-:W-:Y:S02]  /*0430*/  FFMA.FTZ R5, R81, R22, R56 ;  /* 0x0000001651057223 */ /* 0x000fe40000010038 */
[----:B------:R-:W-:-:S02]  /*0440*/  FFMA.FTZ R87, R85, R4, R20 ;  /* 0x0000000455577223 */ /* 0x000fc40000010014 */
[--C-:B------:R-:W-:Y:S01]  /*0450*/  FFMA.FTZ R20, R82, R21, R5.reuse ;  /* 0x0000001552147223 */ /* 0x100fe20000010005 */
[C---:B---3--:R-:W-:Y:S02]  /*0460*/  PRMT R5, R8.reuse, 0x7632, R5 ;  /* 0x0000763208057816 */ /* 0x048fe40000000005 */
[----:B------:R-:W-:Y:S02]  /*0470*/  SHF.L.U32 R21, R8, 0x10, RZ ;  /* 0x0000001008157819 */ /* 0x000fe400000006ff */
[C---:B------:R-:W-:Y:S01]  /*0480*/  SHF.L.U32 R4, R6.reuse, 0x10, RZ ;  /* 0x0000001006047819 */ /* 0x040fe200000006ff */
[----:B------:R-:W-:Y:S01]  /*0490*/  IMAD.U32 R5, R5, 0x10000, RZ ;  /* 0x0001000005057824 */ /* 0x000fe200078e00ff */
[----:B------:R-:W-:Y:S01]  /*04a0*/  PRMT R6, R6, 0x7632, R6 ;  /* 0x0000763206067816 */ /* 0x000fe20000000006 */
[----:B------:R-:W-:Y:S01]  /*04b0*/  FFMA.FTZ R89, R0, R21, RZ ;  /* 0x0000001500597223 */ /* 0x000fe200000100ff */
[----:B------:R-:W-:Y:S02]  /*04c0*/  PRMT R86, R59, 0x7632, R86 ;  /* 0x000076323b567816 */ /* 0x000fe40000000056 */
[----:B------:R-:W-:Y:S01]  /*04d0*/  PRMT R23, R23, 0x7632, R23 ;  /* 0x0000763217177816 */ /* 0x000fe20000000017 */
[----:B------:R-:W-:Y:S01]  /*04e0*/  FFMA.FTZ R88, R80, R5, R89 ;  /* 0x0000000550587223 */ /* 0x000fe20000010059 */
[----:B------:R-:W-:Y:S01]  /*04f0*/  FFMA.FTZ R21, R83, R4, R20 ;  /* 0x0000000453157223 */ /* 0x000fe20000010014 */
[----:B------:R-:W-:Y:S01]  /*0500*/  SHF.L.U32 R5, R6, 0x10, RZ ;  /* 0x0000001006057819 */ /* 0x000fe200000006ff */
[----:B------:R-:W3:Y:S01]  /*0510*/  LDG.E.128 R56, desc[UR6][R2.64+0xb800] ;  /* 0x00b8000602387981 */ /* 0x000ee2000c1e1d00 */
        /* <DEDUP_REMOVED lines=13> */
[----:B------:R-:W-:Y:S01]  /*05f0*/  IMAD.U32 R20, R7, 0x10000, RZ ;  /* 0x0001000007147824 */ /* 0x000fe200078e00ff */
[----:B------:R-:W-:Y:S01]  /*0600*/  SHF.L.U32 R9, R23, 0x10, RZ ;  /* 0x0000001017097819 */ /* 0x000fe200000006ff */
[----:B------:R-:W-:Y:S01]  /*0610*/  FFMA.FTZ R91, R0, R89, RZ ;  /* 0x00000059005b7223 */ /* 0x000fe200000100ff */
[----:B------:R-:W-:Y:S01]  /*0620*/  PRMT R8, R7, 0x7632, R8 ;  /* 0x0000763207087816 */ /* 0x000fe20000000008 */
[----:B------:R-:W-:Y:S01]  /*0630*/  FFMA.FTZ R89, R83, R12, R88 ;  /* 0x0000000c53597223 */ /* 0x000fe20000010058 */
[----:B------:R-:W4:Y:S01]  /*0640*/  LDG.E.128 R4, desc[UR6][R2.64+0xf000] ;  /* 0x00f0000602047981 */ /* 0x000f22000c1e1d00 */
        /* <DEDUP_REMOVED lines=9> */
[C---:B------:R-:W-:Y:S01]  /*06e0*/  PRMT R12, R11.reuse, 0x7632, R12 ;  /* 0x000076320b0c7816 */ /* 0x040fe2000000000c */
[--C-:B------:R-:W-:Y:S01]  /*06f0*/  FFMA.FTZ R88, R86, R9, R21.reuse ;  /* 0x0000000956587223 */ /* 0x100fe20000010015 */
[----:B------:R-:W-:Y:S01]  /*0700*/  PRMT R21, R36, 0x7632, R21 ;  /* 0x0000763224157816 */ /* 0x000fe20000000015 */
[----:B------:R-:W-:Y:S01]  /*0710*/  FFMA.FTZ R20, R82, R23, R89 ;  /* 0x0000001752147223 */ /* 0x000fe20000010059 */
[----:B------:R-:W-:Y:S02]  /*0720*/  SHF.L.U32 R23, R36, 0x10, RZ ;  /* 0x0000001024177819 */ /* 0x000fe400000006ff */
[----:B------:R-:W-:Y:S02]  /*0730*/  SHF.L.U32 R8, R11, 0x10, RZ ;  /* 0x000000100b087819 */ /* 0x000fe400000006ff */
[----:B------:R-:W-:Y:S01]  /*0740*/  SHF.L.U32 R89, R12, 0x10, RZ ;  /* 0x000000100c597819 */ /* 0x000fe200000006ff */
[----:B------:R-:W-:Y:S01]  /*0750*/  IMAD.U32 R12, R14, 0x10000, RZ ;  /* 0x000100000e0c7824 */ /* 0x000fe200078e00ff */
[----:B------:R-:W-:Y:S01]  /*0760*/  SHF.L.U32 R91, R21, 0x10, RZ ;  /* 0x00000010155b7819 */ /* 0x000fe200000006ff */
[----:B------:R-:W-:Y:S01]  /*0770*/  FFMA.FTZ R23, R0, R23, RZ ;  /* 0x0000001700177223 */ /* 0x000fe200000100ff */
[----:B------:R-:W-:Y:S01]  /*0780*/  FFMA.FTZ R13, R85, R8, R10 ;  /* 0x00000008550d7223 */ /* 0x000fe2000001000a */
[----:B------:R-:W-:Y:S01]  /*0790*/  FFMA.FTZ R21, R83, R12, R20 ;  /* 0x0000000c53157223 */ /* 0x000fe20000010014 */
[----:B------:R-:W5:Y:S01]  /*07a0*/  LDG.E.128 R8, desc[UR6][R2.64+0x12800] ;  /* 0x0128000602087981 */ /* 0x000f62000c1e1d00 */
[----:B------:R-:W-:Y:S01]  /*07b0*/  FFMA.FTZ R20, R80, R91, R23 ;  /* 0x0000005b50147223 */ /* 0x000fe20000010017 */
[----:B------:R-:W-:-:S02]  /*07c0*/  SHF.L.U32 R23, R32, 0x10, RZ ;  /* 0x0000001020177819 */ /* 0x000fc400000006ff */
[----:B------:R-:W-:Y:S01]  /*07d0*/  PRMT R32, R32, 0x7632, R32 ;  /* 0x0000763220207816 */ /* 0x000fe20000000020 */
[C---:B------:R-:W-:Y:S01]  /*07e0*/  IMAD.U32 R12, R37.reuse, 0x10000, RZ ;  /* 0x00010000250c7824 */ /* 0x040fe200078e00ff */
[----:B------:R-:W-:Y:S01]  /*07f0*/  PRMT R14, R14, 0x7632, R14 ;  /* 0x000076320e0e7816 */ /* 0x000fe2000000000e */
[----:B------:R-:W-:Y:S01]  /*0800*/  FFMA.FTZ R89, R86, R89, R13 ;  /* 0x0000005956597223 */ /* 0x000fe2000001000d */
[----:B------:R-:W-:Y:S01]  /*0810*/  PRMT R37, R37, 0x7632, R37 ;  /* 0x0000763225257816 */ /* 0x000fe20000000025 */
[----:B------:R-:W-:Y:S01]  /*0820*/  FFMA.FTZ R95, R0, R23, RZ ;  /* 0x00000017005f7223 */ /* 0x000fe200000100ff */
        /* <DEDUP_REMOVED lines=14> */
[----:B------:R-:W-:Y:S01]  /*0910*/  SHF.L.U32 R38, R38, 0x10, RZ ;  /* 0x0000001026267819 */ /* 0x000fe200000006ff */
[----:B------:R-:W5:Y:S01]  /*0920*/  LDG.E.128 R20, desc[UR6][R2.64+0x1800] ;  /* 0x0018000602147981 */ /* 0x000f62000c1e1d00 */
[----:B------:R-:W-:Y:S01]  /*0930*/  PRMT R36, R34, 0x7632, R36 ;  /* 0x0000763222247816 */ /* 0x000fe20000000024 */
[----:B------:R-:W-:Y:S01]  /*0940*/  FFMA.FTZ R93, R82, R37, R81 ;  /* 0x00000025525d7223 */ /* 0x000fe20000010051 */
[----:B------:R-:W-:-:S02]  /*0950*/  PRMT R90, R15, 0x7632, R90 ;  /* 0x000076320f5a7816 */ /* 0x000fc4000000005a */
[----:B------:R-:W-:Y:S01]  /*0960*/  SHF.L.U32 R34, R34, 0x10, RZ ;  /* 0x0000001022227819 */ /* 0x000fe200000006ff */
[----:B------:R-:W5:Y:S01]  /*0970*/  LDG.E.128 R12, desc[UR6][R44.64+0x1800] ;  /* 0x001800062c0c7981 */ /* 0x000f62000c1e1d00 */
[----:B------:R-:W-:Y:S02]  /*0980*/  IMAD.U32 R37, R0, 0x10000, RZ ;  /* 0x0001000000257824 */ /* 0x000fe400078e00ff */
[C---:B------:R-:W-:Y:S01]  /*0990*/  FFMA.FTZ R81, R83.reuse, R38, R32 ;  /* 0x0000002653517223 */ /* 0x040fe20000010020 */
[----:B------:R-:W-:Y:S01]  /*09a0*/  SHF.L.U32 R91, R36, 0x10, RZ ;  /* 0x00000010245b7819 */ /* 0x000fe200000006ff */
[----:B------:R-:W-:Y:S01]  /*09b0*/  FFMA.FTZ R0, R83, R34, R93 ;  /* 0x0000002253007223 */ /* 0x000fe2000001005d */
[----:B------:R-:W-:Y:S01]  /*09c0*/  SHF.L.U32 R32, R39, 0x10, RZ ;  /* 0x0000001027207819 */ /* 0x000fe200000006ff */
[C---:B------:R-:W-:Y:S01]  /*09d0*/  FFMA.FTZ R34, R84.reuse, R37, R81 ;  /* 0x0000002554227223 */ /* 0x040fe20000010051 */
[----:B------:R-:W-:Y:S02]  /*09e0*/  IMAD.U32 R36, R35, 0x10000, RZ ;  /* 0x0001000023247824 */ /* 0x000fe400078e00ff */
[--C-:B------:R-:W-:Y:S01]  /*09f0*/  FFMA.FTZ R91, R84, R91, R0.reuse ;  /* 0x0000005b545b7223 */ /* 0x100fe20000010000 */
[----:B------:R-:W-:Y:S01]  /*0a00*/  PRMT R0, R39, 0x7632, R0 ;  /* 0x0000763227007816 */ /* 0x000fe20000000000 */
[----:B------:R-:W-:-:S02]  /*0a10*/  FFMA.FTZ R32, R85, R32, R34 ;  /* 0x0000002055207223 */ /* 0x000fc40000010022 */
[----:B------:R-:W-:Y:S02]  /*0a20*/  FFMA.FTZ R34, R85, R36, R91 ;  /* 0x0000002455227223 */ /* 0x000fe4000001005b */
[----:B------:R-:W5:Y:S01]  /*0a30*/  LDG.E.128 R36, desc[UR6][R2.64+0x5000] ;  /* 0x0050000602247981 */ /* 0x000f62000c1e1d00 */
[----:B------:R-:W-:Y:S02]  /*0a40*/  PRMT R35, R35, 0x7632, R35 ;  /* 0x0000763223237816 */ /* 0x000fe40000000023 */
[----:B------:R-:W-:Y:S02]  /*0a50*/  SHF.L.U32 R91, R90, 0x10, RZ ;  /* 0x000000105a5b7819 */ /* 0x000fe400000006ff */
[----:B------:R-:W-:Y:S01]  /*0a60*/  SHF.L.U32 R83, R0, 0x10, RZ ;  /* 0x0000001000537819 */ /* 0x000fe200000006ff */
[----:B------:R-:W-:Y:S01]  /*0a70*/  IMAD.U32 R35, R35, 0x10000, RZ ;  /* 0x0001000023237824 */ /* 0x000fe200078e00ff */
[----:B------:R-:W-:Y:S02]  /*0a80*/  SHF.L.U32 R80, R24, 0x10, RZ ;  /* 0x0000001018507819 */ /* 0x000fe400000006ff */
[----:B------:R-:W-:-:S02]  /*0a90*/  SHF.L.U32 R0, R28, 0x10, RZ ;  /* 0x000000101c007819 */ /* 0x000fc400000006ff */
[----:B------:R-:W-:Y:S02]  /*0aa0*/  PRMT R24, R24, 0x7632, R24 ;  /* 0x0000763218187816 */ /* 0x000fe40000000018 */
[----:B------:R-:W-:Y:S01]  /*0ab0*/  PRMT R84, R28, 0x7632, R84 ;  /* 0x000076321c547816 */ /* 0x000fe20000000054 */
[C---:B------:R-:W-:Y:S01]  /*0ac0*/  FFMA.FTZ R91, R86.reuse, R91, R33 ;  /* 0x0000005b565b7223 */ /* 0x040fe20000010021 */
[----:B------:R-:W-:Y:S01]  /*0ad0*/  FFMA.FTZ R85, R86, R35, R34 ;  /* 0x0000002356557223 */ /* 0x000fe20000010022 */
[----:B------:R-:W-:Y:S01]  /*0ae0*/  SHF.L.U32 R33, R24, 0x10, RZ ;  /* 0x0000001018217819 */ /* 0x000fe200000006ff */
[----:B------:R-:W-:Y:S01]  /*0af0*/  FFMA.FTZ R35, R0, R80, R87 ;  /* 0x0000005000237223 */ /* 0x000fe20000010057 */
[----:B------:R-:W-:Y:S02]  /*0b00*/  IMAD.U32 R84, R84, 0x10000, RZ ;  /* 0x0001000054547824 */ /* 0x000fe400078e00ff */
[----:B------:R-:W-:Y:S01]  /*0b10*/  FFMA.FTZ R83, R86, R83, R32 ;  /* 0x0000005356537223 */ /* 0x000fe20000010020 */
[----:B------:R-:W-:Y:S01]  /*0b20*/  IMAD.U32 R93, R16, 0x10000, RZ ;  /* 0x00010000105d7824 */ /* 0x000fe200078e00ff */
[----:B------:R-:W-:-:S02]  /*0b30*/  PRMT R86, R29, 0x7632, R86 ;  /* 0x000076321d567816 */ /* 0x000fc40000000056 */
[----:B------:R-:W-:Y:S02]  /*0b40*/  SHF.L.U32 R82, R29, 0x10, RZ ;  /* 0x000000101d527819 */ /* 0x000fe400000006ff */
[C---:B------:R-:W-:Y:S02]  /*0b50*/  PRMT R87, R30.reuse, 0x7632, R87 ;  /* 0x000076321e577816 */ /* 0x040fe40000000057 */
[----:B------:R-:W-:Y:S02]  /*0b60*/  SHF.L.U32 R81, R30, 0x10, RZ ;  /* 0x000000101e517819 */ /* 0x000fe400000006ff */
[C---:B------:R-:W-:Y:S02]  /*0b70*/  PRMT R24, R31.reuse, 0x7632, R24 ;  /* 0x000076321f187816 */ /* 0x040fe40000000018 */
[----:B------:R-:W-:Y:S02]  /*0b80*/  SHF.L.U32 R80, R31, 0x10, RZ ;  /* 0x000000101f507819 */ /* 0x000fe400000006ff */
[----:B------:R-:W-:Y:S01]  /*0b90*/  PRMT R32, R16, 0x7632, R32 ;  /* 0x0000763210207816 */ /* 0x000fe20000000020 */
[----:B------:R-:W5:Y:S01]  /*0ba0*/  LDG.E.128 R28, desc[UR6][R2.64+0x8800] ;  /* 0x00880006021c7981 */ /* 0x000f62000c1e1d00 */
[----:B------:R-:W-:Y:S01]  /*0bb0*/  FFMA.FTZ R35, R84, R33, R35 ;  /* 0x0000002154237223 */ /* 0x000fe20000010023 */
[C---:B------:R-:W-:Y:S01]  /*0bc0*/  PRMT R16, R25.reuse, 0x7632, R16 ;  /* 0x0000763219107816 */ /* 0x040fe20000000010 */
[----:B------:R-:W-:-:S02]  /*0bd0*/  IMAD.U32 R33, R25, 0x10000, RZ ;  /* 0x0001000019217824 */ /* 0x000fc400078e00ff */
[----:B------:R-:W-:Y:S01]  /*0be0*/  FFMA.FTZ R97, R0, R93, R88 ;  /* 0x0000005d00617223 */ /* 0x000fe20000010058 */
[----:B------:R-:W-:Y:S01]  /*0bf0*/  SHF.L.U32 R95, R32, 0x10, RZ ;  /* 0x00000010205f7819 */ /* 0x000fe200000006ff */
[C---:B------:R-:W-:Y:S01]  /*0c00*/  IMAD.U32 R93, R27.reuse, 0x10000, RZ ;  /* 0x000100001b5d7824 */ /* 0x040fe200078e00ff */
[----:B------:R-:W-:Y:S01]  /*0c10*/  PRMT R25, R27, 0x7632, R25 ;  /* 0x000076321b197816 */ /* 0x000fe20000000019 */
[----:B------:R-:W-:Y:S01]  /*0c20*/  FFMA.FTZ R33, R82, R33, R35 ;  /* 0x0000002152217223 */ /* 0x000fe20000010023 */
[----:B------:R-:W-:Y:S02]  /*0c30*/  SHF.L.U32 R27, R16, 0x10, RZ ;  /* 0x00000010101b7819 */ /* 0x000fe400000006ff */
        /* <DEDUP_REMOVED lines=12> */
[----:B------:R-:W5:Y:S01]  /*0d00*/  LDG.E.128 R32, desc[UR6][R2.64+0xc000] ;  /* 0x00c0000602207981 */ /* 0x000f62000c1e1d00 */
[----:B------:R-:W-:Y:S01]  /*0d10*/  SHF.L.U32 R26, R26, 0x10, RZ ;  /* 0x000000101a1a7819 */ /* 0x000fe200000006ff */
[--C-:B------:R-:W-:Y:S01]  /*0d20*/  FFMA.FTZ R40, R86, R27, R17.reuse ;  /* 0x0000001b56287223 */ /* 0x100fe20000010011 */
[----:B------:R-:W-:-:S02]  /*0d30*/  PRMT R17, R18, 0x7632, R17 ;  /* 0x0000763212117816 */ /* 0x000fc40000000011 */
[----:B------:R-:W-:Y:S01]  /*0d40*/  SHF.L.U32 R18, R18, 0x10, RZ ;  /* 0x0000001012127819 */ /* 0x000fe200000006ff */
[----:B------:R-:W-:Y:S01]  /*0d50*/  FFMA.FTZ R16, R81, R26, R16 ;  /* 0x0000001a51107223 */ /* 0x000fe20000010010 */
[----:B------:R-:W-:Y:S01]  /*0d60*/  SHF.L.U32 R88, R88, 0x10, RZ ;  /* 0x0000001058587819 */ /* 0x000fe200000006ff */
[--C-:B------:R-:W-:Y:S01]  /*0d70*/  FFMA.FTZ R95, R84, R95, R89.reuse ;  /* 0x0000005f545f7223 */ /* 0x100fe20000010059 */
[----:B------:R-:W-:Y:S01]  /*0d80*/  IMAD.U32 R87, R87, 0x10000, RZ ;  /* 0x0001000057577824 */ /* 0x000fe200078e00ff */
[----:B------:R-:W-:Y:S01]  /*0d90*/  SHF.L.U32 R26, R17, 0x10, RZ ;  /* 0x00000010111a7819 */ /* 0x000fe200000006ff */
[----:B------:R-:W-:Y:S01]  /*0da0*/  FFMA.FTZ R27, R81, R18, R40 ;  /* 0x00000012511b7223 */ /* 0x000fe20000010028 */
[C---:B------:R-:W-:Y:S02]  /*0db0*/  PRMT R89, R41.reuse, 0x7632, R89 ;  /* 0x0000763229597816 */ /* 0x040fe40000000059 */
[----:B------:R-:W-:Y:S01]  /*0dc0*/  SHF.L.U32 R41, R41, 0x10, RZ ;  /* 0x0000001029297819 */ /* 0x000fe200000006ff */
[C---:B------:R-:W-:Y:S01]  /*0dd0*/  FFMA.FTZ R17, R87.reuse, R88, R16 ;  /* 0x0000005857117223 */ /* 0x040fe20000010010 */
[----:B------:R-:W-:Y:S01]  /*0de0*/  FFMA.FTZ R16, R87, R26, R27 ;  /* 0x0000001a57107223 */ /* 0x000fe2000001001b */
[----:B------:R-:W-:Y:S01]  /*0df0*/  SHF.L.U32 R27, R19, 0x10, RZ ;  /* 0x00000010131b7819 */ /* 0x000fe200000006ff */
[----:B------:R-:W-:-:S02]  /*0e00*/  IMAD.U32 R89, R89, 0x10000, RZ ;  /* 0x0001000059597824 */ /* 0x000fc400078e00ff */
[----:B------:R-:W-:Y:S01]  /*0e10*/  FFMA.FTZ R41, R82, R41, R95 ;  /* 0x0000002952297223 */ /* 0x000fe2000001005f */
[----:B------:R-:W-:Y:S01]  /*0e20*/  SHF.L.U32 R18, R42, 0x10, RZ ;  /* 0x000000102a127819 */ /* 0x000fe200000006ff */
[----:B------:R-:W-:Y:S02]  /*0e30*/  FFMA.FTZ R40, R80, R27, R16 ;  /* 0x0000001b50287223 */ /* 0x000fe40000010010 */
[----:B------:R-:W-:Y:S01]  /*0e40*/  FFMA.FTZ R88, R86, R89, R41 ;  /* 0x0000005956587223 */ /* 0x000fe20000010029 */
[C---:B------:R-:W-:Y:S01]  /*0e50*/  PRMT R27, R48.reuse, 0x7632, R27 ;  /* 0x00007632301b7816 */ /* 0x040fe2000000001b */
[----:B------:R-:W-:Y:S02]  /*0e60*/  IMAD.U32 R48, R48, 0x10000, RZ ;  /* 0x0001000030307824 */ /* 0x000fe400078e00ff */
        /* <DEDUP_REMOVED lines=8> */
[----:B------:R-:W-:-:S02]  /*0ef0*/  IMAD.U32 R89, R26, 0x10000, RZ ;  /* 0x000100001a597824 */ /* 0x000fc400078e00ff */
[----:B------:R-:W-:Y:S02]  /*0f00*/  FFMA.FTZ R91, R88, R25, R93 ;  /* 0x00000019585b7223 */ /* 0x000fe4000001005d */
[----:B------:R-:W-:Y:S01]  /*0f10*/  FFMA.FTZ R95, R84, R27, R41 ;  /* 0x0000001b545f7223 */ /* 0x000fe20000010029 */
[----:B------:R-:W-:Y:S01]  /*0f20*/  PRMT R42, R42, 0x7632, R42 ;  /* 0x000076322a2a7816 */ /* 0x000fe2000000002a */
[----:B------:R-:W5:Y:S01]  /*0f30*/  LDG.E.128 R24, desc[UR6][R2.64+0x13000] ;  /* 0x0130000602187981 */ /* 0x000f62000c1e1d00 */
[C---:B------:R-:W-:Y:S02]  /*0f40*/  IMAD.U32 R41, R49.reuse, 0x10000, RZ ;  /* 0x0001000031297824 */ /* 0x040fe400078e00ff */
[--C-:B------:R-:W-:Y:S01]  /*0f50*/  FFMA.FTZ R89, R88, R89, R40.reuse ;  /* 0x0000005958597223 */ /* 0x100fe20000010028 */
[----:B------:R-:W-:Y:S02]  /*0f60*/  PRMT R49, R49, 0x7632, R49 ;  /* 0x0000763231317816 */ /* 0x000fe40000000031 */
[----:B------:R-:W-:-:S02]  /*0f70*/  PRMT R40, R72, 0x7632, R40 ;  /* 0x0000763248287816 */ /* 0x000fc40000000028 */
[----:B------:R-:W-:Y:S02]  /*0f80*/  SHF.L.U32 R72, R72, 0x10, RZ ;  /* 0x0000001048487819 */ /* 0x000fe400000006ff */
[----:B------:R-:W-:Y:S01]  /*0f90*/  SHF.L.U32 R42, R42, 0x10, RZ ;  /* 0x000000102a2a7819 */ /* 0x000fe200000006ff */
[----:B------:R-:W-:Y:S01]  /*0fa0*/  FFMA.FTZ R95, R82, R41, R95 ;  /* 0x00000029525f7223 */ /* 0x000fe2000001005f */
[----:B------:R-:W-:Y:S01]  /*0fb0*/  IMAD.U32 R49, R49, 0x10000, RZ ;  /* 0x0001000031317824 */ /* 0x000fe200078e00ff */
        /* <DEDUP_REMOVED lines=18> */
[----:B------:R-:W-:Y:S01]  /*10e0*/  FFMA.FTZ R43, R87, R40, R42 ;  /* 0x00000028572b7223 */ /* 0x000fe2000001002a */
[----:B------:R-:W-:Y:S01]  /*10f0*/  PRMT R48, R76, 0x7632, R48 ;  /* 0x000076324c307816 */ /* 0x000fe20000000030 */
[----:B------:R-:W-:Y:S01]  /*1100*/  FFMA.FTZ R42, R86, R49, R73 ;  /* 0x00000031562a7223 */ /* 0x000fe20000010049 */
[----:B------:R-:W-:Y:S02]  /*1110*/  SHF.L.U32 R40, R74, 0x10, RZ ;  /* 0x000000104a287819 */ /* 0x000fe400000006ff */
[----:B------:R-:W-:Y:S02]  /*1120*/  SHF.L.U32 R76, R76, 0x10, RZ ;  /* 0x000000104c4c7819 */ /* 0x000fe400000006ff */
[----:B------:R-:W-:Y:S01]  /*1130*/  PRMT R74, R74, 0x7632, R74 ;  /* 0x000076324a4a7816 */ /* 0x000fe2000000004a */
        /* <DEDUP_REMOVED lines=8> */
[----:B------:R-:W-:Y:S01]  /*11c0*/  FFMA.FTZ R95, R87, R74, R40 ;  /* 0x0000004a575f7223 */ /* 0x000fe20000010028 */
[----:B------:R-:W5:Y:S01]  /*11d0*/  LDG.E.128 R48, desc[UR6][R2.64+0x2000] ;  /* 0x0020000602307981 */ /* 0x000f62000c1e1d00 */
[----:B------:R-:W-:-:S03]  /*11e0*/  SHF.L.U32 R85, R0, 0x10, RZ ;  /* 0x0000001000557819 */ /* 0x000fc600000006ff */
[----:B------:R-:W5:Y:S01]  /*11f0*/  LDG.E.128 R40, desc[UR6][R44.64+0x2000] ;  /* 0x002000062c287981 */ /* 0x000f62000c1e1d00 */
[----:B------:R-:W-:Y:S02]  /*1200*/  SHF.L.U32 R97, R77, 0x10, RZ ;  /* 0x000000104d617819 */ /* 0x000fe400000006ff */
[----:B------:R-:W-:Y:S02]  /*1210*/  SHF.L.U32 R72, R64, 0x10, RZ ;  /* 0x0000001040487819 */ /* 0x000fe400000006ff */
[----:B------:R-:W-:Y:S02]  /*1220*/  SHF.L.U32 R0, R68, 0x10, RZ ;  /* 0x0000001044007819 */ /* 0x000fe400000006ff */
[----:B------:R-:W-:Y:S01]  /*1230*/  PRMT R68, R75, 0x7632, R68 ;  /* 0x000076324b447816 */ /* 0x000fe20000000044 */
[----:B------:R-:W-:Y:S02]  /*1240*/  FFMA.FTZ R97, R82, R97, R99 ;  /* 0x0000006152617223 */ /* 0x000fe40000010063 */
[----:B------:R-:W-:Y:S01]  /*1250*/  FFMA.FTZ R91, R0, R72, R91 ;  /* 0x00000048005b7223 */ /* 0x000fe2000001005b */
[----:B------:R-:W-:-:S02]  /*1260*/  PRMT R72, R64, 0x7632, R72 ;  /* 0x0000763240487816 */ /* 0x000fc40000000048 */
[----:B------:R-:W-:Y:S01]  /*1270*/  PRMT R82, R68, 0x7632, R82 ;  /* 0x0000763244527816 */ /* 0x000fe20000000052 */
[----:B------:R-:W-:Y:S01]  /*1280*/  FFMA.FTZ R85, R88, R85, R73 ;  /* 0x0000005558557223 */ /* 0x000fe20000010049 */
[----:B------:R-:W-:Y:S01]  /*1290*/  IMAD.U32 R93, R75, 0x10000, RZ ;  /* 0x000100004b5d7824 */ /* 0x000fe200078e00ff */
[----:B------:R-:W-:Y:S02]  /*12a0*/  SHF.L.U32 R73, R72, 0x10, RZ ;  /* 0x0000001048497819 */ /* 0x000fe400000006ff */
[----:B------:R-:W-:Y:S01]  /*12b0*/  SHF.L.U32 R82, R82, 0x10, RZ ;  /* 0x0000001052527819 */ /* 0x000fe200000006ff */
[----:B------:R-:W-:-:S04]  /*12c0*/  FFMA.FTZ R93, R80, R93, R95 ;  /* 0x0000005d505d7223 */ /* 0x000fc8000001005f */
[----:B------:R-:W-:Y:S02]  /*12d0*/  FFMA.FTZ R95, R82, R73, R91 ;  /* 0x00000049525f7223 */ /* 0x000fe4000001005b */
[----:B------:R-:W5:Y:S01]  /*12e0*/  LDG.E.128 R72, desc[UR6][R2.64+0x5800] ;  /* 0x0058000602487981 */ /* 0x000f62000c1e1d00 */
[----:B------:R-:W-:Y:S02]  /*12f0*/  PRMT R77, R77, 0x7632, R77 ;  /* 0x000076324d4d7816 */ /* 0x000fe4000000004d */
[----:B------:R-:W-:-:S03]  /*1300*/  PRMT R64, R78, 0x7632, R64 ;  /* 0x000076324e407816 */ /* 0x000fc60000000040 */
[----:B------:R-:W-:Y:S01]  /*1310*/  IMAD.U32 R77, R77, 0x10000, RZ ;  /* 0x000100004d4d7824 */ /* 0x000fe200078e00ff */
[----:B------:R-:W-:-:S03]  /*1320*/  SHF.L.U32 R78, R78, 0x10, RZ ;  /* 0x000000104e4e7819 */ /* 0x000fc600000006ff */
[----:B------:R-:W-:Y:S01]  /*1330*/  FFMA.FTZ R84, R86, R77, R97 ;  /* 0x0000004d56547223 */ /* 0x000fe20000010061 */
[----:B------:R-:W-:Y:S02]  /*1340*/  SHF.L.U32 R77, R65, 0x10, RZ ;  /* 0x00000010414d7819 */ /* 0x000fe400000006ff */
        /* <DEDUP_REMOVED lines=8> */
[----:B------:R-:W-:-:S02]  /*13d0*/  PRMT R69, R66, 0x7632, R69 ;  /* 0x0000763242457816 */ /* 0x000fc40000000045 */
        /* <DEDUP_REMOVED lines=18> */
[----:B------:R-:W-:Y:S01]  /*1500*/  PRMT R71, R60, 0x7632, R71 ;  /* 0x000076323c477816 */ /* 0x000fe20000000047 */
[----:B------:R-:W5:Y:S01]  /*1510*/  LDG.E.128 R64, desc[UR6][R2.64+0x9000] ;  /* 0x0090000602407981 */ /* 0x000f62000c1e1d00 */
[----:B------:R-:W-:Y:S02]  /*1520*/  FFMA.FTZ R79, R0, R77, R89 ;  /* 0x0000004d004f7223 */ /* 0x000fe40000010059 */
[----:B------:R-:W-:Y:S02]  /*1530*/  SHF.L.U32 R71, R71, 0x10, RZ ;  /* 0x0000001047477819 */ /* 0x000fe400000006ff */
[----:B------:R-:W-:Y:S02]  /*1540*/  SHF.L.U32 R77, R61, 0x10, RZ ;  /* 0x000000103d4d7819 */ /* 0x000fe400000006ff */
[----:B------:R-:W-:Y:S01]  /*1550*/  SHF.L.U32 R68, R68, 0x10, RZ ;  /* 0x0000001044447819 */ /* 0x000fe200000006ff */
[----:B------:R-:W-:Y:S01]  /*1560*/  FFMA.FTZ R71, R82, R71, R79 ;  /* 0x0000004752477223 */ /* 0x000fe2000001004f */
[----:B------:R-:W-:-:S02]  /*1570*/  SHF.L.U32 R89, R76, 0x10, RZ ;  /* 0x000000104c597819 */ /* 0x000fc400000006ff */
[----:B------:R-:W-:Y:S01]  /*1580*/  PRMT R61, R61, 0x7632, R61 ;  /* 0x000076323d3d7816 */ /* 0x000fe2000000003d */
[----:B------:R-:W-:Y:S01]  /*1590*/  IMAD.U32 R87, R60, 0x10000, RZ ;  /* 0x000100003c577824 */ /* 0x000fe200078e00ff */
[----:B------:R-:W-:Y:S01]  /*15a0*/  SHF.L.U32 R84, R84, 0x10, RZ ;  /* 0x0000001054547819 */ /* 0x000fe200000006ff */
[----:B------:R-:W-:Y:S01]  /*15b0*/  FFMA.FTZ R78, R86, R77, R71 ;  /* 0x0000004d564e7223 */ /* 0x000fe20000010047 */
[C---:B------:R-:W-:Y:S01]  /*15c0*/  FFMA.FTZ R93, R88.reuse, R68, R93 ;  /* 0x00000044585d7223 */ /* 0x040fe2000001005d */
[----:B------:R-:W-:Y:S01]  /*15d0*/  FFMA.FTZ R89, R88, R89, R70 ;  /* 0x0000005958597223 */ /* 0x000fe20000010046 */
[C---:B------:R-:W-:Y:S01]  /*15e0*/  PRMT R76, R62.reuse, 0x7632, R76 ;  /* 0x000076323e4c7816 */ /* 0x040fe2000000004c */
[----:B------:R-:W-:Y:S01]  /*15f0*/  IMAD.U32 R60, R61, 0x10000, RZ ;  /* 0x000100003d3c7824 */ /* 0x000fe200078e00ff */
[----:B------:R-:W-:Y:S01]  /*1600*/  SHF.L.U32 R77, R62, 0x10, RZ ;  /* 0x000000103e4d7819 */ /* 0x000fe200000006ff */
[----:B------:R-:W-:Y:S01]  /*1610*/  FFMA.FTZ R87, R84, R87, R69 ;  /* 0x0000005754577223 */ /* 0x000fe20000010045 */
[C---:B--2---:R-:W-:Y:S01]  /*1620*/  SHF.L.U32 R88, R52.reuse, 0x10, RZ ;  /* 0x0000001034587819 */ /* 0x044fe200000006ff */
[----:B------:R-:W2:Y:S01]  /*1630*/  LDG.E.128 R68, desc[UR6][R2.64+0xc800] ;  /* 0x00c8000602447981 */ /* 0x000ea2000c1e1d00 */
        /* <DEDUP_REMOVED lines=8> */
[C---:B------:R-:W-:Y:S02]  /*16c0*/  PRMT R77, R53.reuse, 0x7632, R77 ;  /* 0x00007632354d7816 */ /* 0x040fe4000000004d */
[----:B------:R-:W-:Y:S01]  /*16d0*/  SHF.L.U32 R83, R53, 0x10, RZ ;  /* 0x0000001035537819 */ /* 0x000fe200000006ff */
[----:B------:R-:W-:Y:S01]  /*16e0*/  FFMA.FTZ R95, R82, R63, R95 ;  /* 0x0000003f525f7223 */ /* 0x000fe2000001005f */
[----:B------:R-:W-:Y:S01]  /*16f0*/  FFMA.FTZ R53, R81, R76, R60 ;  /* 0x0000004c51357223 */ /* 0x000fe2000001003c */
[----:B------:R-:W-:Y:S01]  /*1700*/  SHF.L.U32 R76, R77, 0x10, RZ ;  /* 0x000000104d4c7819 */ /* 0x000fe200000006ff */
[----:B------:R-:W2:Y:S01]  /*1710*/  LDG.E.128 R60, desc[UR6][R2.64+0x10000] ;  /* 0x01000006023c7981 */ /* 0x000ea2000c1e1d00 */
[----:B------:R-:W-:Y:S01]  /*1720*/  FFMA.FTZ R78, R86, R83, R95 ;  /* 0x00000053564e7223 */ /* 0x000fe2000001005f */
[----:B---3--:R-:W-:-:S02]  /*1730*/  PRMT R88, R56, 0x7632, R88 ;  /* 0x0000763238587816 */ /* 0x008fc40000000058 */
        /* <DEDUP_REMOVED lines=12> */
[C---:B------:R-:W-:Y:S01]  /*1800*/  PRMT R56, R57.reuse, 0x7632, R56 ;  /* 0x0000763239387816 */ /* 0x040fe20000000038 */
[----:B------:R-:W-:Y:S01]  /*1810*/  IMAD.U32 R85, R57, 0x10000, RZ ;  /* 0x0001000039557824 */ /* 0x000fe200078e00ff */
[----:B------:R-:W-:Y:S01]  /*1820*/  SHF.L.U32 R53, R55, 0x10, RZ ;  /* 0x0000001037357819 */ /* 0x000fe200000006ff */
[----:B------:R-:W-:Y:S01]  /*1830*/  FFMA.FTZ R57, R81, R54, R52 ;  /* 0x0000003651397223 */ /* 0x000fe20000010034 */
[----:B------:R-:W-:Y:S01]  /*1840*/  PRMT R55, R55, 0x7632, R55 ;  /* 0x0000763237377816 */ /* 0x000fe20000000037 */
[----:B------:R-:W3:Y:S01]  /*1850*/  LDG.E.128 R76, desc[UR6][R2.64+0x13800] ;  /* 0x01380006024c7981 */ /* 0x000ee2000c1e1d00 */
[----:B----4-:R-:W-:-:S02]  /*1860*/  PRMT R54, R4, 0x7632, R54 ;  /* 0x0000763204367816 */ /* 0x010fc40000000036 */
        /* <DEDUP_REMOVED lines=23> */
[----:B------:R-:W4:Y:S01]  /*19e0*/  LDG.E.128 R52, desc[UR6][R2.64+0x2800] ;  /* 0x0028000602347981 */ /* 0x000f22000c1e1d00 */
[C---:B-----5:R-:W-:Y:S01]  /*19f0*/  PRMT R88, R8.reuse, 0x7632, R88 ;  /* 0x0000763208587816 */ /* 0x060fe20000000058 */
[----:B------:R-:W-:-:S02]  /*1a00*/  IMAD.U32 R8, R8, 0x10000, RZ ;  /* 0x0001000008087824 */ /* 0x000fc400078e00ff */
[----:B------:R-:W5:Y:S01]  /*1a10*/  LDG.E.128 R56, desc[UR6][R44.64+0x2800] ;  /* 0x002800062c387981 */ /* 0x000f62000c1e1d00 */
[----:B------:R-:W-:Y:S01]  /*1a20*/  PRMT R92, R6, 0x7632, R92 ;  /* 0x00007632065c7816 */ /* 0x000fe2000000005c */
[----:B------:R-:W-:Y:S01]  /*1a30*/  FFMA.FTZ R6, R90, R95, R97 ;  /* 0x0000005f5a067223 */ /* 0x000fe20000010061 */
        /* <DEDUP_REMOVED lines=12> */
[----:B------:R-:W-:-:S02]  /*1b00*/  IMAD.U32 R89, R4, 0x10000, RZ ;  /* 0x0001000004597824 */ /* 0x000fc400078e00ff */
[----:B------:R-:W-:Y:S01]  /*1b10*/  FFMA.FTZ R95, R91, R0, R86 ;  /* 0x000000005b5f7223 */ /* 0x000fe20000010056 */
[----:B------:R-:W-:Y:S01]  /*1b20*/  SHF.L.U32 R91, R7, 0x10, RZ ;  /* 0x00000010075b7819 */ /* 0x000fe200000006ff */
[----:B------:R-:W-:Y:S01]  /*1b30*/  FFMA.FTZ R9, R80, R9, R93 ;  /* 0x0000000950097223 */ /* 0x000fe2000001005d */
[----:B------:R-:W-:Y:S01]  /*1b40*/  FFMA.FTZ R89, R84, R89, R5 ;  /* 0x0000005954597223 */ /* 0x000fe20000010005 */
[----:B------:R-:W-:Y:S01]  /*1b50*/  SHF.L.U32 R8, R20, 0x10, RZ ;  /* 0x0000001014087819 */ /* 0x000fe200000006ff */
[----:B------:R-:W-:Y:S01]  /*1b60*/  IMAD.U32 R93, R10, 0x10000, RZ ;  /* 0x000100000a5d7824 */ /* 0x000fe200078e00ff */
[----:B------:R-:W5:Y:S01]  /*1b70*/  LDG.E.128 R4, desc[UR6][R2.64+0x6000] ;  /* 0x0060000602047981 */ /* 0x000f62000c1e1d00 */
[----:B------:R-:W-:Y:S02]  /*1b80*/  SHF.L.U32 R0, R12, 0x10, RZ ;  /* 0x000000100c007819 */ /* 0x000fe400000006ff */
[----:B------:R-:W-:Y:S02]  /*1b90*/  PRMT R20, R20, 0x7632, R20 ;  /* 0x0000763214147816 */ /* 0x000fe40000000014 */
[----:B------:R-:W-:Y:S01]  /*1ba0*/  PRMT R88, R12, 0x7632, R88 ;  /* 0x000076320c587816 */ /* 0x000fe20000000058 */
[----:B------:R-:W-:Y:S01]  /*1bb0*/  FFMA.FTZ R91, R84, R91, R9 ;  /* 0x0000005b545b7223 */ /* 0x000fe20000010009 */
[----:B------:R-:W-:Y:S01]  /*1bc0*/  FFMA.FTZ R90, R90, R93, R95 ;  /* 0x0000005d5a5a7223 */ /* 0x000fe2000001005f */
[----:B------:R-:W-:Y:S01]  /*1bd0*/  SHF.L.U32 R9, R20, 0x10, RZ ;  /* 0x0000001014097819 */ /* 0x000fe200000006ff */
[----:B------:R-:W-:Y:S01]  /*1be0*/  FFMA.FTZ R93, R0, R8, R87 ;  /* 0x00000008005d7223 */ /* 0x000fe20000010057 */
[----:B------:R-:W-:Y:S01]  /*1bf0*/  IMAD.U32 R88, R88, 0x10000, RZ ;  /* 0x0001000058587824 */ /* 0x000fe200078e00ff */
[----:B------:R-:W-:-:S02]  /*1c00*/  PRMT R10, R10, 0x7632, R10 ;  /* 0x000076320a0a7816 */ /* 0x000fc4000000000a */
[C---:B------:R-:W-:Y:S01]  /*1c10*/  PRMT R8, R21.reuse, 0x7632, R8 ;  /* 0x0000763215087816 */ /* 0x040fe20000000008 */
[----:B------:R-:W-:Y:S01]  /*1c20*/  FFMA.FTZ R9, R88, R9, R93 ;  /* 0x0000000958097223 */ /* 0x000fe2000001005d */
[----:B------:R-:W-:Y:S02]  /*1c30*/  SHF.L.U32 R21, R21, 0x10, RZ ;  /* 0x0000001015157819 */ /* 0x000fe400000006ff */
[C---:B------:R-:W-:Y:S02]  /*1c40*/  PRMT R87, R13.reuse, 0x7632, R87 ;  /* 0x000076320d577816 */ /* 0x040fe40000000057 */
[----:B------:R-:W-:Y:S02]  /*1c50*/  SHF.L.U32 R86, R13, 0x10, RZ ;  /* 0x000000100d567819 */ /* 0x000fe400000006ff */
        /* <DEDUP_REMOVED lines=9> */
[----:B------:R-:W-:Y:S01]  /*1cf0*/  IMAD.U32 R21, R22, 0x10000, RZ ;  /* 0x0001000016157824 */ /* 0x000fe200078e00ff */
[----:B------:R-:W-:-:S02]  /*1d00*/  PRMT R12, R11, 0x7632, R12 ;  /* 0x000076320b0c7816 */ /* 0x000fc4000000000c */
[----:B------:R-:W-:Y:S01]  /*1d10*/  SHF.L.U32 R13, R11, 0x10, RZ ;  /* 0x000000100b0d7819 */ /* 0x000fe200000006ff */
[----:B------:R-:W-:Y:S01]  /*1d20*/  FFMA.FTZ R97, R0, R82, R83 ;  /* 0x0000005200617223 */ /* 0x000fe20000010053 */
[----:B------:R-:W5:Y:S01]  /*1d30*/  LDG.E.128 R8, desc[UR6][R2.64+0x9800] ;  /* 0x0098000602087981 */ /* 0x000f62000c1e1d00 */
[----:B------:R-:W-:Y:S01]  /*1d40*/  SHF.L.U32 R95, R36, 0x10, RZ ;  /* 0x00000010245f7819 */ /* 0x000fe200000006ff */
[----:B------:R-:W-:Y:S01]  /*1d50*/  FFMA.FTZ R21, R90, R21, R93 ;  /* 0x000000155a157223 */ /* 0x000fe2000001005d */
[----:B------:R-:W-:Y:S02]  /*1d60*/  PRMT R20, R22, 0x7632, R20 ;  /* 0x0000763216147816 */ /* 0x000fe40000000014 */
[----:B------:R-:W-:Y:S01]  /*1d70*/  PRMT R92, R14, 0x7632, R92 ;  /* 0x000076320e5c7816 */ /* 0x000fe2000000005c */
[----:B------:R-:W-:Y:S01]  /*1d80*/  FFMA.FTZ R95, R88, R95, R97 ;  /* 0x0000005f585f7223 */ /* 0x000fe20000010061 */
[C---:B------:R-:W-:Y:S02]  /*1d90*/  SHF.L.U32 R93, R37.reuse, 0x10, RZ ;  /* 0x00000010255d7819 */ /* 0x040fe400000006ff */
[----:B------:R-:W-:Y:S01]  /*1da0*/  SHF.L.U32 R83, R20, 0x10, RZ ;  /* 0x0000001014537819 */ /* 0x000fe200000006ff */
[----:B------:R-:W-:Y:S01]  /*1db0*/  IMAD.U32 R92, R92, 0x10000, RZ ;  /* 0x000100005c5c7824 */ /* 0x000fe200078e00ff */
[----:B------:R-:W-:Y:S01]  /*1dc0*/  PRMT R37, R37, 0x7632, R37 ;  /* 0x0000763225257816 */ /* 0x000fe20000000025 */
[----:B------:R-:W-:Y:S01]  /*1dd0*/  FFMA.FTZ R36, R86, R93, R95 ;  /* 0x0000005d56247223 */ /* 0x000fe2000001005f */
[----:B------:R-:W-:Y:S01]  /*1de0*/  SHF.L.U32 R95, R12, 0x10, RZ ;  /* 0x000000100c5f7819 */ /* 0x000fe200000006ff */
[----:B------:R-:W-:Y:S01]  /*1df0*/  FFMA.FTZ R13, R80, R13, R81 ;  /* 0x0000000d500d7223 */ /* 0x000fe20000010051 */
[----:B------:R-:W-:Y:S01]  /*1e00*/  FFMA.FTZ R20, R92, R83, R21 ;  /* 0x000000535c147223 */ /* 0x000fe20000010015 */
[C---:B------:R-:W-:Y:S01]  /*1e10*/  PRMT R12, R28.reuse, 0x7632, R12 ;  /* 0x000076321c0c7816 */ /* 0x040fe2000000000c */
[----:B------:R-:W5:Y:S01]  /*1e20*/  LDG.E.128 R80, desc[UR6][R2.64+0xd000] ;  /* 0x00d0000602507981 */ /* 0x000f62000c1e1d00 */
[----:B------:R-:W-:-:S02]  /*1e30*/  SHF.L.U32 R28, R28, 0x10, RZ ;  /* 0x000000101c1c7819 */ /* 0x000fc400000006ff */
[----:B------:R-:W-:Y:S02]  /*1e40*/  SHF.L.U32 R14, R23, 0x10, RZ ;  /* 0x00000010170e7819 */ /* 0x000fe400000006ff */
[----:B------:R-:W-:Y:S01]  /*1e50*/  SHF.L.U32 R93, R15, 0x10, RZ ;  /* 0x000000100f5d7819 */ /* 0x000fe200000006ff */
[----:B------:R-:W-:Y:S02]  /*1e60*/  IMAD.U32 R22, R37, 0x10000, RZ ;  /* 0x0001000025167824 */ /* 0x000fe400078e00ff */
[----:B------:R-:W-:Y:S01]  /*1e70*/  FFMA.FTZ R95, R84, R95, R13 ;  /* 0x0000005f545f7223 */ /* 0x000fe2000001000d */
[----:B------:R-:W-:Y:S01]  /*1e80*/  SHF.L.U32 R13, R12, 0x10, RZ ;  /* 0x000000100c0d7819 */ /* 0x000fe200000006ff */
[----:B------:R-:W-:Y:S01]  /*1e90*/  FFMA.FTZ R85, R0, R28, R85 ;  /* 0x0000001c00557223 */ /* 0x000fe20000010055 */
[----:B------:R-:W-:Y:S01]  /*1ea0*/  PRMT R94, R15, 0x7632, R94 ;  /* 0x000076320f5e7816 */ /* 0x000fe2000000005e */
[----:B------:R-:W-:Y:S01]  /*1eb0*/  FFMA.FTZ R15, R93, R14, R20 ;  /* 0x0000000e5d0f7223 */ /* 0x000fe20000010014 */
[----:B------:R-:W-:-:S02]  /*1ec0*/  IMAD.U32 R21, R38, 0x10000, RZ ;  /* 0x0001000026157824 */ /* 0x000fc400078e00ff */
[----:B------:R-:W-:Y:S01]  /*1ed0*/  FFMA.FTZ R37, R87, R22, R36 ;  /* 0x0000001657257223 */ /* 0x000fe20000010024 */
[----:B------:R-:W-:Y:S02]  /*1ee0*/  PRMT R38, R38, 0x7632, R38 ;  /* 0x0000763226267816 */ /* 0x000fe40000000026 */
        /* <DEDUP_REMOVED lines=12> */
[----:B------:R-:W-:Y:S01]  /*1fb0*/  SHF.L.U32 R32, R32, 0x10, RZ ;  /* 0x0000001020207819 */ /* 0x000fe200000006ff */
[C---:B------:R-:W-:Y:S01]  /*1fc0*/  IMAD.U32 R37, R30.reuse, 0x10000, RZ ;  /* 0x000100001e257824 */ /* 0x040fe200078e00ff */
[C---:B------:R-:W-:Y:S02]  /*1fd0*/  PRMT R28, R39.reuse, 0x7632, R28 ;  /* 0x00007632271c7816 */ /* 0x040fe4000000001c */
[----:B------:R-:W-:Y:S01]  /*1fe0*/  SHF.L.U32 R36, R39, 0x10, RZ ;  /* 0x0000001027247819 */ /* 0x000fe200000006ff */
[----:B------:R-:W-:Y:S01]  /*1ff0*/  FFMA.FTZ R39, R87, R20, R22 ;  /* 0x0000001457277223 */ /* 0x000fe20000010016 */
[----:B------:R-:W-:Y:S01]  /*2000*/  PRMT R30, R30, 0x7632, R30 ;  /* 0x000076321e1e7816 */ /* 0x000fe2000000001e */
[----:B------:R-:W-:Y:S01]  /*2010*/  FFMA.FTZ R84, R94, R23, R15 ;  /* 0x000000175e547223 */ /* 0x000fe2000001000f */
[----:B------:R-:W-:Y:S01]  /*2020*/  SHF.L.U32 R85, R29, 0x10, RZ ;  /* 0x000000101d557819 */ /* 0x000fe200000006ff */
[----:B------:R-:W5:Y:S01]  /*2030*/  LDG.E.128 R12, desc[UR6][R2.64+0x10800] ;  /* 0x01080006020c7981 */ /* 0x000f62000c1e1d00 */
[----:B------:R-:W-:Y:S01]  /*2040*/  FFMA.FTZ R89, R0, R32, R89 ;  /* 0x0000002000597223 */ /* 0x000fe20000010059 */
[----:B------:R-:W-:Y:S01]  /*2050*/  FFMA.FTZ R39, R90, R37, R39 ;  /* 0x000000255a277223 */ /* 0x000fe20000010027 */
[----:B------:R-:W-:Y:S01]  /*2060*/  SHF.L.U32 R37, R30, 0x10, RZ ;  /* 0x000000101e257819 */ /* 0x000fe200000006ff */
[----:B------:R-:W5:Y:S01]  /*2070*/  LDG.E.128 R20, desc[UR6][R2.64+0x14000] ;  /* 0x0140000602147981 */ /* 0x000f62000c1e1d00 */
[C---:B------:R-:W-:Y:S01]  /*2080*/  PRMT R32, R33.reuse, 0x7632, R32 ;  /* 0x0000763221207816 */ /* 0x040fe20000000020 */
[----:B------:R-:W-:Y:S01]  /*2090*/  FFMA.FTZ R89, R88, R85, R89 ;  /* 0x0000005558597223 */ /* 0x000fe20000010059 */
[----:B------:R-:W-:Y:S01]  /*20a0*/  SHF.L.U32 R33, R33, 0x10, RZ ;  /* 0x0000001021217819 */ /* 0x000fe200000006ff */
[----:B------:R-:W-:Y:S01]  /*20b0*/  IMAD.U32 R85, R28, 0x10000, RZ ;  /* 0x000100001c557824 */ /* 0x000fe200078e00ff */
[----:B------:R-:W-:Y:S01]  /*20c0*/  SHF.L.U32 R28, R31, 0x10, RZ ;  /* 0x000000101f1c7819 */ /* 0x000fe200000006ff */
[C---:B------:R-:W-:Y:S01]  /*20d0*/  FFMA.FTZ R29, R93.reuse, R36, R38 ;  /* 0x000000245d1d7223 */ /* 0x040fe20000010026 */
[----:B------:R-:W-:Y:S01]  /*20e0*/  FFMA.FTZ R30, R92, R37, R39 ;  /* 0x000000255c1e7223 */ /* 0x000fe20000010027 */
[----:B------:R-:W-:Y:S01]  /*20f0*/  SHF.L.U32 R32, R32, 0x10, RZ ;  /* 0x0000001020207819 */ /* 0x000fe200000006ff */
[----:B------:R-:W-:Y:S01]  /*2100*/  FFMA.FTZ R36, R86, R33, R89 ;  /* 0x0000002156247223 */ /* 0x000fe20000010059 */
[----:B------:R-:W-:Y:S01]  /*2110*/  FFMA.FTZ R85, R94, R85, R29 ;  /* 0x000000555e557223 */ /* 0x000fe2000001001d */
[----:B------:R-:W-:Y:S01]  /*2120*/  FFMA.FTZ R89, R93, R28, R30 ;  /* 0x0000001c5d597223 */ /* 0x000fe2000001001e */
[C---:B------:R-:W-:Y:S01]  /*2130*/  PRMT R28, R34.reuse, 0x7632, R28 ;  /* 0x00007632221c7816 */ /* 0x040fe2000000001c */
[----:B------:R-:W-:Y:S01]  /*2140*/  FFMA.FTZ R37, R87, R32, R36 ;  /* 0x0000002057257223 */ /* 0x000fe20000010024 */
[----:B------:R-:W-:-:S02]  /*2150*/  SHF.L.U32 R29, R34, 0x10, RZ ;  /* 0x00000010221d7819 */ /* 0x000fc400000006ff */
[----:B------:R-:W-:Y:S02]  /*2160*/  SHF.L.U32 R33, R28, 0x10, RZ ;  /* 0x000000101c217819 */ /* 0x000fe400000006ff */
[----:B------:R-:W-:Y:S01]  /*2170*/  PRMT R30, R16, 0x7632, R30 ;  /* 0x00007632101e7816 */ /* 0x000fe2000000001e */
[----:B------:R-:W-:Y:S01]  /*2180*/  FFMA.FTZ R29, R90, R29, R37 ;  /* 0x0000001d5a1d7223 */ /* 0x000fe20000010025 */
[----:B------:R-:W-:Y:S01]  /*2190*/  IMAD.U32 R16, R16, 0x10000, RZ ;  /* 0x0001000010107824 */ /* 0x000fe200078e00ff */
[----:B------:R-:W-:Y:S02]  /*21a0*/  PRMT R31, R31, 0x7632, R31 ;  /* 0x000076321f1f7816 */ /* 0x000fe4000000001f */
[----:B------:R-:W-:Y:S01]  /*21b0*/  SHF.L.U32 R37, R30, 0x10, RZ ;  /* 0x000000101e257819 */ /* 0x000fe200000006ff */
[----:B------:R-:W-:Y:S01]  /*21c0*/  FFMA.FTZ R32, R92, R33, R29 ;  /* 0x000000215c207223 */ /* 0x000fe2000001001d */
[----:B------:R-:W-:Y:S01]  /*21d0*/  FFMA.FTZ R91, R0, R16, R91 ;  /* 0x00000010005b7223 */ /* 0x000fe2000001005b */
[C---:B------:R-:W-:Y:S01]  /*21e0*/  IMAD.U32 R33, R17.reuse, 0x10000, RZ ;  /* 0x0001000011217824 */ /* 0x040fe200078e00ff */
[----:B------:R-:W-:-:S02]  /*21f0*/  PRMT R17, R17, 0x7632, R17 ;  /* 0x0000763211117816 */ /* 0x000fc40000000011 */
[C---:B------:R-:W-:Y:S02]  /*2200*/  PRMT R96, R24.reuse, 0x7632, R96 ;  /* 0x0000763218607816 */ /* 0x040fe40000000060 */
[----:B------:R-:W-:Y:S01]  /*2210*/  SHF.L.U32 R97, R24, 0x10, RZ ;  /* 0x0000001018617819 */ /* 0x000fe200000006ff */
[----:B------:R-:W-:Y:S01]  /*2220*/  FFMA.FTZ R91, R88, R37, R91 ;  /* 0x00000025585b7223 */ /* 0x000fe2000001005b */
[----:B------:R-:W-:Y:S01]  /*2230*/  SHF.L.U32 R31, R31, 0x10, RZ ;  /* 0x000000101f1f7819 */ /* 0x000fe200000006ff */
[----:B------:R0:W5:Y:S01]  /*2240*/  LDG.E.128 R36, desc[UR6][R44.64+0x3000] ;  /* 0x003000062c247981 */ /* 0x000162000c1e1d00 */
[----:B------:R-:W-:Y:S01]  /*2250*/  SHF.L.U32 R24, R17, 0x10, RZ ;  /* 0x0000001011187819 */ /* 0x000fe200000006ff */
[----:B------:R-:W-:Y:S02]  /*2260*/  IMAD.U32 R17, R96, 0x10000, RZ ;  /* 0x0001000060117824 */ /* 0x000fe400078e00ff */
[----:B------:R-:W-:Y:S01]  /*2270*/  FFMA.FTZ R97, R0, R97, R95 ;  /* 0x0000006100617223 */ /* 0x000fe2000001005f */
[----:B------:R-:W-:Y:S01]  /*2280*/  FFMA.FTZ R89, R94, R31, R89 ;  /* 0x0000001f5e597223 */ /* 0x000fe20000010059 */
[----:B------:R-:W-:Y:S01]  /*2290*/  FFMA.FTZ R34, R86, R33, R91 ;  /* 0x0000002156227223 */ /* 0x000fe2000001005b */
[----:B------:R-:W-:Y:S01]  /*22a0*/  SHF.L.U32 R16, R35, 0x10, RZ ;  /* 0x0000001023107819 */ /* 0x000fe200000006ff */
[----:B------:R-:W5:Y:S01]  /*22b0*/  LDG.E.128 R28, desc[UR6][R2.64+0x3000] ;  /* 0x00300006021c7981 */ /* 0x000f62000c1e1d00 */
[----:B------:R-:W-:Y:S01]  /*22c0*/  FFMA.FTZ R97, R88, R17, R97 ;  /* 0x0000001158617223 */ /* 0x000fe20000010061 */
[C---:B------:R-:W-:Y:S01]  /*22d0*/  SHF.L.U32 R17, R18.reuse, 0x10, RZ ;  /* 0x0000001012117819 */ /* 0x040fe200000006ff */
[----:B------:R-:W-:Y:S01]  /*22e0*/  FFMA.FTZ R95, R87, R24, R34 ;  /* 0x00000018575f7223 */ /* 0x000fe20000010022 */
[----:B------:R-:W-:Y:S01]  /*22f0*/  FFMA.FTZ R91, R93, R16, R32 ;  /* 0x000000105d5b7223 */ /* 0x000fe20000010020 */
[----:B------:R-:W-:-:S02]  /*2300*/  PRMT R18, R18, 0x7632, R18 ;  /* 0x0000763212127816 */ /* 0x000fc40000000012 */
[C---:B------:R-:W-:Y:S01]  /*2310*/  PRMT R16, R25.reuse, 0x7632, R16 ;  /* 0x0000763219107816 */ /* 0x040fe20000000010 */
[----:B------:R-:W-:Y:S01]  /*2320*/  FFMA.FTZ R95, R90, R17, R95 ;  /* 0x000000115a5f7223 */ /* 0x000fe2000001005f */
[----:B------:R-:W-:Y:S02]  /*2330*/  SHF.L.U32 R25, R25, 0x10, RZ ;  /* 0x0000001019197819 */ /* 0x000fe400000006ff */
[----:B------:R-:W-:Y:S01]  /*2340*/  SHF.L.U32 R17, R18, 0x10, RZ ;  /* 0x0000001012117819 */ /* 0x000fe200000006ff */
[----:B0-----:R-:W-:Y:S01]  /*2350*/  IMAD.U32 R44, R16, 0x10000, RZ ;  /* 0x00010000102c7824 */ /* 0x001fe200078e00ff */
[C---:B------:R-:W-:Y:S01]  /*2360*/  PRMT R16, R19.reuse, 0x7632, R16 ;  /* 0x0000763213107816 */ /* 0x040fe20000000010 */
        /* <DEDUP_REMOVED lines=16> */
[----:B------:R-:W-:Y:S01]  /*2470*/  SHF.L.U32 R48, R48, 0x10, RZ ;  /* 0x0000001030307819 */ /* 0x000fe200000006ff */
[C---:B------:R-:W-:Y:S01]  /*2480*/  IMAD.U32 R45, R40.reuse, 0x10000, RZ ;  /* 0x00010000282d7824 */ /* 0x040fe200078e00ff */
[----:B------:R-:W-:-:S02]  /*2490*/  PRMT R86, R40, 0x7632, R86 ;  /* 0x0000763228567816 */ /* 0x000fc40000000056 */
        /* <DEDUP_REMOVED lines=14> */
[----:B------:R-:W-:Y:S01]  /*2580*/  SHF.L.U32 R49, R49, 0x10, RZ ;  /* 0x0000001031317819 */ /* 0x000fe200000006ff */
[----:B------:R-:W5:Y:S01]  /*2590*/  LDG.E.128 R16, desc[UR6][R2.64+0xa000] ;  /* 0x00a0000602107981 */ /* 0x000f62000c1e1d00 */
[----:B------:R-:W-:Y:S01]  /*25a0*/  SHF.L.U32 R90, R90, 0x10, RZ ;  /* 0x000000105a5a7819 */ /* 0x000fe200000006ff */
[----:B------:R-:W-:Y:S01]  /*25b0*/  FFMA.FTZ R25, R84, R25, R27 ;  /* 0x0000001954197223 */ /* 0x000fe2000001001b */
[C---:B------:R-:W-:Y:S01]  /*25c0*/  PRMT R24, R42.reuse, 0x7632, R24 ;  /* 0x000076322a187816 */ /* 0x040fe20000000018 */
[----:B------:R-:W-:Y:S01]  /*25d0*/  IMAD.U32 R88, R42, 0x10000, RZ ;  /* 0x000100002a587824 */ /* 0x000fe200078e00ff */
[----:B------:R-:W-:Y:S01]  /*25e0*/  SHF.L.U32 R27, R50, 0x10, RZ ;  /* 0x00000010321b7819 */ /* 0x000fe200000006ff */
[--C-:B------:R-:W-:Y:S01]  /*25f0*/  FFMA.FTZ R49, R90, R49, R25.reuse ;  /* 0x000000315a317223 */ /* 0x100fe20000010019 */
[----:B------:R-:W-:-:S02]  /*2600*/  PRMT R25, R50, 0x7632, R25 ;  /* 0x0000763232197816 */ /* 0x000fc40000000019 */
[C---:B------:R-:W-:Y:S02]  /*2610*/  PRMT R42, R72.reuse, 0x7632, R42 ;  /* 0x00007632482a7816 */ /* 0x040fe4000000002a */
[----:B------:R-:W-:Y:S01]  /*2620*/  SHF.L.U32 R48, R72, 0x10, RZ ;  /* 0x0000001048307819 */ /* 0x000fe200000006ff */
[----:B------:R-:W-:Y:S01]  /*2630*/  IMAD.U32 R41, R25, 0x10000, RZ ;  /* 0x0001000019297824 */ /* 0x000fe200078e00ff */
[C---:B------:R-:W-:Y:S01]  /*2640*/  PRMT R40, R43.reuse, 0x7632, R40 ;  /* 0x000076322b287816 */ /* 0x040fe20000000028 */
[----:B------:R-:W-:Y:S01]  /*2650*/  FFMA.FTZ R49, R88, R27, R49 ;  /* 0x0000001b58317223 */ /* 0x000fe20000010031 */
[----:B------:R-:W-:Y:S02]  /*2660*/  SHF.L.U32 R87, R43, 0x10, RZ ;  /* 0x000000102b577819 */ /* 0x000fe400000006ff */
[----:B------:R-:W-:Y:S01]  /*2670*/  SHF.L.U32 R72, R24, 0x10, RZ ;  /* 0x0000001018487819 */ /* 0x000fe200000006ff */
[----:B------:R-:W-:Y:S01]  /*2680*/  FFMA.FTZ R85, R45, R48, R85 ;  /* 0x000000302d557223 */ /* 0x000fe20000010055 */
[----:B------:R-:W-:Y:S01]  /*2690*/  SHF.L.U32 R43, R42, 0x10, RZ ;  /* 0x000000102a2b7819 */ /* 0x000fe200000006ff */
[----:B------:R-:W5:Y:S02]  /*26a0*/  LDG.E.128 R24, desc[UR6][R2.64+0xd800] ;  /* 0x00d8000602187981 */ /* 0x000f64000c1e1d00 */
[----:B------:R-:W-:Y:S01]  /*26b0*/  FFMA.FTZ R48, R72, R41, R49 ;  /* 0x0000002948307223 */ /* 0x000fe20000010031 */
[----:B------:R-:W-:-:S02]  /*26c0*/  IMAD.U32 R41, R73, 0x10000, RZ ;  /* 0x0001000049297824 */ /* 0x000fc400078e00ff */
[----:B------:R-:W-:Y:S01]  /*26d0*/  FFMA.FTZ R43, R86, R43, R85 ;  /* 0x0000002b562b7223 */ /* 0x000fe20000010055 */
[----:B------:R-:W-:Y:S02]  /*26e0*/  PRMT R73, R73, 0x7632, R73 ;  /* 0x0000763249497816 */ /* 0x000fe40000000049 */
        /* <DEDUP_REMOVED lines=8> */
[----:B------:R-:W-:Y:S01]  /*2770*/  FFMA.FTZ R85, R90, R41, R43 ;  /* 0x000000295a557223 */ /* 0x000fe2000001002b */
[----:B------:R-:W-:-:S02]  /*2780*/  SHF.L.U32 R73, R40, 0x10, RZ ;  /* 0x0000001028497819 */ /* 0x000fc400000006ff */
[----:B------:R-:W5:Y:S01]  /*2790*/  LDG.E.128 R40, desc[UR6][R2.64+0x11000] ;  /* 0x0110000602287981 */ /* 0x000f62000c1e1d00 */
[----:B------:R-:W-:Y:S01]  /*27a0*/  SHF.L.U32 R49, R49, 0x10, RZ ;  /* 0x0000001031317819 */ /* 0x000fe200000006ff */
[----:B------:R-:W-:Y:S01]  /*27b0*/  FFMA.FTZ R51, R88, R51, R85 ;  /* 0x0000003358337223 */ /* 0x000fe20000010055 */
[----:B------:R-:W-:Y:S01]  /*27c0*/  FFMA.FTZ R74, R73, R48, R50 ;  /* 0x00000030494a7223 */ /* 0x000fe20000010032 */
[----:B------:R-:W-:Y:S02]  /*27d0*/  SHF.L.U32 R48, R75, 0x10, RZ ;  /* 0x000000104b307819 */ /* 0x000fe400000006ff */
[----:B------:R-:W-:-:S04]  /*27e0*/  FFMA.FTZ R50, R72, R49, R51 ;  /* 0x0000003148327223 */ /* 0x000fc80000010033 */
[----:B------:R-:W-:Y:S02]  /*27f0*/  FFMA.FTZ R92, R87, R48, R50 ;  /* 0x00000030575c7223 */ /* 0x000fe40000010032 */
[----:B------:R0:W5:Y:S01]  /*2800*/  LDG.E.128 R48, desc[UR6][R2.64+0x14800] ;  /* 0x0148000602307981 */ /* 0x000162000c1e1d00 */
[C---:B------:R-:W-:Y:S02]  /*2810*/  PRMT R85, R64.reuse, 0x7632, R85 ;  /* 0x0000763240557816 */ /* 0x040fe40000000055 */
[----:B------:R-:W-:Y:S02]  /*2820*/  SHF.L.U32 R64, R64, 0x10, RZ ;  /* 0x0000001040407819 */ /* 0x000fe400000006ff */
[----:B------:R-:W-:Y:S01]  /*2830*/  PRMT R75, R75, 0x7632, R75 ;  /* 0x000076324b4b7816 */ /* 0x000fe2000000004b */
[----:B------:R-:W-:Y:S02]  /*2840*/  IMAD.U32 R85, R85, 0x10000, RZ ;  /* 0x0001000055557824 */ /* 0x000fe400078e00ff */
[----:B------:R-:W-:Y:S01]  /*2850*/  FFMA.FTZ R89, R45, R64, R89 ;  /* 0x000000402d597223 */ /* 0x000fe20000010059 */
[----:B------:R-:W-:-:S02]  /*2860*/  SHF.L.U32 R64, R75, 0x10, RZ ;  /* 0x000000104b407819 */ /* 0x000fc400000006ff */
[C---:B------:R-:W-:Y:S01]  /*2870*/  SHF.L.U32 R75, R65.reuse, 0x10, RZ ;  /* 0x00000010414b7819 */ /* 0x040fe200000006ff */
[----:B------:R-:W-:Y:S01]  /*2880*/  FFMA.FTZ R85, R86, R85, R89 ;  /* 0x0000005556557223 */ /* 0x000fe20000010059 */
[----:B------:R-:W-:-:S03]  /*2890*/  PRMT R65, R65, 0x7632, R65 ;  /* 0x0000763241417816 */ /* 0x000fc60000000041 */
[----:B------:R-:W-:Y:S01]  /*28a0*/  FFMA.FTZ R85, R84, R75, R85 ;  /* 0x0000004b54557223 */ /* 0x000fe20000010055 */
[----:B------:R-:W-:Y:S01]  /*28b0*/  SHF.L.U32 R65, R65, 0x10, RZ ;  /* 0x0000001041417819 */ /* 0x000fe200000006ff */
[C---:B--2---:R-:W-:Y:S01]  /*28c0*/  IMAD.U32 R91, R68.reuse, 0x10000, RZ ;  /* 0x00010000445b7824 */ /* 0x044fe200078e00ff */
[----:B------:R-:W-:Y:S02]  /*28d0*/  PRMT R89, R68, 0x7632, R89 ;  /* 0x0000763244597816 */ /* 0x000fe40000000059 */
[----:B------:R-:W-:Y:S01]  /*28e0*/  SHF.L.U32 R75, R66, 0x10, RZ ;  /* 0x00000010424b7819 */ /* 0x000fe200000006ff */
[----:B------:R-:W-:Y:S01]  /*28f0*/  FFMA.FTZ R65, R90, R65, R85 ;  /* 0x000000415a417223 */ /* 0x000fe20000010055 */
[----:B------:R-:W-:Y:S01]  /*2900*/  PRMT R68, R66, 0x7632, R68 ;  /* 0x0000763242447816 */ /* 0x000fe20000000044 */
[----:B------:R-:W-:Y:S01]  /*2910*/  FFMA.FTZ R91, R45, R91, R0 ;  /* 0x0000005b2d5b7223 */ /* 0x000fe20000010000 */
[----:B------:R-:W-:Y:S01]  /*2920*/  SHF.L.U32 R89, R89, 0x10, RZ ;  /* 0x0000001059597819 */ /* 0x000fe200000006ff */
[----:B------:R-:W-:Y:S01]  /*2930*/  FFMA.FTZ R65, R88, R75, R65 ;  /* 0x0000004b58417223 */ /* 0x000fe20000010041 */
[----:B0-----:R-:W-:Y:S01]  /*2940*/  SHF.L.U32 R3, R68, 0x10, RZ ;  /* 0x0000001044037819 */ /* 0x001fe200000006ff */
        /* <DEDUP_REMOVED lines=8> */
[----:B------:R-:W-:Y:S02]  /*29d0*/  FFMA.FTZ R69, R90, R69, R75 ;  /* 0x000000455a457223 */ /* 0x000fe4000001004b */
[----:B------:R-:W-:Y:S01]  /*29e0*/  FFMA.FTZ R75, R45, R3, R44 ;  /* 0x000000032d4b7223 */ /* 0x000fe2000001002c */
[----:B------:R-:W-:Y:S01]  /*29f0*/  IMAD.U32 R3, R70, 0x10000, RZ ;  /* 0x0001000046037824 */ /* 0x000fe200078e00ff */
[----:B------:R-:W-:-:S02]  /*2a00*/  SHF.L.U32 R65, R60, 0x10, RZ ;  /* 0x000000103c417819 */ /* 0x000fc400000006ff */
[----:B------:R-:W-:Y:S01]  /*2a10*/  PRMT R70, R70, 0x7632, R70 ;  /* 0x0000763246467816 */ /* 0x000fe20000000046 */
[----:B------:R-:W-:Y:S01]  /*2a20*/  FFMA.FTZ R69, R88, R3, R69 ;  /* 0x0000000358457223 */ /* 0x000fe20000010045 */
[C---:B------:R-:W-:Y:S01]  /*2a30*/  PRMT R60, R61.reuse, 0x7632, R60 ;  /* 0x000076323d3c7816 */ /* 0x040fe2000000003c */
[----:B------:R-:W-:Y:S01]  /*2a40*/  FFMA.FTZ R75, R86, R65, R75 ;  /* 0x00000041564b7223 */ /* 0x000fe2000001004b */
[----:B------:R-:W-:Y:S01]  /*2a50*/  SHF.L.U32 R61, R61, 0x10, RZ ;  /* 0x000000103d3d7819 */ /* 0x000fe200000006ff */
[----:B------:R-:W-:Y:S01]  /*2a60*/  IMAD.U32 R3, R70, 0x10000, RZ ;  /* 0x0001000046037824 */ /* 0x000fe200078e00ff */
[----:B------:R-:W-:Y:S02]  /*2a70*/  SHF.L.U32 R0, R67, 0x10, RZ ;  /* 0x0000001043007819 */ /* 0x000fe400000006ff */
[C---:B---3--:R-:W-:Y:S02]  /*2a80*/  PRMT R66, R76.reuse, 0x7632, R66 ;  /* 0x000076324c427816 */ /* 0x048fe40000000042 */
[----:B------:R-:W-:Y:S01]  /*2a90*/  SHF.L.U32 R76, R76, 0x10, RZ ;  /* 0x000000104c4c7819 */ /* 0x000fe200000006ff */
        /* <DEDUP_REMOVED lines=26> */
[----:B------:R-:W-:Y:S01]  /*2c40*/  PRMT R78, R78, 0x7632, R78 ;  /* 0x000076324e4e7816 */ /* 0x000fe2000000004e */
[----:B------:R-:W-:Y:S01]  /*2c50*/  FFMA.FTZ R69, R90, R77, R69 ;  /* 0x0000004d5a457223 */ /* 0x000fe20000010045 */
[----:B----4-:R-:W-:Y:S01]  /*2c60*/  PRMT R61, R52, 0x7632, R61 ;  /* 0x00007632343d7816 */ /* 0x010fe2000000003d */
[----:B-----5:R-:W-:Y:S01]  /*2c70*/  IMAD.U32 R3, R56, 0x10000, RZ ;  /* 0x0001000038037824 */ /* 0x020fe200078e00ff */
        /* <DEDUP_REMOVED lines=11> */
[----:B------:R-:W-:Y:S01]  /*2d30*/  PRMT R45, R57, 0x7632, R45 ;  /* 0x00007632392d7816 */ /* 0x000fe2000000002d */
[----:B------:R-:W-:Y:S01]  /*2d40*/  FFMA.FTZ R60, R87, R52, R60 ;  /* 0x00000034573c7223 */ /* 0x000fe2000001003c */
[----:B------:R-:W-:-:S02]  /*2d50*/  PRMT R61, R53, 0x7632, R61 ;  /* 0x00007632353d7816 */ /* 0x000fc4000000003d */
[----:B------:R-:W-:Y:S02]  /*2d60*/  SHF.L.U32 R62, R53, 0x10, RZ ;  /* 0x00000010353e7819 */ /* 0x000fe400000006ff */
[----:B------:R-:W-:Y:S02]  /*2d70*/  SHF.L.U32 R57, R57, 0x10, RZ ;  /* 0x0000001039397819 */ /* 0x000fe400000006ff */
[----:B------:R-:W-:Y:S02]  /*2d80*/  SHF.L.U32 R52, R63, 0x10, RZ ;  /* 0x000000103f347819 */ /* 0x000fe400000006ff */
[----:B------:R-:W-:Y:S01]  /*2d90*/  SHF.L.U32 R66, R61, 0x10, RZ ;  /* 0x000000103d427819 */ /* 0x000fe200000006ff */
[----:B------:R-:W-:Y:S01]  /*2da0*/  FFMA.FTZ R62, R57, R62, R68 ;  /* 0x0000003e393e7223 */ /* 0x000fe20000010044 */
[----:B------:R-:W-:Y:S01]  /*2db0*/  SHF.L.U32 R45, R45, 0x10, RZ ;  /* 0x000000102d2d7819 */ /* 0x000fe200000006ff */
[--C-:B------:R-:W-:Y:S01]  /*2dc0*/  FFMA.FTZ R52, R73, R52, R60.reuse ;  /* 0x0000003449347223 */ /* 0x100fe2000001003c */
[C---:B------:R-:W-:Y:S01]  /*2dd0*/  PRMT R60, R54.reuse, 0x7632, R60 ;  /* 0x00007632363c7816 */ /* 0x040fe2000000003c */
[----:B------:R-:W-:Y:S01]  /*2de0*/  IMAD.U32 R56, R79, 0x10000, RZ ;  /* 0x000100004f387824 */ /* 0x000fe200078e00ff */
[----:B------:R-:W-:Y:S01]  /*2df0*/  SHF.L.U32 R61, R54, 0x10, RZ ;  /* 0x00000010363d7819 */ /* 0x000fe200000006ff */
[----:B------:R-:W-:Y:S01]  /*2e00*/  FFMA.FTZ R65, R45, R66, R62 ;  /* 0x000000422d417223 */ /* 0x000fe2000001003e */
[C---:B------:R-:W-:Y:S01]  /*2e10*/  PRMT R53, R58.reuse, 0x7632, R53 ;  /* 0x000076323a357816 */ /* 0x040fe20000000035 */
[----:B------:R-:W-:Y:S01]  /*2e20*/  IMAD.U32 R58, R58, 0x10000, RZ ;  /* 0x000100003a3a7824 */ /* 0x000fe200078e00ff */
[----:B------:R-:W-:Y:S01]  /*2e30*/  PRMT R79, R79, 0x7632, R79 ;  /* 0x000076324f4f7816 */ /* 0x000fe2000000004f */
[----:B------:R-:W-:Y:S01]  /*2e40*/  FFMA.FTZ R64, R73, R64, R92 ;  /* 0x0000004049407223 */ /* 0x000fe2000001005c */
[----:B------:R-:W-:-:S02]  /*2e50*/  PRMT R62, R4, 0x7632, R62 ;  /* 0x00007632043e7816 */ /* 0x000fc4000000003e */
        /* <DEDUP_REMOVED lines=20> */
[C---:B------:R-:W-:Y:S01]  /*2fa0*/  PRMT R56, R6.reuse, 0x7632, R56 ;  /* 0x0000763206387816 */ /* 0x040fe20000000038 */
[----:B------:R-:W-:Y:S01]  /*2fb0*/  FFMA.FTZ R63, R45, R64, R62 ;  /* 0x000000402d3f7223 */ /* 0x000fe2000001003e */
[----:B------:R-:W-:Y:S01]  /*2fc0*/  SHF.L.U32 R61, R6, 0x10, RZ ;  /* 0x00000010063d7819 */ /* 0x000fe200000006ff */
[----:B------:R-:W-:Y:S01]  /*2fd0*/  IMAD.U32 R6, R59, 0x10000, RZ ;  /* 0x000100003b067824 */ /* 0x000fe200078e00ff */
[----:B------:R-:W-:Y:S02]  /*2fe0*/  SHF.L.U32 R55, R55, 0x10, RZ ;  /* 0x0000001037377819 */ /* 0x000fe400000006ff */
[C---:B------:R-:W-:Y:S02]  /*2ff0*/  PRMT R60, R8.reuse, 0x7632, R60 ;  /* 0x00007632083c7816 */ /* 0x040fe4000000003c */
        /* <DEDUP_REMOVED lines=8> */
[C---:B------:R-:W-:Y:S01]  /*3080*/  SHF.L.U32 R60, R9.reuse, 0x10, RZ ;  /* 0x00000010093c7819 */ /* 0x040fe200000006ff */
[----:B------:R-:W-:Y:S01]  /*3090*/  FFMA.FTZ R62, R44, R53, R55 ;  /* 0x000000352c3e7223 */ /* 0x000fe20000010037 */
[----:B------:R-:W-:Y:S01]  /*30a0*/  PRMT R53, R9, 0x7632, R53 ;  /* 0x0000763209357816 */ /* 0x000fe20000000035 */
[--C-:B------:R-:W-:Y:S01]  /*30b0*/  FFMA.FTZ R9, R5, R0, R56.reuse ;  /* 0x0000000005097223 */ /* 0x100fe20000010038 */
        /* <DEDUP_REMOVED lines=11> */
[--C-:B------:R-:W-:Y:S01]  /*3170*/  FFMA.FTZ R0, R6, R7, R9.reuse ;  /* 0x0000000706007223 */ /* 0x100fe20000010009 */
[C---:B------:R-:W-:Y:S01]  /*3180*/  PRMT R9, R81.reuse, 0x7632, R9 ;  /* 0x0000763251097816 */ /* 0x040fe20000000009 */
[----:B------:R-:W-:Y:S01]  /*3190*/  FFMA.FTZ R62, R44, R59, R61 ;  /* 0x0000003b2c3e7223 */ /* 0x000fe2000001003d */
[----:B------:R-:W-:Y:S01]  /*31a0*/  SHF.L.U32 R56, R81, 0x10, RZ ;  /* 0x0000001051387819 */ /* 0x000fe200000006ff */
[----:B------:R-:W-:Y:S01]  /*31b0*/  FFMA.FTZ R53, R58, R53, R55 ;  /* 0x000000353a357223 */ /* 0x000fe20000010037 */
[----:B------:R-:W-:Y:S01]  /*31c0*/  IMAD.U32 R7, R10, 0x10000, RZ ;  /* 0x000100000a077824 */ /* 0x000fe200078e00ff */
[----:B------:R-:W-:-:S02]  /*31d0*/  SHF.L.U32 R60, R9, 0x10, RZ ;  /* 0x00000010093c7819 */ /* 0x000fc400000006ff */
[----:B------:R-:W-:Y:S01]  /*31e0*/  FFMA.FTZ R62, R57, R56, R62 ;  /* 0x00000038393e7223 */ /* 0x000fe2000001003e */
[----:B------:R-:W-:Y:S01]  /*31f0*/  FFMA.FTZ R56, R4, R7, R53 ;  /* 0x0000000704387223 */ /* 0x000fe20000010035 */
[C---:B------:R-:W-:Y:S02]  /*3200*/  PRMT R7, R82.reuse, 0x7632, R7 ;  /* 0x0000763252077816 */ /* 0x040fe40000000007 */
[----:B------:R-:W-:Y:S01]  /*3210*/  SHF.L.U32 R9, R82, 0x10, RZ ;  /* 0x0000001052097819 */ /* 0x000fe200000006ff */
[----:B------:R-:W-:Y:S01]  /*3220*/  FFMA.FTZ R53, R45, R60, R62 ;  /* 0x0000003c2d357223 */ /* 0x000fe2000001003e */
[C---:B------:R-:W-:Y:S02]  /*3230*/  PRMT R2, R11.reuse, 0x7632, R2 ;  /* 0x000076320b027816 */ /* 0x040fe40000000002 */
[----:B------:R-:W-:Y:S02]  /*3240*/  SHF.L.U32 R10, R11, 0x10, RZ ;  /* 0x000000100b0a7819 */ /* 0x000fe400000006ff */
[C---:B------:R-:W-:Y:S01]  /*3250*/  PRMT R55, R12.reuse, 0x7632, R55 ;  /* 0x000076320c377816 */ /* 0x040fe20000000037 */
[----:B------:R-:W-:Y:S01]  /*3260*/  IMAD.U32 R12, R12, 0x10000, RZ ;  /* 0x000100000c0c7824 */ /* 0x000fe200078e00ff */
[----:B------:R-:W-:Y:S01]  /*3270*/  SHF.L.U32 R11, R7, 0x10, RZ ;  /* 0x00000010070b7819 */ /* 0x000fe200000006ff */
[----:B------:R-:W-:-:S02]  /*3280*/  FFMA.FTZ R9, R58, R9, R53 ;  /* 0x000000093a097223 */ /* 0x000fc40000010035 */
[----:B------:R-:W-:Y:S02]  /*3290*/  FFMA.FTZ R53, R3, R12, R52 ;  /* 0x0000000c03357223 */ /* 0x000fe40000010034 */
[--C-:B------:R-:W-:Y:S01]  /*32a0*/  FFMA.FTZ R12, R4, R11, R9.reuse ;  /* 0x0000000b040c7223 */ /* 0x100fe20000010009 */
        /* <DEDUP_REMOVED lines=11> */
[----:B------:R-:W-:-:S02]  /*3360*/  PRMT R13, R13, 0x7632, R13 ;  /* 0x000076320d0d7816 */ /* 0x000fc4000000000d */
[C---:B------:R-:W-:Y:S02]  /*3370*/  PRMT R9, R21.reuse, 0x7632, R9 ;  /* 0x0000763215097816 */ /* 0x040fe40000000009 */
        /* <DEDUP_REMOVED lines=10> */
[----:B------:R-:W-:Y:S01]  /*3420*/  IMAD.U32 R3, R14, 0x10000, RZ ;  /* 0x000100000e037824 */ /* 0x000fe200078e00ff */
[----:B------:R-:W-:Y:S01]  /*3430*/  SHF.L.U32 R13, R22, 0x10, RZ ;  /* 0x00000010160d7819 */ /* 0x000fe200000006ff */
[----:B------:R-:W-:Y:S01]  /*3440*/  FFMA.FTZ R44, R45, R44, R57 ;  /* 0x0000002c2d2c7223 */ /* 0x000fe20000010039 */
[----:B------:R-:W-:-:S02]  /*3450*/  PRMT R14, R14, 0x7632, R14 ;  /* 0x000076320e0e7816 */ /* 0x000fc4000000000e */
[----:B------:R-:W-:Y:S01]  /*3460*/  PRMT R22, R22, 0x7632, R22 ;  /* 0x0000763216167816 */ /* 0x000fe20000000016 */
[----:B------:R-:W-:Y:S01]  /*3470*/  FFMA.FTZ R2, R6, R83, R12 ;  /* 0x0000005306027223 */ /* 0x000fe2000001000c */
[C---:B------:R-:W-:Y:S01]  /*3480*/  FFMA.FTZ R11, R58.reuse, R3, R7 ;  /* 0x000000033a0b7223 */ /* 0x040fe20000010007 */
[C---:B------:R-:W-:Y:S01]  /*3490*/  PRMT R9, R15.reuse, 0x7632, R9 ;  /* 0x000076320f097816 */ /* 0x040fe20000000009 */
[----:B------:R-:W-:Y:S01]  /*34a0*/  FFMA.FTZ R44, R58, R13, R44 ;  /* 0x0000000d3a2c7223 */ /* 0x000fe2000001002c */
[----:B------:R-:W-:Y:S01]  /*34b0*/  SHF.L.U32 R12, R15, 0x10, RZ ;  /* 0x000000100f0c7819 */ /* 0x000fe200000006ff */
[----:B------:R-:W-:Y:S01]  /*34c0*/  IMAD.U32 R13, R22, 0x10000, RZ ;  /* 0x00010000160d7824 */ /* 0x000fe200078e00ff */
[----:B------:R-:W-:Y:S02]  /*34d0*/  SHF.L.U32 R7, R14, 0x10, RZ ;  /* 0x000000100e077819 */ /* 0x000fe400000006ff */
[----:B------:R-:W-:Y:S02]  /*34e0*/  PRMT R20, R28, 0x7632, R20 ;  /* 0x000076321c147816 */ /* 0x000fe40000000014 */
[----:B------:R-:W-:-:S02]  /*34f0*/  PRMT R15, R36, 0x7632, R15 ;  /* 0x00007632240f7816 */ /* 0x000fc4000000000f */
[----:B------:R-:W-:Y:S02]  /*3500*/  SHF.L.U32 R28, R28, 0x10, RZ ;  /* 0x000000101c1c7819 */ /* 0x000fe400000006ff */
[----:B------:R-:W-:Y:S01]  /*3510*/  SHF.L.U32 R3, R36, 0x10, RZ ;  /* 0x0000001024037819 */ /* 0x000fe200000006ff */
[C---:B------:R-:W-:Y:S01]  /*3520*/  FFMA.FTZ R14, R4.reuse, R7, R11 ;  /* 0x00000007040e7223 */ /* 0x040fe2000001000b */
[----:B------:R-:W-:Y:S01]  /*3530*/  FFMA.FTZ R13, R4, R13, R44 ;  /* 0x0000000d040d7223 */ /* 0x000fe2000001002c */
[----:B------:R-:W-:Y:S01]  /*3540*/  SHF.L.U32 R11, R20, 0x10, RZ ;  /* 0x00000010140b7819 */ /* 0x000fe200000006ff */
[----:B------:R-:W-:Y:S02]  /*3550*/  IMAD.U32 R4, R15, 0x10000, RZ ;  /* 0x000100000f047824 */ /* 0x000fe400078e00ff */
[----:B------:R-:W-:Y:S01]  /*3560*/  FFMA.FTZ R15, R3, R28, R8 ;  /* 0x0000001c030f7223 */ /* 0x000fe20000010008 */
[----:B------:R-:W-:-:S03]  /*3570*/  SHF.L.U32 R8, R23, 0x10, RZ ;  /* 0x0000001017087819 */ /* 0x000fc600000006ff */
[----:B------:R-:W-:Y:S01]  /*3580*/  FFMA.FTZ R22, R4, R11, R15 ;  /* 0x0000000b04167223 */ /* 0x000fe2000001000f */
[----:B------:R-:W-:Y:S01]  /*3590*/  FFMA.FTZ R11, R5, R12, R14 ;  /* 0x0000000c050b7223 */ /* 0x000fe2000001000e */
[----:B------:R-:W-:Y:S01]  /*35a0*/  SHF.L.U32 R20, R29, 0x10, RZ ;  /* 0x000000101d147819 */ /* 0x000fe200000006ff */
[----:B------:R-:W-:Y:S01]  /*35b0*/  FFMA.FTZ R12, R5, R8, R13 ;  /* 0x00000008050c7223 */ /* 0x000fe2000001000d */
[----:B------:R-:W-:Y:S02]  /*35c0*/  SHF.L.U32 R7, R37, 0x10, RZ ;  /* 0x0000001025077819 */ /* 0x000fe400000006ff */
[----:B------:R-:W-:Y:S02]  /*35d0*/  PRMT R29, R29, 0x7632, R29 ;  /* 0x000076321d1d7816 */ /* 0x000fe4000000001d */
[----:B------:R-:W-:Y:S02]  /*35e0*/  PRMT R5, R37, 0x7632, R5 ;  /* 0x0000763225057816 */ /* 0x000fe40000000005 */
[C---:B------:R-:W-:Y:S01]  /*35f0*/  PRMT R8, R32.reuse, 0x7632, R8 ;  /* 0x0000763220087816 */ /* 0x040fe20000000008 */
        /* <DEDUP_REMOVED lines=15> */
[----:B------:R-:W-:Y:S02]  /*36f0*/  PRMT R38, R38, 0x7632, R38 ;  /* 0x0000763226267816 */ /* 0x000fe40000000026 */
[----:B------:R-:W-:Y:S02]  /*3700*/  PRMT R30, R30, 0x7632, R30 ;  /* 0x000076321e1e7816 */ /* 0x000fe4000000001e */
        /* <DEDUP_REMOVED lines=16> */
[----:B------:R-:W-:Y:S02]  /*3810*/  PRMT R11, R34, 0x7632, R11 ;  /* 0x00007632220b7816 */ /* 0x000fe4000000000b */
[----:B------:R-:W-:Y:S02]  /*3820*/  SHF.L.U32 R14, R31, 0x10, RZ ;  /* 0x000000101f0e7819 */ /* 0x000fe400000006ff */
[----:B------:R-:W-:-:S02]  /*3830*/  SHF.L.U32 R13, R16, 0x10, RZ ;  /* 0x00000010100d7819 */ /* 0x000fc400000006ff */
[----:B------:R-:W-:Y:S01]  /*3840*/  SHF.L.U32 R21, R11, 0x10, RZ ;  /* 0x000000100b157819 */ /* 0x000fe200000006ff */
[----:B------:R-:W-:Y:S01]  /*3850*/  FFMA.FTZ R9, R39, R14, R20 ;  /* 0x0000000e27097223 */ /* 0x000fe20000010014 */
[----:B------:R-:W-:Y:S01]  /*3860*/  PRMT R11, R31, 0x7632, R11 ;  /* 0x000076321f0b7816 */ /* 0x000fe2000000000b */
        /* <DEDUP_REMOVED lines=11> */
[----:B------:R-:W-:Y:S01]  /*3920*/  IMAD.U32 R22, R35, 0x10000, RZ ;  /* 0x0001000023167824 */ /* 0x000fe200078e00ff */
[C---:B------:R-:W-:Y:S01]  /*3930*/  PRMT R16, R24.reuse, 0x7632, R16 ;  /* 0x0000763218107816 */ /* 0x040fe20000000010 */
[----:B------:R-:W-:Y:S01]  /*3940*/  FFMA.FTZ R15, R5, R10, R14 ;  /* 0x0000000a050f7223 */ /* 0x000fe2000001000e */
[----:B------:R-:W-:Y:S01]  /*3950*/  IMAD.U32 R24, R24, 0x10000, RZ ;  /* 0x0001000018187824 */ /* 0x000fe200078e00ff */
[----:B------:R-:W-:Y:S01]  /*3960*/  SHF.L.U32 R11, R11, 0x10, RZ ;  /* 0x000000100b0b7819 */ /* 0x000fe200000006ff */
[----:B------:R-:W-:Y:S01]  /*3970*/  FFMA.FTZ R22, R39, R22, R21 ;  /* 0x0000001627167223 */ /* 0x000fe20000010015 */
[----:B------:R-:W-:Y:S01]  /*3980*/  SHF.L.U32 R17, R16, 0x10, RZ ;  /* 0x0000001010117819 */ /* 0x000fe200000006ff */
[----:B------:R-:W-:Y:S01]  /*3990*/  FFMA.FTZ R13, R0, R13, R15 ;  /* 0x0000000d000d7223 */ /* 0x000fe2000001000f */
[----:B------:R-:W-:Y:S01]  /*39a0*/  FFMA.FTZ R21, R3, R24, R2 ;  /* 0x0000001803157223 */ /* 0x000fe20000010002 */
[----:B------:R-:W-:-:S02]  /*39b0*/  IMAD.U32 R14, R25, 0x10000, RZ ;  /* 0x00010000190e7824 */ /* 0x000fc400078e00ff */
[----:B------:R-:W-:Y:S01]  /*39c0*/  FFMA.FTZ R10, R38, R11, R13 ;  /* 0x0000000b260a7223 */ /* 0x000fe2000001000d */
[----:B------:R-:W-:Y:S01]  /*39d0*/  FFMA.FTZ R16, R4, R17, R21 ;  /* 0x0000001104107223 */ /* 0x000fe20000010015 */
[C---:B------:R-:W-:Y:S02]  /*39e0*/  SHF.L.U32 R13, R40.reuse, 0x10, RZ ;  /* 0x00000010280d7819 */ /* 0x040fe400000006ff */
[----:B------:R-:W-:Y:S02]  /*39f0*/  PRMT R25, R25, 0x7632, R25 ;  /* 0x0000763219197816 */ /* 0x000fe40000000019 */
[----:B------:R-:W-:Y:S01]  /*3a00*/  PRMT R40, R40, 0x7632, R40 ;  /* 0x0000763228287816 */ /* 0x000fe20000000028 */
[----:B------:R-:W-:Y:S01]  /*3a10*/  FFMA.FTZ R16, R7, R14, R16 ;  /* 0x0000000e07107223 */ /* 0x000fe20000010010 */
[----:B------:R-:W-:Y:S01]  /*3a20*/  SHF.L.U32 R2, R19, 0x10, RZ ;  /* 0x0000001013027819 */ /* 0x000fe200000006ff */
[----:B------:R-:W-:Y:S01]  /*3a30*/  FFMA.FTZ R21, R3, R13, R8 ;  /* 0x0000000d03157223 */ /* 0x000fe20000010008 */
[----:B------:R-:W-:-:S02]  /*3a40*/  SHF.L.U32 R14, R25, 0x10, RZ ;  /* 0x00000010190e7819 */ /* 0x000fc400000006ff */
[----:B------:R-:W-:Y:S01]  /*3a50*/  SHF.L.U32 R17, R40, 0x10, RZ ;  /* 0x0000001028117819 */ /* 0x000fe200000006ff */
[C---:B------:R-:W-:Y:S02]  /*3a60*/  IMAD.U32 R13, R26.reuse, 0x10000, RZ ;  /* 0x000100001a0d7824 */ /* 0x040fe400078e00ff */
[----:B------:R-:W-:Y:S01]  /*3a70*/  FFMA.FTZ R11, R39, R2, R10 ;  /* 0x00000002270b7223 */ /* 0x000fe2000001000a */
        /* <DEDUP_REMOVED lines=16> */
[----:B------:R-:W-:-:S02]  /*3b80*/  IMAD.U32 R14, R49, 0x10000, RZ ;  /* 0x00010000310e7824 */ /* 0x000fc400078e00ff */
[----:B------:R-:W-:Y:S01]  /*3b90*/  FFMA.FTZ R4, R4, R17, R3 ;  /* 0x0000001104047223 */ /* 0x000fe20000010003 */
[C---:B------:R-:W-:Y:S02]  /*3ba0*/  SHF.L.U32 R3, R42.reuse, 0x10, RZ ;  /* 0x000000102a037819 */ /* 0x040fe400000006ff */
        /* <DEDUP_REMOVED lines=18> */
[----:B------:R-:W-:Y:S02]  /*3cd0*/  PRMT R2, R27, 0x7632, R2 ;  /* 0x000076321b027816 */ /* 0x000fe40000000002 */
[----:B------:R-:W-:-:S02]  /*3ce0*/  PRMT R43, R43, 0x7632, R43 ;  /* 0x000076322b2b7816 */ /* 0x000fc4000000002b */
[C---:B------:R-:W-:Y:S02]  /*3cf0*/  PRMT R0, R51.reuse, 0x7632, R0 ;  /* 0x0000763233007816 */ /* 0x040fe40000000000 */
[----:B------:R-:W-:Y:S01]  /*3d00*/  SHF.L.U32 R10, R51, 0x10, RZ ;  /* 0x00000010330a7819 */ /* 0x000fe200000006ff */
[----:B------:R-:W-:Y:S01]  /*3d10*/  IMAD.U32 R19, R19, 0x10000, RZ ;  /* 0x0001000013137824 */ /* 0x000fe200078e00ff */
[----:B------:R-:W-:Y:S02]  /*3d20*/  SHF.L.U32 R35, R35, 0x10, RZ ;  /* 0x0000001023237819 */ /* 0x000fe400000006ff */
[----:B------:R-:W-:Y:S01]  /*3d30*/  SHF.L.U32 R3, R2, 0x10, RZ ;  /* 0x0000001002037819 */ /* 0x000fe200000006ff */
[----:B------:R-:W-:Y:S01]  /*3d40*/  FFMA.FTZ R10, R39, R10, R38 ;  /* 0x0000000a270a7223 */ /* 0x000fe20000010026 */
[----:B------:R-:W-:Y:S02]  /*3d50*/  SHF.L.U32 R43, R43, 0x10, RZ ;  /* 0x000000102b2b7819 */ /* 0x000fe400000006ff */
        /* <DEDUP_REMOVED lines=11> */
[----:B------:R-:W5:Y:S01]  /*3e10*/  SHFL.BFLY PT, R10, R5, 0x10, 0x1f ;  /* 0x0e001f00050a7f89 */ /* 0x000f6200000e0000 */
[----:B0-----:R-:W-:Y:S01]  /*3e20*/  FADD.FTZ R2, R9, R2 ;  /* 0x0000000209027221 */ /* 0x001fe20000010000 */
[----:B-1----:R-:W-:Y:S01]  /*3e30*/  FADD.FTZ R13, R22, R13 ;  /* 0x0000000d160d7221 */ /* 0x002fe20000010000 */
[----:B--2---:R-:W-:Y:S01]  /*3e40*/  FADD.FTZ R8, R11, R0 ;  /* 0x000000000b087221 */ /* 0x004fe20000010000 */
[----:B---3--:R-:W-:Y:S01]  /*3e50*/  FADD.FTZ R9, R3, R6 ;  /* 0x0000000603097221 */ /* 0x008fe20000010000 */
[----:B----4-:R-:W-:Y:S01]  /*3e60*/  FADD.FTZ R15, R4, R15 ;  /* 0x0000000f040f7221 */ /* 0x010fe20000010000 */
[----:B-----5:R-:W-:Y:S01]  /*3e70*/  FADD.FTZ R14, R5, R10 ;  /* 0x0000000a050e7221 */ /* 0x020fe20000010000 */
        /* <DEDUP_REMOVED lines=37> */
[----:B------:R-:W-:Y:S04]  /*40d0*/  SHFL.BFLY PT, R2, R3, 0x1, 0x1f ;  /* 0x0c201f0003027f89 */ /* 0x000fe800000e0000 */
[----:B------:R-:W0:Y:S04]  /*40e0*/  SHFL.BFLY PT, R5, R4, 0x1, 0x1f ;  /* 0x0c201f0004057f89 */ /* 0x000e2800000e0000 */
[----:B------:R-:W1:Y:S04]  /*40f0*/  SHFL.BFLY PT, R7, R6, 0x1, 0x1f ;  /* 0x0c201f0006077f89 */ /* 0x000e6800000e0000 */
[----:B------:R-:W2:Y:S04]  /*4100*/  SHFL.BFLY PT, R9, R8, 0x1, 0x1f ;  /* 0x0c201f0008097f89 */ /* 0x000ea800000e0000 */
[----:B------:R-:W3:Y:S04]  /*4110*/  SHFL.BFLY PT, R11, R10, 0x1, 0x1f ;  /* 0x0c201f000a0b7f89 */ /* 0x000ee800000e0000 */
[----:B------:R-:W4:Y:S01]  /*4120*/  SHFL.BFLY PT, R13, R12, 0x1, 0x1f ;  /* 0x0c201f000c0d7f89 */ /* 0x000f2200000e0000 */
        /* <DEDUP_REMOVED lines=12> */
[----:B----4-:R-:W-:Y:S02]  /*41f0*/  FADD.FTZ R13, R12, R13 ;  /* 0x0000000d0c0d7221 */ /* 0x010fe40000010000 */
[----:B------:R0:W-:Y:S04]  /*4200*/  @!P0 STS [R0], R3 ;  /* 0x0000000300008388 */ /* 0x0001e80000000800 */
        /* <DEDUP_REMOVED lines=52> */
[----:B------:R0:W-:Y:S02]  /*4550*/  STG.E.U16 desc[UR6][R46.64+0xf00], R6 ;  /* 0x000f00062e007986 */ /* 0x0001e4000c101506 */
.L_x_31:
[----:B------:R-:W-:Y:S05]  /*4560*/  BSYNC B0 ;  /* 0x0000000000007941 */ /* 0x000fea0003800000 */
.L_x_30:
[----:B------:R-:W-:Y:S01]  /*4570*/  PREEXIT ;  /* 0x000000000000782d */ /* 0x000fe20000000000 */
[----:B------:R-:W-:Y:S05]  /*4580*/  EXIT ;  /* 0x000000000000794d */ /* 0x000fea0003800000 */
.L_x_32:
        /* <DEDUP_REMOVED lines=15> */
.L_x_110:


//--------------------- .text._Z30router_gemm_kernel_bf16_outputI13__nv_bfloat16Li128ELi8ELi5ELi384ELi7168EEvPS0_PKT_S4_ --------------------------
	.section	.text._Z30router_gemm_kernel_bf16_outputI13__nv_bfloat16Li128ELi8ELi5ELi384ELi7168EEvPS0_PKT_S4_,"ax",@progbits
	.align	128
        .global         _Z30router_gemm_kernel_bf16_outputI13__nv_bfloat16Li128ELi8ELi5ELi384ELi7168EEvPS0_PKT_S4_
        .type           _Z30router_gemm_kernel_bf16_outputI13__nv_bfloat16Li128ELi8ELi5ELi384ELi7168EEvPS0_PKT_S4_,@function
        .size           _Z30router_gemm_kernel_bf16_outputI13__nv_bfloat16Li128ELi8ELi5ELi384ELi7168EEvPS0_PKT_S4_,(.L_x_111 - _Z30router_gemm_kernel_bf16_outputI13__nv_bfloat16Li128ELi8ELi5ELi384ELi7168EEvPS0_PKT_S4_)
        .other          _Z30router_gemm_kernel_bf16_outputI13__nv_bfloat16Li128ELi8ELi5ELi384ELi7168EEvPS0_PKT_S4_,@"STO_CUDA_ENTRY STV_DEFAULT"
_Z30router_gemm_kernel_bf16_outputI13__nv_bfloat16Li128ELi8ELi5ELi384ELi7168EEvPS0_PKT_S4_:
.text._Z30router_gemm_kernel_bf16_outputI13__nv_bfloat16Li128ELi8ELi5ELi384ELi7168EEvPS0_PKT_S4_:
        /* <DEDUP_REMOVED lines=47> */
[----:B------:R-:W-:-:S02]  /*02f0*/  SHF.L.U32 R20, R22, 0x10, RZ ;  /* 0x0000001016147819 */ /* 0x000fc400000006ff */
[----:B------:R-:W-:Y:S01]  /*0300*/  SHF.L.U32 R85, R42, 0x10, RZ ;  /* 0x000000102a557819 */ /* 0x000fe200000006ff */
[----:B------:R-:W-:Y:S01]  /*0310*/  FFMA.FTZ R46, R45, R14, R12 ;  /* 0x0000000e2d2e7223 */ /* 0x000fe2000001000c */
[----:B------:R-:W-:Y:S01]  /*0320*/  PRMT R22, R22, 0x7632, R22 ;  /* 0x0000763216167816 */ /* 0x000fe20000000016 */
[----:B------:R-:W2:Y:S01]  /*0330*/  LDG.E.128 R12, desc[UR6][R48.64+0xf000] ;  /* 0x00f00006300c7981 */ /* 0x000ea2000c1e1d00 */
[----:B------:R-:W-:Y:S01]  /*0340*/  PRMT R87, R42, 0x7632, R87 ;  /* 0x000076322a577816 */ /* 0x000fe20000000057 */
[----:B------:R-:W-:Y:S01]  /*0350*/  FFMA.FTZ R46, R85, R20, R46 ;  /* 0x00000014552e7223 */ /* 0x000fe2000001002e */
[----:B------:R-:W-:Y:S02]  /*0360*/  SHF.L.U32 R22, R22, 0x10, RZ ;  /* 0x0000001016167819 */ /* 0x000fe400000006ff */
[----:B------:R-:W-:Y:S01]  /*0370*/  SHF.L.U32 R87, R87, 0x10, RZ ;  /* 0x0000001057577819 */ /* 0x000fe200000006ff */
[----:B------:R-:W-:Y:S01]  /*0380*/  IMAD.U32 R84, R43, 0x10000, RZ ;  /* 0x000100002b547824 */ /* 0x000fe200078e00ff */
[----:B------:R-:W-:-:S02]  /*0390*/  PRMT R20, R23, 0x7632, R20 ;  /* 0x0000763217147816 */ /* 0x000fc40000000014 */
[----:B------:R-:W-:Y:S01]  /*03a0*/  PRMT R86, R43, 0x7632, R86 ;  /* 0x000076322b567816 */ /* 0x000fe20000000056 */
[C---:B---3--:R-:W-:Y:S01]  /*03b0*/  IMAD.U32 R43, R16.reuse, 0x10000, RZ ;  /* 0x00010000102b7824 */ /* 0x048fe200078e00ff */
[----:B------:R-:W-:Y:S01]  /*03c0*/  PRMT R42, R16, 0x7632, R42 ;  /* 0x00007632102a7816 */ /* 0x000fe2000000002a */
[----:B------:R-:W-:Y:S01]  /*03d0*/  FFMA.FTZ R41, R87, R22, R46 ;  /* 0x0000001657297223 */ /* 0x000fe2000001002e */
[----:B------:R-:W-:Y:S01]  /*03e0*/  SHF.L.U32 R23, R23, 0x10, RZ ;  /* 0x0000001017177819 */ /* 0x000fe200000006ff */
[----:B------:R-:W-:Y:S01]  /*03f0*/  FFMA.FTZ R43, R0, R43, RZ ;  /* 0x0000002b002b7223 */ /* 0x000fe200000100ff */
[----:B------:R-:W-:Y:S01]  /*0400*/  SHF.L.U32 R21, R20, 0x10, RZ ;  /* 0x0000001014157819 */ /* 0x000fe200000006ff */
[----:B------:R-:W-:Y:S01]  /*0410*/  IMAD.U32 R47, R42, 0x10000, RZ ;  /* 0x000100002a2f7824 */ /* 0x000fe200078e00ff */
[----:B------:R-:W-:Y:S01]  /*0420*/  SHF.L.U32 R86, R86, 0x10, RZ ;  /* 0x0000001056567819 */ /* 0x000fe200000006ff */
[----:B------:R-:W-:Y:S01]  /*0430*/  FFMA.FTZ R23, R84, R23, R41 ;  /* 0x0000001754177223 */ /* 0x000fe20000010029 */
[----:B------:R-:W-:-:S02]  /*0440*/  SHF.L.U32 R41, R17, 0x10, RZ ;  /* 0x0000001011297819 */ /* 0x000fc400000006ff */
[----:B------:R-:W-:Y:S01]  /*0450*/  PRMT R17, R17, 0x7632, R17 ;  /* 0x0000763211117816 */ /* 0x000fe20000000011 */
[----:B------:R-:W-:Y:S01]  /*0460*/  FFMA.FTZ R43, R40, R47, R43 ;  /* 0x0000002f282b7223 */ /* 0x000fe2000001002b */
[----:B------:R-:W-:Y:S01]  /*0470*/  FFMA.FTZ R88, R86, R21, R23 ;  /* 0x0000001556587223 */ /* 0x000fe20000010017 */
[----:B----4-:R-:W-:Y:S02]  /*0480*/  SHF.L.U32 R21, R28, 0x10, RZ ;  /* 0x000000101c157819 */ /* 0x010fe400000006ff */
[----:B------:R-:W-:Y:S01]  /*0490*/  SHF.L.U32 R16, R17, 0x10, RZ ;  /* 0x0000001011107819 */ /* 0x000fe200000006ff */
[----:B------:R-:W-:Y:S01]  /*04a0*/  FFMA.FTZ R22, R44, R41, R43 ;  /* 0x000000292c167223 */ /* 0x000fe2000001002b */
[----:B------:R-:W-:Y:S01]  /*04b0*/  PRMT R17, R28, 0x7632, R17 ;  /* 0x000076321c117816 */ /* 0x000fe20000000011 */
[----:B------:R-:W-:Y:S02]  /*04c0*/  IMAD.U32 R20, R18, 0x10000, RZ ;  /* 0x0001000012147824 */ /* 0x000fe400078e00ff */
[----:B------:R-:W-:Y:S01]  /*04d0*/  FFMA.FTZ R89, R0, R21, RZ ;  /* 0x0000001500597223 */ /* 0x000fe200000100ff */
[----:B------:R-:W-:Y:S01]  /*04e0*/  FFMA.FTZ R22, R45, R16, R22 ;  /* 0x000000102d167223 */ /* 0x000fe20000010016 */
[----:B------:R-:W-:-:S02]  /*04f0*/  SHF.L.U32 R47, R17, 0x10, RZ ;  /* 0x00000010112f7819 */ /* 0x000fc400000006ff */
[----:B------:R-:W-:Y:S01]  /*0500*/  PRMT R41, R18, 0x7632, R41 ;  /* 0x0000763212297816 */ /* 0x000fe20000000029 */
[C---:B------:R-:W-:Y:S01]  /*0510*/  IMAD.U32 R43, R19.reuse, 0x10000, RZ ;  /* 0x00010000132b7824 */ /* 0x040fe200078e00ff */
[----:B------:R-:W-:Y:S01]  /*0520*/  PRMT R28, R19, 0x7632, R28 ;  /* 0x00007632131c7816 */ /* 0x000fe2000000001c */
[----:B------:R-:W-:Y:S01]  /*0530*/  FFMA.FTZ R89, R40, R47, R89 ;  /* 0x0000002f28597223 */ /* 0x000fe20000010059 */
[----:B------:R-:W3:Y:S01]  /*0540*/  LDG.E.128 R16, desc[UR6][R48.64+0x1800] ;  /* 0x0018000630107981 */ /* 0x000ee2000c1e1d00 */
[----:B------:R-:W-:Y:S01]  /*0550*/  FFMA.FTZ R46, R85, R20, R22 ;  /* 0x00000014552e7223 */ /* 0x000fe20000010016 */
[----:B------:R-:W-:Y:S01]  /*0560*/  PRMT R47, R29, 0x7632, R47 ;  /* 0x000076321d2f7816 */ /* 0x000fe2000000002f */
[----:B------:R-:W-:Y:S01]  /*0570*/  IMAD.U32 R42, R41, 0x10000, RZ ;  /* 0x00010000292a7824 */ /* 0x000fe200078e00ff */
[----:B------:R-:W4:Y:S01]  /*0580*/  LDG.E.128 R20, desc[UR6][R2.64+0x1800] ;  /* 0x0018000602147981 */ /* 0x000f22000c1e1d00 */
[----:B------:R-:W-:Y:S02]  /*0590*/  SHF.L.U32 R29, R29, 0x10, RZ ;  /* 0x000000101d1d7819 */ /* 0x000fe400000006ff */
[----:B------:R-:W-:-:S02]  /*05a0*/  PRMT R41, R80, 0x7632, R41 ;  /* 0x0000763250297816 */ /* 0x000fc40000000029 */
[----:B------:R-:W-:Y:S01]  /*05b0*/  SHF.L.U32 R91, R80, 0x10, RZ ;  /* 0x00000010505b7819 */ /* 0x000fe200000006ff */
[----:B------:R-:W-:Y:S01]  /*05c0*/  FFMA.FTZ R90, R44, R29, R89 ;  /* 0x0000001d2c5a7223 */ /* 0x000fe20000010059 */
[----:B------:R-:W-:Y:S01]  /*05d0*/  SHF.L.U32 R80, R47, 0x10, RZ ;  /* 0x000000102f507819 */ /* 0x000fe200000006ff */
[----:B------:R-:W-:Y:S01]  /*05e0*/  FFMA.FTZ R29, R87, R42, R46 ;  /* 0x0000002a571d7223 */ /* 0x000fe2000001002e */
[----:B------:R-:W-:Y:S02]  /*05f0*/  IMAD.U32 R41, R41, 0x10000, RZ ;  /* 0x0001000029297824 */ /* 0x000fe400078e00ff */
[----:B------:R-:W-:Y:S01]  /*0600*/  FFMA.FTZ R91, R0, R91, RZ ;  /* 0x0000005b005b7223 */ /* 0x000fe200000100ff */
[C---:B------:R-:W-:Y:S02]  /*0610*/  PRMT R42, R24.reuse, 0x7632, R42 ;  /* 0x00007632182a7816 */ /* 0x040fe4000000002a */
[----:B------:R-:W-:Y:S01]  /*0620*/  SHF.L.U32 R47, R24, 0x10, RZ ;  /* 0x00000010182f7819 */ /* 0x000fe200000006ff */
[----:B------:R-:W-:Y:S01]  /*0630*/  FFMA.FTZ R91, R40, R41, R91 ;  /* 0x00000029285b7223 */ /* 0x000fe2000001005b */
[----:B------:R-:W-:Y:S01]  /*0640*/  IMAD.U32 R41, R81, 0x10000, RZ ;  /* 0x0001000051297824 */ /* 0x000fe200078e00ff */
[----:B------:R-:W-:-:S02]  /*0650*/  SHF.L.U32 R89, R42, 0x10, RZ ;  /* 0x000000102a597819 */ /* 0x000fc400000006ff */
[----:B------:R-:W-:Y:S01]  /*0660*/  FFMA.FTZ R47, R0, R47, RZ ;  /* 0x0000002f002f7223 */ /* 0x000fe200000100ff */
[----:B------:R-:W-:Y:S01]  /*0670*/  FFMA.FTZ R46, R44, R41, R91 ;  /* 0x000000292c2e7223 */ /* 0x000fe2000001005b */
[----:B------:R-:W-:Y:S02]  /*0680*/  FFMA.FTZ R29, R84, R43, R29 ;  /* 0x0000002b541d7223 */ /* 0x000fe4000001001d */
[----:B------:R-:W-:Y:S02]  /*0690*/  FFMA.FTZ R91, R40, R89, R47 ;  /* 0x00000059285b7223 */ /* 0x000fe4000001002f */
[----:B------:R-:W5:Y:S01]  /*06a0*/  LDG.E.128 R40, desc[UR6][R48.64+0x5000] ;  /* 0x0050000630287981 */ /* 0x000f62000c1e1d00 */
[C---:B------:R-:W-:Y:S01]  /*06b0*/  SHF.L.U32 R24, R30.reuse, 0x10, RZ ;  /* 0x000000101e187819 */ /* 0x040fe200000006ff */
[----:B------:R-:W-:Y:S01]  /*06c0*/  FFMA.FTZ R80, R45, R80, R90 ;  /* 0x000000502d507223 */ /* 0x000fe2000001005a */
[----:B------:R-:W-:Y:S02]  /*06d0*/  PRMT R30, R30, 0x7632, R30 ;  /* 0x000076321e1e7816 */ /* 0x000fe4000000001e */
[----:B------:R-:W-:-:S02]  /*06e0*/  PRMT R81, R81, 0x7632, R81 ;  /* 0x0000763251517816 */ /* 0x000fc40000000051 */
[C---:B------:R-:W-:Y:S02]  /*06f0*/  PRMT R47, R25.reuse, 0x7632, R47 ;  /* 0x00007632192f7816 */ /* 0x040fe4000000002f */
[----:B------:R-:W-:Y:S01]  /*0700*/  SHF.L.U32 R89, R25, 0x10, RZ ;  /* 0x0000001019597819 */ /* 0x000fe200000006ff */
[----:B------:R-:W-:Y:S01]  /*0710*/  IMAD.U32 R25, R28, 0x10000, RZ ;  /* 0x000100001c197824 */ /* 0x000fe200078e00ff */
[----:B------:R-:W-:Y:S01]  /*0720*/  SHF.L.U32 R30, R30, 0x10, RZ ;  /* 0x000000101e1e7819 */ /* 0x000fe200000006ff */
[----:B------:R-:W-:Y:S01]  /*0730*/  FFMA.FTZ R24, R85, R24, R80 ;  /* 0x0000001855187223 */ /* 0x000fe20000010050 */
[----:B------:R-:W-:Y:S01]  /*0740*/  SHF.L.U32 R0, R81, 0x10, RZ ;  /* 0x0000001051007819 */ /* 0x000fe200000006ff */
[----:B------:R-:W-:Y:S02]  /*0750*/  IMAD.U32 R28, R47, 0x10000, RZ ;  /* 0x000100002f1c7824 */ /* 0x000fe400078e00ff */
[----:B------:R-:W-:Y:S01]  /*0760*/  FFMA.FTZ R89, R44, R89, R91 ;  /* 0x000000592c597223 */ /* 0x000fe2000001005b */
[----:B------:R-:W-:Y:S01]  /*0770*/  FFMA.FTZ R80, R86, R25, R29 ;  /* 0x0000001956507223 */ /* 0x000fe2000001001d */
[----:B------:R-:W-:Y:S01]  /*0780*/  FFMA.FTZ R25, R87, R30, R24 ;  /* 0x0000001e57197223 */ /* 0x000fe20000010018 */
[C---:B------:R-:W-:Y:S01]  /*0790*/  FFMA.FTZ R24, R45.reuse, R0, R46 ;  /* 0x000000002d187223 */ /* 0x040fe2000001002e */
[----:B------:R-:W-:Y:S01]  /*07a0*/  SHF.L.U32 R0, R82, 0x10, RZ ;  /* 0x0000001052007819 */ /* 0x000fe200000006ff */
[----:B------:R-:W-:Y:S01]  /*07b0*/  FFMA.FTZ R29, R45, R28, R89 ;  /* 0x0000001c2d1d7223 */ /* 0x000fe20000010059 */
[----:B------:R-:W-:Y:S01]  /*07c0*/  SHF.L.U32 R81, R60, 0x10, RZ ;  /* 0x000000103c517819 */ /* 0x000fe200000006ff */
[----:B------:R-:W5:Y:S01]  /*07d0*/  LDG.E.128 R44, desc[UR6][R48.64+0x8800] ;  /* 0x00880006302c7981 */ /* 0x000f62000c1e1d00 */
[----:B------:R-:W-:Y:S01]  /*07e0*/  PRMT R60, R31, 0x7632, R60 ;  /* 0x000076321f3c7816 */ /* 0x000fe2000000003c */
[----:B------:R-:W-:Y:S01]  /*07f0*/  IMAD.U32 R28, R26, 0x10000, RZ ;  /* 0x000100001a1c7824 */ /* 0x000fe200078e00ff */
[----:B------:R-:W-:Y:S01]  /*0800*/  SHF.L.U32 R30, R64, 0x10, RZ ;  /* 0x00000010401e7819 */ /* 0x000fe200000006ff */
[----:B------:R-:W-:Y:S01]  /*0810*/  FFMA.FTZ R24, R85, R0, R24 ;  /* 0x0000000055187223 */ /* 0x000fe20000010018 */
[----:B------:R-:W-:-:S02]  /*0820*/  PRMT R26, R26, 0x7632, R26 ;  /* 0x000076321a1a7816 */ /* 0x000fc4000000001a */
[----:B------:R-:W-:Y:S02]  /*0830*/  PRMT R64, R64, 0x7632, R64 ;  /* 0x0000763240407816 */ /* 0x000fe40000000040 */
[----:B------:R-:W-:Y:S01]  /*0840*/  PRMT R0, R60, 0x7632, R0 ;  /* 0x000076323c007816 */ /* 0x000fe20000000000 */
[----:B------:R-:W-:Y:S01]  /*0850*/  FFMA.FTZ R29, R85, R28, R29 ;  /* 0x0000001c551d7223 */ /* 0x000fe2000001001d */
[----:B------:R-:W-:Y:S02]  /*0860*/  SHF.L.U32 R89, R31, 0x10, RZ ;  /* 0x000000101f597819 */ /* 0x000fe400000006ff */
[----:B------:R-:W-:Y:S01]  /*0870*/  PRMT R82, R82, 0x7632, R82 ;  /* 0x0000763252527816 */ /* 0x000fe20000000052 */
[----:B------:R-:W-:Y:S01]  /*0880*/  FFMA.FTZ R85, R81, R30, R88 ;  /* 0x0000001e51557223 */ /* 0x000fe20000010058 */
[----:B------:R-:W-:Y:S01]  /*0890*/  SHF.L.U32 R26, R26, 0x10, RZ ;  /* 0x000000101a1a7819 */ /* 0x000fe200000006ff */
[----:B------:R-:W-:Y:S01]  /*08a0*/  IMAD.U32 R0, R0, 0x10000, RZ ;  /* 0x0001000000007824 */ /* 0x000fe200078e00ff */
[----:B------:R-:W-:Y:S01]  /*08b0*/  SHF.L.U32 R31, R64, 0x10, RZ ;  /* 0x00000010401f7819 */ /* 0x000fe200000006ff */
[----:B------:R-:W-:-:S02]  /*08c0*/  IMAD.U32 R82, R82, 0x10000, RZ ;  /* 0x0001000052527824 */ /* 0x000fc400078e00ff */
[C---:B------:R-:W-:Y:S02]  /*08d0*/  FFMA.FTZ R26, R87.reuse, R26, R29 ;  /* 0x0000001a571a7223 */ /* 0x040fe4000001001d */
[----:B------:R-:W-:Y:S01]  /*08e0*/  FFMA.FTZ R91, R0, R31, R85 ;  /* 0x0000001f005b7223 */ /* 0x000fe20000010055 */
[----:B------:R-:W-:Y:S01]  /*08f0*/  FFMA.FTZ R89, R84, R89, R25 ;  /* 0x0000005954597223 */ /* 0x000fe20000010019 */
[----:B------:R-:W5:Y:S01]  /*0900*/  LDG.E.128 R28, desc[UR6][R48.64+0xc000] ;  /* 0x00c00006301c7981 */ /* 0x000f62000c1e1d00 */
[----:B------:R-:W-:Y:S01]  /*0910*/  FFMA.FTZ R25, R87, R82, R24 ;  /* 0x0000005257197223 */ /* 0x000fe20000010018 */
[----:B------:R-:W-:Y:S01]  /*0920*/  IMAD.U32 R87, R65, 0x10000, RZ ;  /* 0x0001000041577824 */ /* 0x000fe200078e00ff */
[----:B------:R-:W-:Y:S02]  /*0930*/  PRMT R64, R83, 0x7632, R64 ;  /* 0x0000763253407816 */ /* 0x000fe40000000040 */
[----:B------:R-:W-:Y:S02]  /*0940*/  PRMT R65, R27, 0x7632, R65 ;  /* 0x000076321b417816 */ /* 0x000fe40000000041 */
[----:B------:R-:W-:-:S02]  /*0950*/  SHF.L.U32 R83, R83, 0x10, RZ ;  /* 0x0000001053537819 */ /* 0x000fc400000006ff */
[----:B------:R-:W-:Y:S02]  /*0960*/  SHF.L.U32 R85, R27, 0x10, RZ ;  /* 0x000000101b557819 */ /* 0x000fe400000006ff */
[----:B------:R-:W-:Y:S02]  /*0970*/  SHF.L.U32 R82, R61, 0x10, RZ ;  /* 0x000000103d527819 */ /* 0x000fe400000006ff */
[----:B------:R-:W-:Y:S01]  /*0980*/  PRMT R61, R65, 0x7632, R61 ;  /* 0x00007632413d7816 */ /* 0x000fe2000000003d */
[C---:B------:R-:W-:Y:S01]  /*0990*/  FFMA.FTZ R90, R84.reuse, R83, R25 ;  /* 0x00000053545a7223 */ /* 0x040fe20000010019 */
[----:B------:R-:W-:Y:S02]  /*09a0*/  FFMA.FTZ R88, R84, R85, R26 ;  /* 0x0000005554587223 */ /* 0x000fe4000001001a */
[----:B------:R-:W5:Y:S01]  /*09b0*/  LDG.E.128 R24, desc[UR6][R48.64+0xf800] ;  /* 0x00f8000630187981 */ /* 0x000f62000c1e1d00 */
[C---:B------:R-:W-:Y:S01]  /*09c0*/  PRMT R83, R61.reuse, 0x7632, R83 ;  /* 0x000076323d537816 */ /* 0x040fe20000000053 */
[----:B------:R-:W-:Y:S01]  /*09d0*/  FFMA.FTZ R94, R82, R87, R91 ;  /* 0x00000057525e7223 */ /* 0x000fe2000001005b */
[----:B------:R-:W-:Y:S01]  /*09e0*/  IMAD.U32 R92, R61, 0x10000, RZ ;  /* 0x000100003d5c7824 */ /* 0x000fe200078e00ff */
[----:B------:R-:W-:-:S02]  /*09f0*/  SHF.L.U32 R60, R60, 0x10, RZ ;  /* 0x000000103c3c7819 */ /* 0x000fc400000006ff */
        /* <DEDUP_REMOVED lines=9> */
[----:B------:R-:W-:-:S02]  /*0a90*/  PRMT R66, R66, 0x7632, R66 ;  /* 0x0000763242427816 */ /* 0x000fc40000000042 */
[----:B------:R-:W-:Y:S01]  /*0aa0*/  PRMT R86, R62, 0x7632, R86 ;  /* 0x000076323e567816 */ /* 0x000fe20000000056 */
[C---:B------:R-:W-:Y:S01]  /*0ab0*/  IMAD.U32 R62, R68.reuse, 0x10000, RZ ;  /* 0x00010000443e7824 */ /* 0x040fe200078e00ff */
[----:B------:R-:W-:Y:S01]  /*0ac0*/  PRMT R60, R68, 0x7632, R60 ;  /* 0x00007632443c7816 */ /* 0x000fe2000000003c */
[----:B------:R-:W-:Y:S01]  /*0ad0*/  FFMA.FTZ R87, R84, R85, R87 ;  /* 0x0000005554577223 */ /* 0x000fe20000010057 */
[----:B------:R-:W-:Y:S01]  /*0ae0*/  SHF.L.U32 R61, R66, 0x10, RZ ;  /* 0x00000010423d7819 */ /* 0x000fe200000006ff */
[----:B------:R-:W-:Y:S01]  /*0af0*/  IMAD.U32 R85, R63, 0x10000, RZ ;  /* 0x000100003f557824 */ /* 0x000fe200078e00ff */
[----:B------:R-:W-:Y:S01]  /*0b00*/  SHF.L.U32 R86, R86, 0x10, RZ ;  /* 0x0000001056567819 */ /* 0x000fe200000006ff */
[----:B------:R-:W-:Y:S01]  /*0b10*/  FFMA.FTZ R65, R81, R62, R80 ;  /* 0x0000003e51417223 */ /* 0x000fe20000010050 */
[----:B------:R-:W-:Y:S02]  /*0b20*/  PRMT R68, R63, 0x7632, R68 ;  /* 0x000076323f447816 */ /* 0x000fe40000000044 */
[----:B------:R-:W-:Y:S01]  /*0b30*/  SHF.L.U32 R63, R60, 0x10, RZ ;  /* 0x000000103c3f7819 */ /* 0x000fe200000006ff */
[----:B------:R-:W-:Y:S01]  /*0b40*/  FFMA.FTZ R62, R86, R61, R87 ;  /* 0x0000003d563e7223 */ /* 0x000fe20000010057 */
[----:B------:R-:W-:Y:S01]  /*0b50*/  IMAD.U32 R61, R69, 0x10000, RZ ;  /* 0x00010000453d7824 */ /* 0x000fe200078e00ff */
[----:B------:R-:W-:-:S02]  /*0b60*/  SHF.L.U32 R60, R67, 0x10, RZ ;  /* 0x00000010433c7819 */ /* 0x000fc400000006ff */
[----:B------:R-:W-:Y:S01]  /*0b70*/  FFMA.FTZ R63, R0, R63, R65 ;  /* 0x0000003f003f7223 */ /* 0x000fe20000010041 */
[----:B------:R-:W-:Y:S02]  /*0b80*/  PRMT R69, R67, 0x7632, R69 ;  /* 0x0000763243457816 */ /* 0x000fe40000000045 */
[----:B------:R-:W5:Y:S02]  /*0b90*/  LDG.E.128 R64, desc[UR6][R48.64+0x2000] ;  /* 0x0020000630407981 */ /* 0x000f64000c1e1d00 */
[C---:B------:R-:W-:Y:S02]  /*0ba0*/  PRMT R80, R69.reuse, 0x7632, R80 ;  /* 0x0000763245507816 */ /* 0x040fe40000000050 */
        /* <DEDUP_REMOVED lines=8> */
[----:B------:R-:W-:-:S02]  /*0c30*/  FFMA.FTZ R94, R82, R61, R63 ;  /* 0x0000003d525e7223 */ /* 0x000fc4000001003f */
[----:B------:R-:W-:Y:S01]  /*0c40*/  FFMA.FTZ R87, R80, R69, R87 ;  /* 0x0000004550577223 */ /* 0x000fe20000010057 */
[C---:B------:R-:W-:Y:S01]  /*0c50*/  SHF.L.U32 R69, R73.reuse, 0x10, RZ ;  /* 0x0000001049457819 */ /* 0x040fe200000006ff */
[----:B------:R-:W-:Y:S02]  /*0c60*/  IMAD.U32 R89, R70, 0x10000, RZ ;  /* 0x0001000046597824 */ /* 0x000fe400078e00ff */
[----:B------:R-:W-:Y:S01]  /*0c70*/  FFMA.FTZ R93, R0, R93, R95 ;  /* 0x0000005d005d7223 */ /* 0x000fe2000001005f */
[----:B------:R-:W-:Y:S01]  /*0c80*/  PRMT R73, R73, 0x7632, R73 ;  /* 0x0000763249497816 */ /* 0x000fe20000000049 */
[----:B------:R-:W-:Y:S01]  /*0c90*/  FFMA.FTZ R91, R83, R72, R94 ;  /* 0x00000048535b7223 */ /* 0x000fe2000001005e */
[----:B------:R-:W-:Y:S01]  /*0ca0*/  PRMT R70, R70, 0x7632, R70 ;  /* 0x0000763246467816 */ /* 0x000fe20000000046 */
[----:B------:R-:W-:Y:S01]  /*0cb0*/  FFMA.FTZ R92, R82, R69, R93 ;  /* 0x00000045525c7223 */ /* 0x000fe2000001005d */
[----:B------:R-:W-:Y:S01]  /*0cc0*/  SHF.L.U32 R68, R71, 0x10, RZ ;  /* 0x0000001047447819 */ /* 0x000fe200000006ff */
[--C-:B------:R-:W-:Y:S01]  /*0cd0*/  FFMA.FTZ R89, R84, R89, R91.reuse ;  /* 0x0000005954597223 */ /* 0x100fe2000001005b */
[----:B------:R-:W-:Y:S01]  /*0ce0*/  SHF.L.U32 R69, R70, 0x10, RZ ;  /* 0x0000001046457819 */ /* 0x000fe200000006ff */
[----:B------:R-:W-:Y:S01]  /*0cf0*/  IMAD.U32 R72, R73, 0x10000, RZ ;  /* 0x0001000049487824 */ /* 0x000fe200078e00ff */
[C---:B------:R-:W-:Y:S01]  /*0d00*/  PRMT R91, R76.reuse, 0x7632, R91 ;  /* 0x000076324c5b7816 */ /* 0x040fe2000000005b */
[----:B------:R-:W5:Y:S01]  /*0d10*/  LDG.E.128 R60, desc[UR6][R2.64+0x2000] ;  /* 0x00200006023c7981 */ /* 0x000f62000c1e1d00 */
[----:B------:R-:W-:Y:S01]  /*0d20*/  SHF.L.U32 R73, R76, 0x10, RZ ;  /* 0x000000104c497819 */ /* 0x000fe200000006ff */
[----:B------:R-:W-:Y:S01]  /*0d30*/  FFMA.FTZ R70, R86, R69, R89 ;  /* 0x0000004556467223 */ /* 0x000fe20000010059 */
[----:B------:R-:W-:Y:S01]  /*0d40*/  PRMT R76, R71, 0x7632, R76 ;  /* 0x00007632474c7816 */ /* 0x000fe2000000004c */
[----:B------:R-:W-:-:S02]  /*0d50*/  IMAD.U32 R91, R91, 0x10000, RZ ;  /* 0x000100005b5b7824 */ /* 0x000fc400078e00ff */
[----:B------:R-:W-:Y:S01]  /*0d60*/  FFMA.FTZ R89, R81, R73, R90 ;  /* 0x0000004951597223 */ /* 0x000fe2000001005a */
[----:B------:R-:W-:Y:S01]  /*0d70*/  FFMA.FTZ R71, R83, R72, R92 ;  /* 0x0000004853477223 */ /* 0x000fe2000001005c */
[C---:B------:R-:W-:Y:S02]  /*0d80*/  PRMT R72, R77.reuse, 0x7632, R72 ;  /* 0x000076324d487816 */ /* 0x040fe40000000048 */
[----:B------:R-:W-:Y:S01]  /*0d90*/  SHF.L.U32 R73, R77, 0x10, RZ ;  /* 0x000000104d497819 */ /* 0x000fe200000006ff */
[----:B------:R-:W-:Y:S01]  /*0da0*/  FFMA.FTZ R91, R0, R91, R89 ;  /* 0x0000005b005b7223 */ /* 0x000fe20000010059 */
[----:B------:R-:W-:Y:S01]  /*0db0*/  FFMA.FTZ R89, R85, R68, R70 ;  /* 0x0000004455597223 */ /* 0x000fe20000010046 */
[----:B------:R-:W-:Y:S02]  /*0dc0*/  IMAD.U32 R72, R72, 0x10000, RZ ;  /* 0x0001000048487824 */ /* 0x000fe400078e00ff */
[----:B------:R-:W-:Y:S01]  /*0dd0*/  FFMA.FTZ R68, R82, R73, R91 ;  /* 0x0000004952447223 */ /* 0x000fe2000001005b */
[----:B------:R-:W-:-:S02]  /*0de0*/  PRMT R90, R78, 0x7632, R90 ;  /* 0x000076324e5a7816 */ /* 0x000fc4000000005a */
[----:B------:R-:W-:Y:S01]  /*0df0*/  SHF.L.U32 R91, R78, 0x10, RZ ;  /* 0x000000104e5b7819 */ /* 0x000fe200000006ff */
[----:B------:R-:W-:Y:S02]  /*0e00*/  FFMA.FTZ R95, R83, R72, R68 ;  /* 0x00000048535f7223 */ /* 0x000fe40000010044 */
[----:B------:R-:W-:Y:S02]  /*0e10*/  IMAD.U32 R93, R90, 0x10000, RZ ;  /* 0x000100005a5d7824 */ /* 0x000fe400078e00ff */
[----:B------:R-:W-:Y:S01]  /*0e20*/  FFMA.FTZ R78, R84, R91, R95 ;  /* 0x0000005b544e7223 */ /* 0x000fe2000001005f */
[----:B------:R-:W-:Y:S02]  /*0e30*/  SHF.L.U32 R92, R79, 0x10, RZ ;  /* 0x000000104f5c7819 */ /* 0x000fe400000006ff */
[----:B------:R-:W-:Y:S01]  /*0e40*/  SHF.L.U32 R69, R74, 0x10, RZ ;  /* 0x000000104a457819 */ /* 0x000fe200000006ff */
[----:B------:R-:W-:Y:S01]  /*0e50*/  FFMA.FTZ R93, R86, R93, R78 ;  /* 0x0000005d565d7223 */ /* 0x000fe2000001004e */
[----:B------:R-:W-:-:S03]  /*0e60*/  PRMT R74, R74, 0x7632, R74 ;  /* 0x000076324a4a7816 */ /* 0x000fc6000000004a */
[--C-:B------:R-:W-:Y:S01]  /*0e70*/  FFMA.FTZ R92, R85, R92, R93.reuse ;  /* 0x0000005c555c7223 */ /* 0x100fe2000001005d */
[----:B------:R-:W-:Y:S01]  /*0e80*/  PRMT R93, R56, 0x7632, R93 ;  /* 0x00007632385d7816 */ /* 0x000fe2000000005d */
[----:B------:R-:W-:Y:S01]  /*0e90*/  FFMA.FTZ R77, R84, R69, R71 ;  /* 0x00000045544d7223 */ /* 0x000fe20000010047 */
[----:B------:R-:W-:Y:S01]  /*0ea0*/  IMAD.U32 R56, R56, 0x10000, RZ ;  /* 0x0001000038387824 */ /* 0x000fe200078e00ff */
[----:B------:R-:W5:Y:S01]  /*0eb0*/  LDG.E.128 R68, desc[UR6][R48.64+0x5800] ;  /* 0x0058000630447981 */ /* 0x000f62000c1e1d00 */
[----:B------:R-:W-:Y:S02]  /*0ec0*/  SHF.L.U32 R73, R74, 0x10, RZ ;  /* 0x000000104a497819 */ /* 0x000fe400000006ff */
        /* <DEDUP_REMOVED lines=9> */
[----:B------:R-:W-:Y:S01]  /*0f60*/  PRMT R91, R79, 0x7632, R91 ;  /* 0x000076324f5b7816 */ /* 0x000fe2000000005b */
[----:B------:R-:W5:Y:S01]  /*0f70*/  LDG.E.128 R72, desc[UR6][R48.64+0x9000] ;  /* 0x0090000630487981 */ /* 0x000f62000c1e1d00 */
        /* <DEDUP_REMOVED lines=8> */
[----:B------:R-:W-:-:S02]  /*1000*/  PRMT R32, R32, 0x7632, R32 ;  /* 0x0000763220207816 */ /* 0x000fc40000000020 */
[----:B------:R-:W-:Y:S01]  /*1010*/  PRMT R52, R52, 0x7632, R52 ;  /* 0x0000763234347816 */ /* 0x000fe20000000034 */
[C---:B------:R-:W-:Y:S01]  /*1020*/  IMAD.U32 R79, R58.reuse, 0x10000, RZ ;  /* 0x000100003a4f7824 */ /* 0x040fe200078e00ff */
[----:B------:R-:W-:Y:S01]  /*1030*/  PRMT R77, R58, 0x7632, R77 ;  /* 0x000076323a4d7816 */ /* 0x000fe2000000004d */
[----:B------:R-:W-:Y:S01]  /*1040*/  FFMA.FTZ R83, R83, R76, R82 ;  /* 0x0000004c53537223 */ /* 0x000fe20000010052 */
[----:B------:R-:W-:Y:S02]  /*1050*/  IMAD.U32 R91, R91, 0x10000, RZ ;  /* 0x000100005b5b7824 */ /* 0x000fe400078e00ff */
        /* <DEDUP_REMOVED lines=10> */
[----:B------:R-:W5:Y:S01]  /*1100*/  LDG.E.128 R56, desc[UR6][R48.64+0xc800] ;  /* 0x00c8000630387981 */ /* 0x000f62000c1e1d00 */
[----:B------:R-:W-:Y:S01]  /*1110*/  SHF.L.U32 R83, R33, 0x10, RZ ;  /* 0x0000001021537819 */ /* 0x000fe200000006ff */
[----:B------:R-:W-:Y:S01]  /*1120*/  IMAD.U32 R84, R53, 0x10000, RZ ;  /* 0x0001000035547824 */ /* 0x000fe200078e00ff */
[----:B------:R-:W-:Y:S01]  /*1130*/  PRMT R33, R33, 0x7632, R33 ;  /* 0x0000763221217816 */ /* 0x000fe20000000021 */
[----:B------:R-:W5:Y:S01]  /*1140*/  LDG.E.128 R76, desc[UR6][R48.64+0x10000] ;  /* 0x01000006304c7981 */ /* 0x000f62000c1e1d00 */
[----:B------:R-:W-:Y:S01]  /*1150*/  PRMT R86, R53, 0x7632, R86 ;  /* 0x0000763235567816 */ /* 0x000fe20000000056 */
        /* <DEDUP_REMOVED lines=8> */
[--C-:B------:R-:W-:Y:S01]  /*11e0*/  FFMA.FTZ R91, R80, R91, R33.reuse ;  /* 0x0000005b505b7223 */ /* 0x100fe20000010021 */
        /* <DEDUP_REMOVED lines=13> */
[C---:B------:R-:W-:Y:S01]  /*12c0*/  PRMT R34, R4.reuse, 0x7632, R34 ;  /* 0x0000763204227816 */ /* 0x040fe20000000022 */
[----:B------:R-:W-:Y:S01]  /*12d0*/  IMAD.U32 R4, R4, 0x10000, RZ ;  /* 0x0001000004047824 */ /* 0x000fe200078e00ff */
[----:B------:R-:W-:Y:S02]  /*12e0*/  SHF.L.U32 R90, R55, 0x10, RZ ;  /* 0x00000010375a7819 */ /* 0x000fe400000006ff */
[----:B------:R-:W-:Y:S02]  /*12f0*/  PRMT R32, R37, 0x7632, R32 ;  /* 0x0000763225207816 */ /* 0x000fe40000000020 */
[----:B------:R-:W-:Y:S01]  /*1300*/  SHF.L.U32 R33, R35, 0x10, RZ ;  /* 0x0000001023217819 */ /* 0x000fe200000006ff */
        /* <DEDUP_REMOVED lines=8> */
[----:B------:R-:W5:Y:S01]  /*1390*/  LDG.E.128 R52, desc[UR6][R48.64+0x2800] ;  /* 0x0028000630347981 */ /* 0x000f62000c1e1d00 */
[----:B------:R-:W-:Y:S01]  /*13a0*/  PRMT R35, R35, 0x7632, R35 ;  /* 0x0000763223237816 */ /* 0x000fe20000000023 */
[----:B------:R-:W-:Y:S01]  /*13b0*/  IMAD.U32 R37, R37, 0x10000, RZ ;  /* 0x0001000025257824 */ /* 0x000fe200078e00ff */
[----:B------:R-:W-:Y:S01]  /*13c0*/  SHF.L.U32 R34, R38, 0x10, RZ ;  /* 0x0000001026227819 */ /* 0x000fe200000006ff */
        /* <DEDUP_REMOVED lines=16> */
[----:B------:R-:W-:Y:S01]  /*14d0*/  IMAD.U32 R89, R6, 0x10000, RZ ;  /* 0x0001000006597824 */ /* 0x000fe200078e00ff */
[C---:B------:R-:W-:Y:S01]  /*14e0*/  PRMT R92, R8.reuse, 0x7632, R92 ;  /* 0x00007632085c7816 */ /* 0x040fe2000000005c */
[----:B------:R-:W5:Y:S01]  /*14f0*/  LDG.E.128 R32, desc[UR6][R48.64+0x6000] ;  /* 0x0060000630207981 */ /* 0x000f62000c1e1d00 */
        /* <DEDUP_REMOVED lines=8> */
[----:B------:R-:W-:Y:S01]  /*1580*/  SHF.L.U32 R5, R9, 0x10, RZ ;  /* 0x0000001009057819 */ /* 0x000fe200000006ff */
[----:B------:R-:W-:Y:S01]  /*1590*/  IMAD.U32 R8, R7, 0x10000, RZ ;  /* 0x0001000007087824 */ /* 0x000fe200078e00ff */
[----:B------:R-:W-:Y:S01]  /*15a0*/  PRMT R9, R9, 0x7632, R9 ;  /* 0x0000763209097816 */ /* 0x000fe20000000009 */
[----:B------:R-:W-:Y:S01]  /*15b0*/  FFMA.FTZ R39, R87, R92, R88 ;  /* 0x0000005c57277223 */ /* 0x000fe20000010058 */
[C---:B--2---:R-:W-:Y:S02]  /*15c0*/  SHF.L.U32 R7, R12.reuse, 0x10, RZ ;  /* 0x000000100c077819 */ /* 0x044fe400000006ff */
[----:B------:R-:W-:Y:S01]  /*15d0*/  PRMT R12, R12, 0x7632, R12 ;  /* 0x000076320c0c7816 */ /* 0x000fe2000000000c */
        /* <DEDUP_REMOVED lines=17> */
[--C-:B------:R-:W-:Y:S01]  /*16f0*/  FFMA.FTZ R9, R36, R9, R13.reuse ;  /* 0x0000000924097223 */ /* 0x100fe2000001000d */
[----:B------:R-:W2:Y:S01]  /*1700*/  LDG.E.128 R4, desc[UR6][R48.64+0x9800] ;  /* 0x0098000630047981 */ /* 0x000ea2000c1e1d00 */
[----:B------:R-:W-:Y:S01]  /*1710*/  PRMT R13, R14, 0x7632, R13 ;  /* 0x000076320e0d7816 */ /* 0x000fe2000000000d */
[----:B------:R-:W-:Y:S01]  /*1720*/  FFMA.FTZ R86, R86, R39, R87 ;  /* 0x0000002756567223 */ /* 0x000fe20000010057 */
[----:B------:R-:W-:-:S02]  /*1730*/  IMAD.U32 R14, R14, 0x10000, RZ ;  /* 0x000100000e0e7824 */ /* 0x000fc400078e00ff */
[----:B------:R-:W-:Y:S02]  /*1740*/  SHF.L.U32 R13, R13, 0x10, RZ ;  /* 0x000000100d0d7819 */ /* 0x000fe400000006ff */
[----:B------:R-:W-:Y:S01]  /*1750*/  FFMA.FTZ R85, R85, R14, R86 ;  /* 0x0000000e55557223 */ /* 0x000fe20000010056 */
[C---:B------:R-:W-:Y:S02]  /*1760*/  PRMT R0, R11.reuse, 0x7632, R0 ;  /* 0x000076320b007816 */ /* 0x040fe40000000000 */
[----:B------:R-:W-:Y:S01]  /*1770*/  SHF.L.U32 R11, R11, 0x10, RZ ;  /* 0x000000100b0b7819 */ /* 0x000fe200000006ff */
[----:B------:R-:W-:Y:S01]  /*1780*/  FFMA.FTZ R13, R36, R13, R85 ;  /* 0x0000000d240d7223 */ /* 0x000fe20000010055 */
[----:B---3--:R-:W-:Y:S02]  /*1790*/  PRMT R36, R16, 0x7632, R36 ;  /* 0x0000763210247816 */ /* 0x008fe40000000024 */
[C---:B------:R-:W-:Y:S01]  /*17a0*/  PRMT R39, R15.reuse, 0x7632, R39 ;  /* 0x000076320f277816 */ /* 0x040fe20000000027 */
[----:B------:R-:W-:Y:S01]  /*17b0*/  FFMA.FTZ R12, R90, R11, R9 ;  /* 0x0000000b5a0c7223 */ /* 0x000fe20000010009 */
[----:B------:R-:W-:Y:S01]  /*17c0*/  SHF.L.U32 R16, R16, 0x10, RZ ;  /* 0x0000001010107819 */ /* 0x000fe200000006ff */
[----:B------:R-:W-:Y:S01]  /*17d0*/  IMAD.U32 R15, R15, 0x10000, RZ ;  /* 0x000100000f0f7824 */ /* 0x000fe200078e00ff */
[C---:B----4-:R-:W-:Y:S01]  /*17e0*/  PRMT R84, R20.reuse, 0x7632, R84 ;  /* 0x0000763214547816 */ /* 0x050fe20000000054 */
[----:B------:R-:W3:Y:S01]  /*17f0*/  LDG.E.128 R8, desc[UR6][R48.64+0xd000] ;  /* 0x00d0000630087981 */ /* 0x000ee2000c1e1d00 */
[----:B------:R-:W-:-:S02]  /*1800*/  SHF.L.U32 R85, R20, 0x10, RZ ;  /* 0x0000001014557819 */ /* 0x000fc400000006ff */
[----:B------:R-:W-:Y:S01]  /*1810*/  SHF.L.U32 R0, R0, 0x10, RZ ;  /* 0x0000001000007819 */ /* 0x000fe200000006ff */
[----:B------:R-:W-:Y:S01]  /*1820*/  IMAD.U32 R87, R36, 0x10000, RZ ;  /* 0x0001000024577824 */ /* 0x000fe200078e00ff */
[----:B------:R-:W-:Y:S01]  /*1830*/  SHF.L.U32 R84, R84, 0x10, RZ ;  /* 0x0000001054547819 */ /* 0x000fe200000006ff */
[----:B------:R-:W-:Y:S01]  /*1840*/  FFMA.FTZ R91, R85, R16, R38 ;  /* 0x00000010555b7223 */ /* 0x000fe20000010026 */
[----:B------:R-:W-:Y:S01]  /*1850*/  FFMA.FTZ R90, R90, R15, R13 ;  /* 0x0000000f5a5a7223 */ /* 0x000fe2000001000d */
[----:B------:R-:W-:Y:S02]  /*1860*/  FFMA.FTZ R0, R37, R0, R12 ;  /* 0x0000000025007223 */ /* 0x000fe4000001000c */
[----:B------:R-:W4:Y:S01]  /*1870*/  LDG.E.128 R12, desc[UR6][R48.64+0x10800] ;  /* 0x01080006300c7981 */ /* 0x000f22000c1e1d00 */
[----:B------:R-:W-:Y:S01]  /*1880*/  SHF.L.U32 R93, R17, 0x10, RZ ;  /* 0x00000010115d7819 */ /* 0x000fe200000006ff */
[----:B------:R-:W-:Y:S01]  /*1890*/  FFMA.FTZ R87, R84, R87, R91 ;  /* 0x0000005754577223 */ /* 0x000fe2000001005b */
[----:B------:R-:W-:-:S02]  /*18a0*/  SHF.L.U32 R86, R21, 0x10, RZ ;  /* 0x0000001015567819 */ /* 0x000fc400000006ff */
[----:B------:R-:W-:Y:S02]  /*18b0*/  PRMT R17, R17, 0x7632, R17 ;  /* 0x0000763211117816 */ /* 0x000fe40000000011 */
[----:B------:R-:W-:Y:S01]  /*18c0*/  PRMT R91, R21, 0x7632, R91 ;  /* 0x00007632155b7816 */ /* 0x000fe2000000005b */
[----:B------:R-:W-:Y:S01]  /*18d0*/  FFMA.FTZ R36, R86, R93, R87 ;  /* 0x0000005d56247223 */ /* 0x000fe20000010057 */
[----:B------:R-:W-:Y:S02]  /*18e0*/  SHF.L.U32 R20, R17, 0x10, RZ ;  /* 0x0000001011147819 */ /* 0x000fe400000006ff */
[----:B------:R-:W-:Y:S02]  /*18f0*/  SHF.L.U32 R91, R91, 0x10, RZ ;  /* 0x000000105b5b7819 */ /* 0x000fe400000006ff */
[----:B------:R-:W-:Y:S02]  /*1900*/  PRMT R93, R18, 0x7632, R93 ;  /* 0x00007632125d7816 */ /* 0x000fe4000000005d */
[----:B-----5:R-:W-:-:S02]  /*1910*/  PRMT R95, R40, 0x7632, R95 ;  /* 0x00007632285f7816 */ /* 0x020fc4000000005f */
[----:B------:R-:W-:Y:S01]  /*1920*/  SHF.L.U32 R96, R40, 0x10, RZ ;  /* 0x0000001028607819 */ /* 0x000fe200000006ff */
[----:B------:R-:W-:Y:S01]  /*1930*/  IMAD.U32 R87, R22, 0x10000, RZ ;  /* 0x0001000016577824 */ /* 0x000fe200078e00ff */
[----:B------:R-:W-:Y:S01]  /*1940*/  SHF.L.U32 R18, R18, 0x10, RZ ;  /* 0x0000001012127819 */ /* 0x000fe200000006ff */
[----:B------:R-:W-:Y:S01]  /*1950*/  FFMA.FTZ R94, R91, R20, R36 ;  /* 0x000000145b5e7223 */ /* 0x000fe20000010024 */
[----:B------:R-:W-:Y:S01]  /*1960*/  IMAD.U32 R92, R39, 0x10000, RZ ;  /* 0x00010000275c7824 */ /* 0x000fe200078e00ff */
[----:B------:R-:W-:Y:S01]  /*1970*/  SHF.L.U32 R97, R95, 0x10, RZ ;  /* 0x000000105f617819 */ /* 0x000fe200000006ff */
[----:B------:R-:W-:Y:S01]  /*1980*/  FFMA.FTZ R99, R85, R96, R88 ;  /* 0x0000006055637223 */ /* 0x000fe20000010058 */
[----:B------:R-:W-:Y:S01]  /*1990*/  FFMA.FTZ R95, R87, R18, R94 ;  /* 0x00000012575f7223 */ /* 0x000fe2000001005e */
[----:B------:R-:W-:Y:S01]  /*19a0*/  PRMT R18, R41, 0x7632, R18 ;  /* 0x0000763229127816 */ /* 0x000fe20000000012 */
[----:B------:R-:W-:Y:S01]  /*19b0*/  FFMA.FTZ R92, R37, R92, R90 ;  /* 0x0000005c255c7223 */ /* 0x000fe2000001005a */
[----:B------:R-:W-:Y:S01]  /*19c0*/  SHF.L.U32 R41, R41, 0x10, RZ ;  /* 0x0000001029297819 */ /* 0x000fe200000006ff */
[----:B------:R0:W5:Y:S01]  /*19d0*/  LDG.E.128 R36, desc[UR6][R2.64+0x3000] ;  /* 0x0030000602247981 */ /* 0x000162000c1e1d00 */
[----:B------:R-:W-:Y:S01]  /*19e0*/  PRMT R17, R22, 0x7632, R17 ;  /* 0x0000763216117816 */ /* 0x000fe20000000011 */
[----:B------:R-:W-:Y:S01]  /*19f0*/  FFMA.FTZ R97, R84, R97, R99 ;  /* 0x0000006154617223 */ /* 0x000fe20000010063 */
[----:B------:R-:W-:-:S02]  /*1a00*/  PRMT R16, R23, 0x7632, R16 ;  /* 0x0000763217107816 */ /* 0x000fc40000000010 */
[----:B------:R-:W-:Y:S02]  /*1a10*/  SHF.L.U32 R90, R23, 0x10, RZ ;  /* 0x00000010175a7819 */ /* 0x000fe400000006ff */
[----:B------:R-:W5:Y:S01]  /*1a20*/  LDG.E.128 R20, desc[UR6][R48.64+0x3000] ;  /* 0x0030000630147981 */ /* 0x000f62000c1e1d00 */
[----:B------:R-:W-:Y:S01]  /*1a30*/  SHF.L.U32 R18, R18, 0x10, RZ ;  /* 0x0000001012127819 */ /* 0x000fe200000006ff */
[----:B0-----:R-:W-:Y:S01]  /*1a40*/  FFMA.FTZ R2, R86, R41, R97 ;  /* 0x0000002956027223 */ /* 0x001fe20000010061 */
[----:B------:R-:W-:-:S03]  /*1a50*/  PRMT R3, R44, 0x7632, R3 ;  /* 0x000076322c037816 */ /* 0x000fc60000000003 */
[----:B------:R-:W-:Y:S01]  /*1a60*/  FFMA.FTZ R18, R91, R18, R2 ;  /* 0x000000125b127223 */ /* 0x000fe20000010002 */
[----:B------:R-:W-:Y:S02]  /*1a70*/  SHF.L.U32 R2, R42, 0x10, RZ ;  /* 0x000000102a027819 */ /* 0x000fe400000006ff */
[----:B------:R-:W-:Y:S02]  /*1a80*/  SHF.L.U32 R44, R44, 0x10, RZ ;  /* 0x000000102c2c7819 */ /* 0x000fe400000006ff */
[----:B------:R-:W-:Y:S01]  /*1a90*/  PRMT R42, R42, 0x7632, R42 ;  /* 0x000076322a2a7816 */ /* 0x000fe2000000002a */
[----:B------:R-:W-:Y:S01]  /*1aa0*/  IMAD.U32 R88, R17, 0x10000, RZ ;  /* 0x0001000011587824 */ /* 0x000fe200078e00ff */
[----:B------:R-:W-:Y:S01]  /*1ab0*/  SHF.L.U32 R93, R93, 0x10, RZ ;  /* 0x000000105d5d7819 */ /* 0x000fe200000006ff */
[----:B------:R-:W-:Y:S01]  /*1ac0*/  IMAD.U32 R3, R3, 0x10000, RZ ;  /* 0x0001000003037824 */ /* 0x000fe200078e00ff */
[----:B------:R-:W-:Y:S01]  /*1ad0*/  SHF.L.U32 R17, R42, 0x10, RZ ;  /* 0x000000102a117819 */ /* 0x000fe200000006ff */
[----:B------:R-:W-:Y:S01]  /*1ae0*/  FFMA.FTZ R89, R85, R44, R89 ;  /* 0x0000002c55597223 */ /* 0x000fe20000010059 */
[--C-:B------:R-:W-:Y:S01]  /*1af0*/  FFMA.FTZ R41, R87, R2, R18.reuse ;  /* 0x0000000257297223 */ /* 0x100fe20000010012 */
[----:B------:R-:W-:Y:S01]  /*1b00*/  PRMT R18, R45, 0x7632, R18 ;  /* 0x000076322d127816 */ /* 0x000fe20000000012 */
[----:B------:R-:W-:Y:S01]  /*1b10*/  FFMA.FTZ R93, R88, R93, R95 ;  /* 0x0000005d585d7223 */ /* 0x000fe2000001005f */
[C---:B------:R-:W-:Y:S01]  /*1b20*/  PRMT R40, R19.reuse, 0x7632, R40 ;  /* 0x0000763213287816 */ /* 0x040fe20000000028 */
[----:B------:R-:W-:Y:S01]  /*1b30*/  IMAD.U32 R19, R19, 0x10000, RZ ;  /* 0x0001000013137824 */ /* 0x000fe200078e00ff */
[----:B------:R-:W-:Y:S01]  /*1b40*/  SHF.L.U32 R45, R45, 0x10, RZ ;  /* 0x000000102d2d7819 */ /* 0x000fe200000006ff */
[----:B------:R-:W-:Y:S01]  /*1b50*/  FFMA.FTZ R89, R84, R3, R89 ;  /* 0x0000000354597223 */ /* 0x000fe20000010059 */
[----:B------:R-:W-:Y:S01]  /*1b60*/  FFMA.FTZ R41, R88, R17, R41 ;  /* 0x0000001158297223 */ /* 0x000fe20000010029 */
[C---:B------:R-:W-:Y:S01]  /*1b70*/  SHF.L.U32 R17, R43.reuse, 0x10, RZ ;  /* 0x000000102b117819 */ /* 0x040fe200000006ff */
[----:B------:R-:W-:Y:S01]  /*1b80*/  IMAD.U32 R2, R16, 0x10000, RZ ;  /* 0x0001000010027824 */ /* 0x000fe200078e00ff */
        /* <DEDUP_REMOVED lines=8> */
[----:B------:R-:W-:Y:S01]  /*1c10*/  IMAD.U32 R43, R43, 0x10000, RZ ;  /* 0x000100002b2b7824 */ /* 0x000fe200078e00ff */
[----:B------:R-:W-:Y:S01]  /*1c20*/  SHF.L.U32 R28, R46, 0x10, RZ ;  /* 0x000000102e1c7819 */ /* 0x000fe200000006ff */
[----:B------:R-:W-:Y:S01]  /*1c30*/  FFMA.FTZ R40, R91, R18, R16 ;  /* 0x000000125b287223 */ /* 0x000fe20000010010 */
[----:B------:R-:W-:Y:S01]  /*1c40*/  SHF.L.U32 R45, R42, 0x10, RZ ;  /* 0x000000102a2d7819 */ /* 0x000fe200000006ff */
[C---:B------:R-:W-:Y:S01]  /*1c50*/  FFMA.FTZ R3, R2.reuse, R3, R19 ;  /* 0x0000000302037223 */ /* 0x040fe20000010013 */
[----:B------:R-:W-:Y:S01]  /*1c60*/  FFMA.FTZ R89, R85, R44, R0 ;  /* 0x0000002c55597223 */ /* 0x000fe20000010000 */
[----:B------:R-:W5:Y:S01]  /*1c70*/  LDG.E.128 R16, desc[UR6][R48.64+0x6800] ;  /* 0x0068000630107981 */ /* 0x000f62000c1e1d00 */
[----:B------:R-:W-:Y:S01]  /*1c80*/  FFMA.FTZ R0, R2, R43, R41 ;  /* 0x0000002b02007223 */ /* 0x000fe20000010029 */
[----:B------:R-:W-:Y:S01]  /*1c90*/  FFMA.FTZ R43, R87, R28, R40 ;  /* 0x0000001c572b7223 */ /* 0x000fe20000010028 */
[----:B------:R-:W-:Y:S01]  /*1ca0*/  FFMA.FTZ R89, R84, R45, R89 ;  /* 0x0000002d54597223 */ /* 0x000fe20000010059 */
[C---:B------:R-:W-:Y:S01]  /*1cb0*/  PRMT R28, R29.reuse, 0x7632, R28 ;  /* 0x000076321d1c7816 */ /* 0x040fe2000000001c */
[----:B------:R-:W-:Y:S01]  /*1cc0*/  IMAD.U32 R45, R29, 0x10000, RZ ;  /* 0x000100001d2d7824 */ /* 0x000fe200078e00ff */
[----:B------:R-:W-:-:S02]  /*1cd0*/  PRMT R46, R46, 0x7632, R46 ;  /* 0x000076322e2e7816 */ /* 0x000fc4000000002e */
[C---:B------:R-:W-:Y:S02]  /*1ce0*/  SHF.L.U32 R42, R24.reuse, 0x10, RZ ;  /* 0x00000010182a7819 */ /* 0x040fe400000006ff */
[----:B------:R-:W-:Y:S01]  /*1cf0*/  PRMT R40, R24, 0x7632, R40 ;  /* 0x0000763218287816 */ /* 0x000fe20000000028 */
[----:B------:R-:W-:Y:S01]  /*1d00*/  FFMA.FTZ R24, R86, R45, R89 ;  /* 0x0000002d56187223 */ /* 0x000fe20000010059 */
[----:B------:R-:W-:Y:S01]  /*1d10*/  SHF.L.U32 R28, R28, 0x10, RZ ;  /* 0x000000101c1c7819 */ /* 0x000fe200000006ff */
[----:B------:R-:W-:Y:S01]  /*1d20*/  FFMA.FTZ R89, R85, R42, R92 ;  /* 0x0000002a55597223 */ /* 0x000fe2000001005c */
[----:B------:R-:W-:Y:S02]  /*1d30*/  SHF.L.U32 R41, R46, 0x10, RZ ;  /* 0x000000102e297819 */ /* 0x000fe400000006ff */
[----:B------:R-:W-:Y:S01]  /*1d40*/  SHF.L.U32 R45, R40, 0x10, RZ ;  /* 0x00000010282d7819 */ /* 0x000fe200000006ff */
[--C-:B------:R-:W-:Y:S01]  /*1d50*/  FFMA.FTZ R44, R91, R28, R24.reuse ;  /* 0x0000001c5b2c7223 */ /* 0x100fe20000010018 */
[C---:B------:R-:W-:Y:S01]  /*1d60*/  PRMT R24, R25.reuse, 0x7632, R24 ;  /* 0x0000763219187816 */ /* 0x040fe20000000018 */
[----:B------:R-:W-:Y:S01]  /*1d70*/  FFMA.FTZ R29, R88, R41, R43 ;  /* 0x00000029581d7223 */ /* 0x000fe2000001002b */
[----:B------:R-:W-:-:S02]  /*1d80*/  IMAD.U32 R85, R25, 0x10000, RZ ;  /* 0x0001000019557824 */ /* 0x000fc400078e00ff */
[----:B------:R-:W-:Y:S01]  /*1d90*/  FFMA.FTZ R45, R84, R45, R89 ;  /* 0x0000002d542d7223 */ /* 0x000fe20000010059 */
[----:B------:R-:W5:Y:S01]  /*1da0*/  LDG.E.128 R40, desc[UR6][R48.64+0xa000] ;  /* 0x00a0000630287981 */ /* 0x000f62000c1e1d00 */
        /* <DEDUP_REMOVED lines=9> */
[----:B------:R-:W-:-:S02]  /*1e40*/  PRMT R84, R64, 0x7632, R84 ;  /* 0x0000763240547816 */ /* 0x000fc40000000054 */
[----:B------:R-:W-:Y:S01]  /*1e50*/  SHF.L.U32 R28, R26, 0x10, RZ ;  /* 0x000000101a1c7819 */ /* 0x000fe200000006ff */
[----:B------:R-:W-:Y:S01]  /*1e60*/  IMAD.U32 R85, R30, 0x10000, RZ ;  /* 0x000100001e557824 */ /* 0x000fe200078e00ff */
[----:B------:R-:W-:-:S03]  /*1e70*/  SHF.L.U32 R93, R84, 0x10, RZ ;  /* 0x00000010545d7819 */ /* 0x000fc600000006ff */
[----:B------:R-:W-:Y:S01]  /*1e80*/  FFMA.FTZ R89, R88, R85, R89 ;  /* 0x0000005558597223 */ /* 0x000fe20000010059 */
[----:B------:R-:W-:Y:S02]  /*1e90*/  FFMA.FTZ R91, R87, R28, R86 ;  /* 0x0000001c575b7223 */ /* 0x000fe40000010056 */
[----:B------:R0:W5:Y:S01]  /*1ea0*/  LDG.E.128 R84, desc[UR6][R48.64+0x11000] ;  /* 0x0110000630547981 */ /* 0x000162000c1e1d00 */
[----:B------:R-:W-:Y:S01]  /*1eb0*/  PRMT R26, R60, 0x7632, R26 ;  /* 0x000076323c1a7816 */ /* 0x000fe2000000001a */
[----:B------:R-:W-:Y:S01]  /*1ec0*/  FFMA.FTZ R29, R90, R25, R29 ;  /* 0x000000195a1d7223 */ /* 0x000fe2000001001d */
[----:B------:R-:W-:Y:S01]  /*1ed0*/  SHF.L.U32 R60, R60, 0x10, RZ ;  /* 0x000000103c3c7819 */ /* 0x000fe200000006ff */
[----:B------:R-:W-:Y:S01]  /*1ee0*/  IMAD.U32 R64, R64, 0x10000, RZ ;  /* 0x0001000040407824 */ /* 0x000fe200078e00ff */
[----:B------:R-:W-:Y:S02]  /*1ef0*/  SHF.L.U32 R25, R24, 0x10, RZ ;  /* 0x0000001018197819 */ /* 0x000fe400000006ff */
[----:B------:R-:W-:Y:S01]  /*1f00*/  SHF.L.U32 R24, R26, 0x10, RZ ;  /* 0x000000101a187819 */ /* 0x000fe200000006ff */
[----:B------:R-:W-:Y:S01]  /*1f10*/  FFMA.FTZ R95, R60, R64, R3 ;  /* 0x000000403c5f7223 */ /* 0x000fe20000010003 */
[----:B------:R-:W-:Y:S01]  /*1f20*/  PRMT R26, R26, 0x7632, R26 ;  /* 0x000076321a1a7816 */ /* 0x000fe2000000001a */
[----:B------:R-:W-:Y:S01]  /*1f30*/  FFMA.FTZ R3, R2, R25, R29 ;  /* 0x0000001902037223 */ /* 0x000fe2000001001d */
[C---:B------:R-:W-:Y:S01]  /*1f40*/  PRMT R28, R65.reuse, 0x7632, R28 ;  /* 0x00007632411c7816 */ /* 0x040fe2000000001c */
[----:B------:R-:W-:Y:S01]  /*1f50*/  FFMA.FTZ R64, R24, R93, R95 ;  /* 0x0000005d18407223 */ /* 0x000fe2000001005f */
[----:B------:R-:W-:-:S02]  /*1f60*/  SHF.L.U32 R30, R65, 0x10, RZ ;  /* 0x00000010411e7819 */ /* 0x000fc400000006ff */
[C---:B------:R-:W-:Y:S01]  /*1f70*/  PRMT R25, R61.reuse, 0x7632, R25 ;  /* 0x000076323d197816 */ /* 0x040fe20000000019 */
[----:B------:R-:W-:Y:S01]  /*1f80*/  IMAD.U32 R61, R61, 0x10000, RZ ;  /* 0x000100003d3d7824 */ /* 0x000fe200078e00ff */
[----:B------:R-:W-:Y:S02]  /*1f90*/  SHF.L.U32 R29, R31, 0x10, RZ ;  /* 0x000000101f1d7819 */ /* 0x000fe400000006ff */
        /* <DEDUP_REMOVED lines=10> */
[----:B------:R-:W-:-:S02]  /*2040*/  PRMT R26, R62, 0x7632, R26 ;  /* 0x000076323e1a7816 */ /* 0x000fc4000000001a */
[C---:B------:R-:W-:Y:S02]  /*2050*/  PRMT R28, R66.reuse, 0x7632, R28 ;  /* 0x00007632421c7816 */ /* 0x040fe4000000001c */
[----:B0-----:R-:W-:Y:S02]  /*2060*/  SHF.L.U32 R49, R66, 0x10, RZ ;  /* 0x0000001042317819 */ /* 0x001fe400000006ff */
[----:B------:R-:W-:Y:S01]  /*2070*/  SHF.L.U32 R62, R62, 0x10, RZ ;  /* 0x000000103e3e7819 */ /* 0x000fe200000006ff */
[----:B------:R-:W-:Y:S01]  /*2080*/  FFMA.FTZ R65, R90, R31, R65 ;  /* 0x0000001f5a417223 */ /* 0x000fe20000010041 */
[----:B------:R-:W-:Y:S02]  /*2090*/  SHF.L.U32 R91, R28, 0x10, RZ ;  /* 0x000000101c5b7819 */ /* 0x000fe400000006ff */
        /* <DEDUP_REMOVED lines=8> */
[C---:B------:R-:W-:Y:S01]  /*2120*/  IMAD.U32 R27, R63.reuse, 0x10000, RZ ;  /* 0x000100003f1b7824 */ /* 0x040fe200078e00ff */
[----:B------:R-:W-:Y:S01]  /*2130*/  SHF.L.U32 R89, R68, 0x10, RZ ;  /* 0x0000001044597819 */ /* 0x000fe200000006ff */
[----:B------:R-:W-:Y:S01]  /*2140*/  FFMA.FTZ R91, R60, R31, R0 ;  /* 0x0000001f3c5b7223 */ /* 0x000fe20000010000 */
[----:B------:R-:W-:Y:S01]  /*2150*/  PRMT R63, R63, 0x7632, R63 ;  /* 0x000076323f3f7816 */ /* 0x000fe2000000003f */
[----:B------:R-:W-:Y:S01]  /*2160*/  FFMA.FTZ R49, R27, R30, R48 ;  /* 0x0000001e1b317223 */ /* 0x000fe20000010030 */
[----:B------:R-:W-:-:S02]  /*2170*/  PRMT R67, R67, 0x7632, R67 ;  /* 0x0000763243437816 */ /* 0x000fc40000000043 */
[----:B------:R-:W-:Y:S01]  /*2180*/  SHF.L.U32 R31, R28, 0x10, RZ ;  /* 0x000000101c1f7819 */ /* 0x000fe200000006ff */
[----:B------:R-:W-:Y:S01]  /*2190*/  FFMA.FTZ R30, R24, R89, R91 ;  /* 0x00000059181e7223 */ /* 0x000fe2000001005b */
[C---:B------:R-:W-:Y:S02]  /*21a0*/  SHF.L.U32 R28, R69.reuse, 0x10, RZ ;  /* 0x00000010451c7819 */ /* 0x040fe400000006ff */
[----:B------:R-:W-:Y:S01]  /*21b0*/  PRMT R69, R69, 0x7632, R69 ;  /* 0x0000763245457816 */ /* 0x000fe20000000045 */
[----:B------:R-:W-:Y:S01]  /*21c0*/  IMAD.U32 R67, R67, 0x10000, RZ ;  /* 0x0001000043437824 */ /* 0x000fe200078e00ff */
        /* <DEDUP_REMOVED lines=19> */
[----:B------:R-:W-:Y:S02]  /*2300*/  SHF.L.U32 R48, R73, 0x10, RZ ;  /* 0x0000001049307819 */ /* 0x000fe400000006ff */
[----:B------:R-:W-:Y:S01]  /*2310*/  PRMT R56, R56, 0x7632, R56 ;  /* 0x0000763238387816 */ /* 0x000fe20000000038 */
[----:B------:R-:W-:Y:S01]  /*2320*/  FFMA.FTZ R65, R60, R63, R29 ;  /* 0x0000003f3c417223 */ /* 0x000fe2000001001d */
[----:B------:R-:W-:Y:S01]  /*2330*/  FFMA.FTZ R30, R26, R3, R49 ;  /* 0x000000031a1e7223 */ /* 0x000fe20000010031 */
[----:B------:R-:W-:Y:S01]  /*2340*/  IMAD.U32 R29, R74, 0x10000, RZ ;  /* 0x000100004a1d7824 */ /* 0x000fe200078e00ff */
[----:B------:R-:W-:Y:S01]  /*2350*/  SHF.L.U32 R63, R56, 0x10, RZ ;  /* 0x00000010383f7819 */ /* 0x000fe200000006ff */
[----:B------:R-:W-:Y:S01]  /*2360*/  FFMA.FTZ R49, R25, R48, R64 ;  /* 0x0000003019317223 */ /* 0x000fe20000010040 */
[----:B------:R-:W-:-:S02]  /*2370*/  PRMT R74, R74, 0x7632, R74 ;  /* 0x000076324a4a7816 */ /* 0x000fc4000000004a */
        /* <DEDUP_REMOVED lines=19> */
[----:B------:R-:W-:Y:S01]  /*24b0*/  IMAD.U32 R29, R58, 0x10000, RZ ;  /* 0x000100003a1d7824 */ /* 0x000fe200078e00ff */
[----:B------:R-:W-:Y:S01]  /*24c0*/  PRMT R28, R75, 0x7632, R28 ;  /* 0x000076324b1c7816 */ /* 0x000fe2000000001c */
[----:B------:R-:W-:Y:S01]  /*24d0*/  FFMA.FTZ R56, R61, R56, R24 ;  /* 0x000000383d387223 */ /* 0x000fe20000010018 */
[----:B------:R-:W-:-:S02]  /*24e0*/  SHF.L.U32 R30, R75, 0x10, RZ ;  /* 0x000000104b1e7819 */ /* 0x000fc400000006ff */
[----:B------:R-:W-:Y:S02]  /*24f0*/  PRMT R58, R58, 0x7632, R58 ;  /* 0x000076323a3a7816 */ /* 0x000fe4000000003a */
[----:B------:R-:W-:Y:S01]  /*2500*/  SHF.L.U32 R24, R77, 0x10, RZ ;  /* 0x000000104d187819 */ /* 0x000fe200000006ff */
        /* <DEDUP_REMOVED lines=9> */
[----:B------:R-:W-:Y:S01]  /*25a0*/  PRMT R78, R78, 0x7632, R78 ;  /* 0x000076324e4e7816 */ /* 0x000fe2000000004e */
[----:B------:R-:W-:Y:S01]  /*25b0*/  FFMA.FTZ R30, R26, R31, R49 ;  /* 0x0000001f1a1e7223 */ /* 0x000fe20000010031 */
[--C-:B------:R-:W-:Y:S01]  /*25c0*/  FFMA.FTZ R57, R62, R57, R25.reuse ;  /* 0x000000393e397223 */ /* 0x100fe20000010019 */
[----:B------:R-:W-:-:S02]  /*25d0*/  PRMT R25, R52, 0x7632, R25 ;  /* 0x0000763234197816 */ /* 0x000fc40000000019 */
[----:B------:R-:W-:Y:S02]  /*25e0*/  SHF.L.U32 R31, R52, 0x10, RZ ;  /* 0x00000010341f7819 */ /* 0x000fe400000006ff */
[C---:B------:R-:W-:Y:S01]  /*25f0*/  PRMT R24, R80.reuse, 0x7632, R24 ;  /* 0x0000763250187816 */ /* 0x040fe20000000018 */
[----:B------:R-:W-:Y:S01]  /*2600*/  IMAD.U32 R80, R80, 0x10000, RZ ;  /* 0x0001000050507824 */ /* 0x000fe200078e00ff */
[----:B------:R-:W-:Y:S02]  /*2610*/  SHF.L.U32 R28, R59, 0x10, RZ ;  /* 0x000000103b1c7819 */ /* 0x000fe400000006ff */
        /* <DEDUP_REMOVED lines=8> */
[----:B------:R-:W-:-:S02]  /*26a0*/  PRMT R59, R59, 0x7632, R59 ;  /* 0x000076323b3b7816 */ /* 0x000fc4000000003b */
[C---:B------:R-:W-:Y:S02]  /*26b0*/  PRMT R29, R53.reuse, 0x7632, R29 ;  /* 0x00007632351d7816 */ /* 0x040fe4000000001d */
[----:B------:R-:W-:Y:S02]  /*26c0*/  SHF.L.U32 R30, R53, 0x10, RZ ;  /* 0x00000010351e7819 */ /* 0x000fe400000006ff */
[----:B------:R-:W-:Y:S01]  /*26d0*/  SHF.L.U32 R81, R81, 0x10, RZ ;  /* 0x0000001051517819 */ /* 0x000fe200000006ff */
[----:B------:R-:W-:Y:S01]  /*26e0*/  IMAD.U32 R26, R79, 0x10000, RZ ;  /* 0x000100004f1a7824 */ /* 0x000fe200078e00ff */
[----:B------:R-:W-:Y:S02]  /*26f0*/  SHF.L.U32 R59, R59, 0x10, RZ ;  /* 0x000000103b3b7819 */ /* 0x000fe400000006ff */
[----:B------:R-:W-:Y:S01]  /*2700*/  SHF.L.U32 R29, R29, 0x10, RZ ;  /* 0x000000101d1d7819 */ /* 0x000fe200000006ff */
[----:B------:R-:W-:Y:S01]  /*2710*/  FFMA.FTZ R31, R81, R30, R48 ;  /* 0x0000001e511f7223 */ /* 0x000fe20000010030 */
[----:B------:R-:W-:Y:S01]  /*2720*/  SHF.L.U32 R2, R2, 0x10, RZ ;  /* 0x0000001002027819 */ /* 0x000fe200000006ff */
[----:B------:R-:W-:Y:S01]  /*2730*/  FFMA.FTZ R59, R0, R59, R25 ;  /* 0x0000003b003b7223 */ /* 0x000fe20000010019 */
[----:B------:R-:W-:Y:S01]  /*2740*/  FFMA.FTZ R27, R27, R26, R28 ;  /* 0x0000001a1b1b7223 */ /* 0x000fe2000001001c */
[----:B------:R-:W-:-:S02]  /*2750*/  PRMT R26, R54, 0x7632, R26 ;  /* 0x00007632361a7816 */ /* 0x000fc4000000001a */
[----:B------:R-:W-:Y:S01]  /*2760*/  FFMA.FTZ R31, R2, R29, R31 ;  /* 0x0000001d021f7223 */ /* 0x000fe2000001001f */
[----:B------:R-:W-:Y:S02]  /*2770*/  SHF.L.U32 R29, R54, 0x10, RZ ;  /* 0x00000010361d7819 */ /* 0x000fe400000006ff */
[C---:B------:R-:W-:Y:S01]  /*2780*/  PRMT R25, R82.reuse, 0x7632, R25 ;  /* 0x0000763252197816 */ /* 0x040fe20000000019 */
[----:B------:R-:W-:Y:S01]  /*2790*/  IMAD.U32 R82, R82, 0x10000, RZ ;  /* 0x0001000052527824 */ /* 0x000fe200078e00ff */
[C---:B------:R-:W-:Y:S02]  /*27a0*/  PRMT R30, R32.reuse, 0x7632, R30 ;  /* 0x00007632201e7816 */ /* 0x040fe4000000001e */
[----:B------:R-:W-:Y:S02]  /*27b0*/  SHF.L.U32 R32, R32, 0x10, RZ ;  /* 0x0000001020207819 */ /* 0x000fe400000006ff */
        /* <DEDUP_REMOVED lines=20> */
[----:B--2---:R-:W-:-:S02]  /*2900*/  PRMT R30, R4, 0x7632, R30 ;  /* 0x00007632041e7816 */ /* 0x004fc4000000001e */
[----:B------:R-:W-:Y:S01]  /*2910*/  SHF.L.U32 R32, R4, 0x10, RZ ;  /* 0x0000001004207819 */ /* 0x000fe200000006ff */
[----:B------:R-:W-:Y:S01]  /*2920*/  FFMA.FTZ R4, R82, R31, R33 ;  /* 0x0000001f52047223 */ /* 0x000fe20000010021 */
[----:B------:R-:W-:Y:S02]  /*2930*/  SHF.L.U32 R28, R28, 0x10, RZ ;  /* 0x000000101c1c7819 */ /* 0x000fe400000006ff */
[----:B------:R-:W-:Y:S01]  /*2940*/  SHF.L.U32 R33, R30, 0x10, RZ ;  /* 0x000000101e217819 */ /* 0x000fe200000006ff */
[----:B------:R-:W-:Y:S02]  /*2950*/  FFMA.FTZ R49, R80, R32, R3 ;  /* 0x0000002050317223 */ /* 0x000fe40000010003 */
[----:B------:R-:W-:Y:S01]  /*2960*/  FFMA.FTZ R31, R25, R28, R4 ;  /* 0x0000001c191f7223 */ /* 0x000fe20000010004 */
[C---:B------:R-:W-:Y:S01]  /*2970*/  SHF.L.U32 R4, R5.reuse, 0x10, RZ ;  /* 0x0000001005047819 */ /* 0x040fe200000006ff */
[----:B------:R-:W-:Y:S01]  /*2980*/  FFMA.FTZ R28, R24, R33, R49 ;  /* 0x00000021181c7223 */ /* 0x000fe20000010031 */
[----:B------:R-:W-:Y:S01]  /*2990*/  PRMT R5, R5, 0x7632, R5 ;  /* 0x0000763205057816 */ /* 0x000fe20000000005 */
[----:B------:R-:W-:-:S02]  /*29a0*/  IMAD.U32 R3, R35, 0x10000, RZ ;  /* 0x0001000023037824 */ /* 0x000fc400078e00ff */
[----:B------:R-:W-:Y:S01]  /*29b0*/  FFMA.FTZ R33, R81, R4, R28 ;  /* 0x0000000451217223 */ /* 0x000fe2000001001c */
[----:B------:R-:W-:Y:S02]  /*29c0*/  SHF.L.U32 R5, R5, 0x10, RZ ;  /* 0x0000001005057819 */ /* 0x000fe400000006ff */
[----:B---3--:R-:W-:Y:S01]  /*29d0*/  PRMT R4, R8, 0x7632, R4 ;  /* 0x0000763208047816 */ /* 0x008fe20000000004 */
[----:B------:R-:W-:Y:S01]  /*29e0*/  FFMA.FTZ R3, R0, R3, R31 ;  /* 0x0000000300037223 */ /* 0x000fe2000001001f */
[----:B------:R-:W-:Y:S02]  /*29f0*/  SHF.L.U32 R8, R8, 0x10, RZ ;  /* 0x0000001008087819 */ /* 0x000fe400000006ff */
[----:B------:R-:W-:Y:S02]  /*2a00*/  PRMT R26, R83, 0x7632, R26 ;  /* 0x00007632531a7816 */ /* 0x000fe4000000001a */
[----:B------:R-:W-:Y:S01]  /*2a10*/  PRMT R35, R35, 0x7632, R35 ;  /* 0x0000763223237816 */ /* 0x000fe20000000023 */
[----:B------:R-:W-:Y:S01]  /*2a20*/  FFMA.FTZ R5, R2, R5, R33 ;  /* 0x0000000502057223 */ /* 0x000fe20000010021 */
[----:B------:R-:W-:-:S02]  /*2a30*/  SHF.L.U32 R31, R6, 0x10, RZ ;  /* 0x00000010061f7819 */ /* 0x000fc400000006ff */
[----:B------:R-:W-:Y:S01]  /*2a40*/  PRMT R6, R6, 0x7632, R6 ;  /* 0x0000763206067816 */ /* 0x000fe20000000006 */
[----:B------:R-:W-:Y:S01]  /*2a50*/  FFMA.FTZ R59, R80, R8, R59 ;  /* 0x00000008503b7223 */ /* 0x000fe2000001003b */
[----:B------:R-:W-:Y:S02]  /*2a60*/  SHF.L.U32 R33, R4, 0x10, RZ ;  /* 0x0000001004217819 */ /* 0x000fe400000006ff */
[----:B----4-:R-:W-:Y:S01]  /*2a70*/  PRMT R30, R12, 0x7632, R30 ;  /* 0x000076320c1e7816 */ /* 0x010fe2000000001e */
[----:B------:R-:W-:Y:S01]  /*2a80*/  IMAD.U32 R26, R26, 0x10000, RZ ;  /* 0x000100001a1a7824 */ /* 0x000fe200078e00ff */
[----:B------:R-:W-:Y:S01]  /*2a90*/  SHF.L.U32 R12, R12, 0x10, RZ ;  /* 0x000000100c0c7819 */ /* 0x000fe200000006ff */
[----:B------:R-:W-:Y:S02]  /*2aa0*/  IMAD.U32 R35, R35, 0x10000, RZ ;  /* 0x0001000023237824 */ /* 0x000fe400078e00ff */
[----:B------:R-:W-:Y:S01]  /*2ab0*/  FFMA.FTZ R4, R82, R31, R5 ;  /* 0x0000001f52047223 */ /* 0x000fe20000010005 */
[----:B------:R-:W-:-:S02]  /*2ac0*/  IMAD.U32 R6, R6, 0x10000, RZ ;  /* 0x0001000006067824 */ /* 0x000fc400078e00ff */
[----:B------:R-:W-:Y:S01]  /*2ad0*/  FFMA.FTZ R28, R24, R33, R59 ;  /* 0x00000021181c7223 */ /* 0x000fe2000001003b */
[----:B------:R-:W-:Y:S01]  /*2ae0*/  SHF.L.U32 R31, R30, 0x10, RZ ;  /* 0x000000101e1f7819 */ /* 0x000fe200000006ff */
[----:B------:R-:W-:Y:S01]  /*2af0*/  FFMA.FTZ R35, R26, R35, R3 ;  /* 0x000000231a237223 */ /* 0x000fe20000010003 */
[----:B------:R-:W-:Y:S01]  /*2b00*/  FFMA.FTZ R33, R80, R12, R27 ;  /* 0x0000000c50217223 */ /* 0x000fe2000001001b */
        /* <DEDUP_REMOVED lines=15> */
[C---:B------:R-:W-:Y:S02]  /*2c00*/  SHF.L.U32 R9, R10.reuse, 0x10, RZ ;  /* 0x000000100a097819 */ /* 0x040fe400000006ff */
[----:B------:R-:W-:Y:S02]  /*2c10*/  PRMT R7, R7, 0x7632, R7 ;  /* 0x0000763207077816 */ /* 0x000fe40000000007 */
[----:B------:R-:W-:Y:S02]  /*2c20*/  PRMT R10, R10, 0x7632, R10 ;  /* 0x000076320a0a7816 */ /* 0x000fe4000000000a */
[----:B-----5:R-:W-:Y:S01]  /*2c30*/  PRMT R2, R36, 0x7632, R2 ;  /* 0x0000763224027816 */ /* 0x020fe20000000002 */
[----:B------:R-:W-:Y:S01]  /*2c40*/  FFMA.FTZ R29, R26, R55, R29 ;  /* 0x000000371a1d7223 */ /* 0x000fe2000001001d */
[C---:B------:R-:W-:Y:S01]  /*2c50*/  PRMT R6, R20.reuse, 0x7632, R6 ;  /* 0x0000763214067816 */ /* 0x040fe20000000006 */
[----:B------:R-:W-:Y:S01]  /*2c60*/  IMAD.U32 R20, R20, 0x10000, RZ ;  /* 0x0001000014147824 */ /* 0x000fe200078e00ff */
        /* <DEDUP_REMOVED lines=9> */
[--C-:B------:R-:W-:Y:S01]  /*2d00*/  FFMA.FTZ R9, R25, R10, R4.reuse ;  /* 0x0000000a19097223 */ /* 0x100fe20000010004 */
[----:B------:R-:W-:-:S02]  /*2d10*/  PRMT R4, R21, 0x7632, R4 ;  /* 0x0000763215047816 */ /* 0x000fc40000000004 */
[----:B------:R-:W-:Y:S01]  /*2d20*/  SHF.L.U32 R6, R21, 0x10, RZ ;  /* 0x0000001015067819 */ /* 0x000fe200000006ff */
[----:B------:R-:W-:Y:S01]  /*2d30*/  FFMA.FTZ R8, R2, R27, R29 ;  /* 0x0000001b02087223 */ /* 0x000fe2000001001d */
[C---:B------:R-:W-:Y:S01]  /*2d40*/  PRMT R3, R37.reuse, 0x7632, R3 ;  /* 0x0000763225037816 */ /* 0x040fe20000000003 */
[----:B------:R-:W-:Y:S01]  /*2d50*/  IMAD.U32 R37, R37, 0x10000, RZ ;  /* 0x0001000025257824 */ /* 0x000fe200078e00ff */
        /* <DEDUP_REMOVED lines=8> */
[----:B------:R-:W-:-:S02]  /*2de0*/  PRMT R11, R11, 0x7632, R11 ;  /* 0x000076320b0b7816 */ /* 0x000fc4000000000b */
[----:B------:R-:W-:Y:S02]  /*2df0*/  SHF.L.U32 R14, R14, 0x10, RZ ;  /* 0x000000100e0e7819 */ /* 0x000fe400000006ff */
[----:B------:R-:W-:Y:S02]  /*2e00*/  PRMT R4, R38, 0x7632, R4 ;  /* 0x0000763226047816 */ /* 0x000fe40000000004 */
[C---:B------:R-:W-:Y:S02]  /*2e10*/  PRMT R6, R22.reuse, 0x7632, R6 ;  /* 0x0000763216067816 */ /* 0x040fe40000000006 */
[----:B------:R-:W-:Y:S02]  /*2e20*/  SHF.L.U32 R13, R22, 0x10, RZ ;  /* 0x00000010160d7819 */ /* 0x000fe400000006ff */
        /* <DEDUP_REMOVED lines=16> */
[----:B------:R-:W-:Y:S02]  /*2f30*/  PRMT R39, R39, 0x7632, R39 ;  /* 0x0000763227277816 */ /* 0x000fe40000000027 */
[----:B------:R-:W-:Y:S01]  /*2f40*/  PRMT R23, R23, 0x7632, R23 ;  /* 0x0000763217177816 */ /* 0x000fe20000000017 */
[----:B------:R-:W-:Y:S01]  /*2f50*/  FFMA.FTZ R35, R36, R6, R35 ;  /* 0x0000000624237223 */ /* 0x000fe20000010023 */
[----:B------:R-:W-:Y:S02]  /*2f60*/  SHF.L.U32 R11, R16, 0x10, RZ ;  /* 0x00000010100b7819 */ /* 0x000fe400000006ff */
        /* <DEDUP_REMOVED lines=9> */
[----:B------:R-:W-:Y:S02]  /*3000*/  SHF.L.U32 R8, R17, 0x10, RZ ;  /* 0x0000001011087819 */ /* 0x000fe400000006ff */
        /* <DEDUP_REMOVED lines=16> */
[----:B------:R-:W-:Y:S01]  /*3110*/  SHF.L.U32 R7, R19, 0x10, RZ ;  /* 0x0000001013077819 */ /* 0x000fe200000006ff */
[----:B------:R-:W-:Y:S01]  /*3120*/  FFMA.FTZ R12, R37, R8, R10 ;  /* 0x00000008250c7223 */ /* 0x000fe2000001000a */
[----:B------:R-:W-:Y:S01]  /*3130*/  FFMA.FTZ R15, R36, R13, R5 ;  /* 0x0000000d240f7223 */ /* 0x000fe20000010005 */
[----:B------:R-:W-:Y:S02]  /*3140*/  SHF.L.U32 R10, R41, 0x10, RZ ;  /* 0x00000010290a7819 */ /* 0x000fe400000006ff */
[----:B------:R-:W-:Y:S01]  /*3150*/  SHF.L.U32 R13, R44, 0x10, RZ ;  /* 0x000000102c0d7819 */ /* 0x000fe200000006ff */
[----:B------:R-:W-:Y:S01]  /*3160*/  FFMA.FTZ R8, R0, R7, R11 ;  /* 0x0000000700087223 */ /* 0x000fe2000001000b */
[----:B------:R-:W-:-:S02]  /*3170*/  IMAD.U32 R5, R42, 0x10000, RZ ;  /* 0x000100002a057824 */ /* 0x000fc400078e00ff */
[----:B------:R-:W-:Y:S01]  /*3180*/  FFMA.FTZ R11, R3, R10, R12 ;  /* 0x0000000a030b7223 */ /* 0x000fe2000001000c */
[----:B------:R-:W-:Y:S01]  /*3190*/  PRMT R42, R42, 0x7632, R42 ;  /* 0x000076322a2a7816 */ /* 0x000fe2000000002a */
[----:B------:R-:W-:Y:S01]  /*31a0*/  FFMA.FTZ R14, R2, R13, R15 ;  /* 0x0000000d020e7223 */ /* 0x000fe2000001000f */
[C---:B------:R-:W-:Y:S02]  /*31b0*/  PRMT R10, R45.reuse, 0x7632, R10 ;  /* 0x000076322d0a7816 */ /* 0x040fe4000000000a */
[----:B------:R-:W-:Y:S02]  /*31c0*/  SHF.L.U32 R12, R45, 0x10, RZ ;  /* 0x000000102d0c7819 */ /* 0x000fe400000006ff */
[C---:B------:R-:W-:Y:S02]  /*31d0*/  PRMT R13, R84.reuse, 0x7632, R13 ;  /* 0x00007632540d7816 */ /* 0x040fe4000000000d */
        /* <DEDUP_REMOVED lines=10> */
[----:B------:R-:W-:Y:S01]  /*3280*/  FFMA.FTZ R2, R2, R13, R9 ;  /* 0x0000000d02027223 */ /* 0x000fe20000010009 */
[----:B------:R-:W-:Y:S01]  /*3290*/  IMAD.U32 R12, R85, 0x10000, RZ ;  /* 0x00010000550c7824 */ /* 0x000fe200078e00ff */
[----:B------:R-:W-:-:S02]  /*32a0*/  SHF.L.U32 R9, R46, 0x10, RZ ;  /* 0x000000102e097819 */ /* 0x000fc400000006ff */
[----:B------:R-:W-:Y:S01]  /*32b0*/  PRMT R46, R46, 0x7632, R46 ;  /* 0x000076322e2e7816 */ /* 0x000fe2000000002e */
[----:B------:R-:W-:Y:S01]  /*32c0*/  FFMA.FTZ R2, R37, R12, R2 ;  /* 0x0000000c25027223 */ /* 0x000fe20000010002 */
[----:B------:R-:W-:Y:S01]  /*32d0*/  SHF.L.U32 R10, R10, 0x10, RZ ;  /* 0x000000100a0a7819 */ /* 0x000fe200000006ff */
[----:B------:R-:W-:Y:S01]  /*32e0*/  FFMA.FTZ R11, R38, R9, R11 ;  /* 0x00000009260b7223 */ /* 0x000fe2000001000b */
[----:B------:R-:W-:Y:S01]  /*32f0*/  SHF.L.U32 R9, R46, 0x10, RZ ;  /* 0x000000102e097819 */ /* 0x000fe200000006ff */
[C---:B------:R-:W-:Y:S02]  /*3300*/  IMAD.U32 R13, R86.reuse, 0x10000, RZ ;  /* 0x00010000560d7824 */ /* 0x040fe400078e00ff */
[--C-:B------:R-:W-:Y:S01]  /*3310*/  FFMA.FTZ R15, R3, R10, R2.reuse ;  /* 0x0000000a030f7223 */ /* 0x100fe20000010002 */
[----:B------:R-:W-:Y:S01]  /*3320*/  PRMT R2, R86, 0x7632, R2 ;  /* 0x0000763256027816 */ /* 0x000fe20000000002 */
[----:B------:R-:W-:Y:S01]  /*3330*/  FFMA.FTZ R9, R4, R9, R11 ;  /* 0x0000000904097223 */ /* 0x000fe2000001000b */
[----:B------:R-:W-:Y:S01]  /*3340*/  SHF.L.U32 R3, R47, 0x10, RZ ;  /* 0x000000102f037819 */ /* 0x000fe200000006ff */
[----:B------:R-:W-:Y:S01]  /*3350*/  FFMA.FTZ R13, R38, R13, R15 ;  /* 0x0000000d260d7223 */ /* 0x000fe2000001000f */
[----:B------:R-:W-:-:S02]  /*3360*/  SHF.L.U32 R11, R2, 0x10, RZ ;  /* 0x00000010020b7819 */ /* 0x000fc400000006ff */
[----:B------:R-:W-:Y:S01]  /*3370*/  PRMT R7, R43, 0x7632, R7 ;  /* 0x000076322b077816 */ /* 0x000fe20000000007 */
[--C-:B------:R-:W-:Y:S01]  /*3380*/  FFMA.FTZ R3, R0, R3, R9.reuse ;  /* 0x0000000300037223 */ /* 0x100fe20000010009 */
[----:B------:R-:W-:Y:S01]  /*3390*/  PRMT R9, R87, 0x7632, R9 ;  /* 0x0000763257097816 */ /* 0x000fe20000000009 */
[----:B------:R-:W-:Y:S01]  /*33a0*/  FFMA.FTZ R11, R4, R11, R13 ;  /* 0x0000000b040b7223 */ /* 0x000fe2000001000d */
[----:B------:R-:W-:Y:S02]  /*33b0*/  PRMT R19, R19, 0x7632, R19 ;  /* 0x0000763213137816 */ /* 0x000fe40000000013 */
[----:B------:R-:W-:Y:S02]  /*33c0*/  SHF.L.U32 R43, R43, 0x10, RZ ;  /* 0x000000102b2b7819 */ /* 0x000fe400000006ff */
[----:B------:R-:W-:Y:S02]  /*33d0*/  PRMT R47, R47, 0x7632, R47 ;  /* 0x000076322f2f7816 */ /* 0x000fe4000000002f */
[----:B------:R-:W-:Y:S01]  /*33e0*/  SHF.L.U32 R87, R87, 0x10, RZ ;  /* 0x0000001057577819 */ /* 0x000fe200000006ff */
[C---:B------:R-:W-:Y:S01]  /*33f0*/  FFMA.FTZ R5, R0.reuse, R43, R5 ;  /* 0x0000002b00057223 */ /* 0x040fe20000010005 */
[----:B------:R-:W-:Y:S01]  /*3400*/  SHF.L.U32 R4, R7, 0x10, RZ ;  /* 0x0000001007047819 */ /* 0x000fe200000006ff */
[----:B------:R-:W-:Y:S01]  /*3410*/  IMAD.U32 R2, R19, 0x10000, RZ ;  /* 0x0001000013027824 */ /* 0x000fe200078e00ff */
[----:B------:R-:W-:Y:S01]  /*3420*/  SHF.L.U32 R10, R47, 0x10, RZ ;  /* 0x000000102f0a7819 */ /* 0x000fe200000006ff */
[----:B------:R-:W-:Y:S01]  /*3430*/  FFMA.FTZ R11, R0, R87, R11 ;  /* 0x00000057000b7223 */ /* 0x000fe2000001000b */
[----:B------:R-:W-:Y:S01]  /*3440*/  SHF.L.U32 R12, R9, 0x10, RZ ;  /* 0x00000010090c7819 */ /* 0x000fe200000006ff */
[C---:B------:R-:W-:Y:S01]  /*3450*/  FFMA.FTZ R2, R39.reuse, R2, R8 ;  /* 0x0000000227027223 */ /* 0x040fe20000010008 */
[C---:B------:R-:W-:Y:S01]  /*3460*/  FFMA.FTZ R4, R39.reuse, R4, R5 ;  /* 0x0000000427047223 */ /* 0x040fe20000010005 */
[----:B------:R-:W-:-:S02]  /*3470*/  FFMA.FTZ R3, R39, R10, R3 ;  /* 0x0000000a27037223 */ /* 0x000fc40000010003 */
[----:B------:R-:W-:Y:S01]  /*3480*/  FFMA.FTZ R11, R39, R12, R11 ;  /* 0x0000000c270b7223 */ /* 0x000fe2000001000b */
[----:B------:R-:W0:Y:S04]  /*3490*/  SHFL.BFLY PT, R5, R6, 0x10, 0x1f ;  /* 0x0e001f0006057f89 */ /* 0x000e2800000e0000 */
[----:B------:R-:W1:Y:S04]  /*34a0*/  SHFL.BFLY PT, R7, R2, 0x10, 0x1f ;  /* 0x0e001f0002077f89 */ /* 0x000e6800000e0000 */
[----:B------:R-:W2:Y:S04]  /*34b0*/  SHFL.BFLY PT, R9, R4, 0x10, 0x1f ;  /* 0x0e001f0004097f89 */ /* 0x000ea800000e0000 */
[----:B------:R-:W3:Y:S04]  /*34c0*/  SHFL.BFLY PT, R0, R3, 0x10, 0x1f ;  /* 0x0e001f0003007f89 */ /* 0x000ee800000e0000 */
[----:B------:R-:W4:Y:S01]  /*34d0*/  SHFL.BFLY PT, R10, R11, 0x10, 0x1f ;  /* 0x0e001f000b0a7f89 */ /* 0x000f2200000e0000 */
[----:B0-----:R-:W-:Y:S01]  /*34e0*/  FADD.FTZ R5, R6, R5 ;  /* 0x0000000506057221 */ /* 0x001fe20000010000 */
[----:B-1----:R-:W-:Y:S01]  /*34f0*/  FADD.FTZ R7, R2, R7 ;  /* 0x0000000702077221 */ /* 0x002fe20000010000 */
[----:B--2---:R-:W-:Y:S01]  /*3500*/  FADD.FTZ R9, R4, R9 ;  /* 0x0000000904097221 */ /* 0x004fe20000010000 */
[----:B---3--:R-:W-:Y:S01]  /*3510*/  FADD.FTZ R8, R3, R0 ;  /* 0x0000000003087221 */ /* 0x008fe20000010000 */
[----:B----4-:R-:W-:Y:S01]  /*3520*/  FADD.FTZ R10, R11, R10 ;  /* 0x0000000a0b0a7221 */ /* 0x010fe20000010000 */
        /* <DEDUP_REMOVED lines=9> */
[----:B----4-:R-:W-:-:S02]  /*35c0*/  FADD.FTZ R11, R10, R3 ;  /* 0x000000030a0b7221 */ /* 0x010fc40000010000 */
        /* <DEDUP_REMOVED lines=15> */
[----:B------:R-:W5:Y:S01]  /*36c0*/  S2UR UR5, SR_CgaCtaId ;  /* 0x00000000000579c3 */ /* 0x000f620000008800 */
[----:B0-----:R-:W-:Y:S01]  /*36d0*/  FADD.FTZ R2, R3, R2 ;  /* 0x0000000203027221 */ /* 0x001fe20000010000 */
[----:B-1----:R-:W-:Y:S01]  /*36e0*/  FADD.FTZ R4, R5, R0 ;  /* 0x0000000005047221 */ /* 0x002fe20000010000 */
[----:B--2---:R-:W-:Y:S01]  /*36f0*/  FADD.FTZ R6, R7, R6 ;  /* 0x0000000607067221 */ /* 0x004fe20000010000 */
[----:B---3--:R-:W-:Y:S01]  /*3700*/  FADD.FTZ R9, R8, R9 ;  /* 0x0000000908097221 */ /* 0x008fe20000010000 */
[----:B----4-:R-:W-:Y:S01]  /*3710*/  FADD.FTZ R13, R12, R13 ;  /* 0x0000000d0c0d7221 */ /* 0x010fe20000010000 */
[----:B------:R-:W-:Y:S04]  /*3720*/  SHFL.BFLY PT, R3, R2, 0x1, 0x1f ;  /* 0x0c201f0002037f89 */ /* 0x000fe800000e0000 */
[----:B------:R-:W0:Y:S04]  /*3730*/  SHFL.BFLY PT, R5, R4, 0x1, 0x1f ;  /* 0x0c201f0004057f89 */ /* 0x000e2800000e0000 */
[----:B------:R-:W1:Y:S04]  /*3740*/  SHFL.BFLY PT, R7, R6, 0x1, 0x1f ;  /* 0x0c201f0006077f89 */ /* 0x000e6800000e0000 */
[----:B------:R-:W2:Y:S04]  /*3750*/  SHFL.BFLY PT, R8, R9, 0x1, 0x1f ;  /* 0x0c201f0009087f89 */ /* 0x000ea800000e0000 */
[----:B------:R-:W3:Y:S01]  /*3760*/  SHFL.BFLY PT, R10, R13, 0x1, 0x1f ;  /* 0x0c201f000d0a7f89 */ /* 0x000ee200000e0000 */
[----:B------:R-:W-:-:S02]  /*3770*/  LOP3.LUT P0, RZ, R51, 0x1f, RZ, 0xc0, !PT ;  /* 0x0000001f33ff7812 */ /* 0x000fc4000780c0ff */
[----:B------:R-:W-:Y:S01]  /*3780*/  SHF.R.S32.HI R0, RZ, 0x1f, R51 ;  /* 0x0000001fff007819 */ /* 0x000fe20000011433 */
[----:B------:R-:W-:-:S03]  /*3790*/  UMOV UR4, 0x400 ;  /* 0x0000040000047882 */ /* 0x000fc60000000000 */
[----:B------:R-:W-:Y:S01]  /*37a0*/  LEA.HI R0, R0, R51, RZ, 0x5 ;  /* 0x0000003300007211 */ /* 0x000fe200078f28ff */
[----:B-----5:R-:W-:-:S03]  /*37b0*/  ULEA UR4, UR5, UR4, 0x18 ;  /* 0x0000000405047291 */ /* 0x020fc6000f8ec03f */
[----:B------:R-:W-:Y:S01]  /*37c0*/  SHF.R.S32.HI R0, RZ, 0x5, R0 ;  /* 0x00000005ff007819 */ /* 0x000fe20000011400 */
[----:B0-----:R-:W-:Y:S02]  /*37d0*/  FADD.FTZ R5, R4, R5 ;  /* 0x0000000504057221 */ /* 0x001fe40000010000 */
[----:B------:R-:W-:Y:S01]  /*37e0*/  @!P0 FADD.FTZ R3, R2, R3 ;  /* 0x0000000302038221 */ /* 0x000fe20000010000 */
[----:B------:R-:W-:Y:S01]  /*37f0*/  LEA R0, R0, UR4, 0x2 ;  /* 0x0000000400007c11 */ /* 0x000fe2000f8e10ff */
[----:B-1----:R-:W-:Y:S01]  /*3800*/  FADD.FTZ R7, R6, R7 ;  /* 0x0000000706077221 */ /* 0x002fe20000010000 */
[----:B--2---:R-:W-:Y:S01]  /*3810*/  FADD.FTZ R9, R9, R8 ;  /* 0x0000000809097221 */ /* 0x004fe20000010000 */
[----:B---3--:R-:W-:Y:S02]  /*3820*/  FADD.FTZ R13, R13, R10 ;  /* 0x0000000a0d0d7221 */ /* 0x008fe40000010000 */
[----:B------:R0:W-:Y:S04]  /*3830*/  @!P0 STS [R0], R3 ;  /* 0x0000000300008388 */ /* 0x0001e80000000800 */
        /* <DEDUP_REMOVED lines=12> */
[----:B------:R-:W4:Y:S04]  /*3900*/  LDS.128 R4, [UR4] ;  /* 0x00000004ff047984 */ /* 0x000f280008000c00 */
        /* <DEDUP_REMOVED lines=28> */
[----:B------:R0:W-:Y:S04]  /*3ad0*/  STG.E.U16 desc[UR6][R50.64+0x600], R14 ;  /* 0x0006000e32007986 */ /* 0x0001e8000c101506 */
[----:B------:R0:W-:Y:S04]  /*3ae0*/  STG.E.U16 desc[UR6][R50.64+0x900], R18 ;  /* 0x0009001232007986 */ /* 0x0001e8000c101506 */
[----:B------:R0:W-:Y:S04]  /*3af0*/  STG.E.U16 desc[UR6][R50.64], R6 ;  /* 0x0000000632007986 */ /* 0x0001e8000c101506 */
[----:B------:R0:W-:Y:S02]  /*3b00*/  STG.E.U16 desc[UR6][R50.64+0xc00], R22 ;  /* 0x000c001632007986 */ /* 0x0001e4000c101506 */
.L_x_34:
[----:B------:R-:W-:Y:S05]  /*3b10*/  BSYNC B0 ;  /* 0x0000000000007941 */ /* 0x000fea0003800000 */
.L_x_33:
[----:B------:R-:W-:Y:S01]  /*3b20*/  PREEXIT ;  /* 0x000000000000782d */ /* 0x000fe20000000000 */
[----:B------:R-:W-:Y:S05]  /*3b30*/  EXIT ;  /* 0x000000000000794d */ /* 0x000fea0003800000 */
.L_x_35:
        /* <DEDUP_REMOVED lines=12> */
.L_x_111:


//--------------------- .text._Z30router_gemm_kernel_bf16_outputI13__nv_bfloat16Li128ELi8ELi4ELi384ELi7168EEvPS0_PKT_S4_ --------------------------
	.section	.text._Z30router_gemm_kernel_bf16_outputI13__nv_bfloat16Li128ELi8ELi4ELi384ELi7168EEvPS0_PKT_S4_,"ax",@progbits
	.align	128
        .global         _Z30router_gemm_kernel_bf16_outputI13__nv_bfloat16Li128ELi8ELi4ELi384ELi7168EEvPS0_PKT_S4_
        .type           _Z30router_gemm_kernel_bf16_outputI13__nv_bfloat16Li128ELi8ELi4ELi384ELi7168EEvPS0_PKT_S4_,@function
        .size           _Z30router_gemm_kernel_bf16_outputI13__nv_bfloat16Li128ELi8ELi4ELi384ELi7168EEvPS0_PKT_S4_,(.L_x_112 - _Z30router_gemm_kernel_bf16_outputI13__nv_bfloat16Li128ELi8ELi4ELi384ELi7168EEvPS0_PKT_S4_)
        .other          _Z30router_gemm_kernel_bf16_outputI13__nv_bfloat16Li128ELi8ELi4ELi384ELi7168EEvPS0_PKT_S4_,@"STO_CUDA_ENTRY STV_DEFAULT"
_Z30router_gemm_kernel_bf16_outputI13__nv_bfloat16Li128ELi8ELi4ELi384ELi7168EEvPS0_PKT_S4_:
.text._Z30router_gemm_kernel_bf16_outputI13__nv_bfloat16Li128ELi8ELi4ELi384ELi7168EEvPS0_PKT_S4_:
        /* <DEDUP_REMOVED lines=35> */
[----:B------:R-:W-:Y:S01]  /*0230*/  SHF.L.U32 R12, R3, 0x10, RZ ;  /* 0x00000010030c7819 */ /* 0x000fe200000006ff */
[C---:B------:R-:W-:Y:S01]  /*0240*/  IMAD.U32 R70, R13.reuse, 0x10000, RZ ;  /* 0x000100000d467824 */ /* 0x040fe200078e00ff */
[----:B------:R-:W-:Y:S02]  /*0250*/  PRMT R68, R13, 0x7632, R68 ;  /* 0x000076320d447816 */ /* 0x000fe40000000044 */
[C---:B-----5:R-:W-:Y:S01]  /*0260*/  PRMT R85, R80.reuse, 0x7632, R85 ;  /* 0x0000763250557816 */ /* 0x060fe20000000055 */
[----:B------:R-:W-:-:S03]  /*0270*/  IMAD.U32 R84, R80, 0x10000, RZ ;  /* 0x0001000050547824 */ /* 0x000fc600078e00ff */
[----:B------:R-:W-:Y:S01]  /*0280*/  SHF.L.U32 R85, R85, 0x10, RZ ;  /* 0x0000001055557819 */ /* 0x000fe200000006ff */
[----:B------:R-:W-:Y:S01]  /*0290*/  FFMA.FTZ R72, R84, R69, RZ ;  /* 0x0000004554487223 */ /* 0x000fe200000100ff */
[C---:B------:R-:W-:Y:S02]  /*02a0*/  PRMT R13, R81.reuse, 0x7632, R13 ;  /* 0x00007632510d7816 */ /* 0x040fe4000000000d */
[----:B------:R-:W-:Y:S01]  /*02b0*/  SHF.L.U32 R81, R81, 0x10, RZ ;  /* 0x0000001051517819 */ /* 0x000fe200000006ff */
[----:B------:R-:W-:Y:S01]  /*02c0*/  FFMA.FTZ R12, R85, R12, R72 ;  /* 0x0000000c550c7223 */ /* 0x000fe20000010048 */
[----:B------:R-:W-:Y:S01]  /*02d0*/  SHF.L.U32 R68, R68, 0x10, RZ ;  /* 0x0000001044447819 */ /* 0x000fe200000006ff */
[----:B------:R-:W-:Y:S02]  /*02e0*/  IMAD.U32 R13, R13, 0x10000, RZ ;  /* 0x000100000d0d7824 */ /* 0x000fe400078e00ff */
[----:B------:R-:W-:Y:S01]  /*02f0*/  FFMA.FTZ R12, R81, R70, R12 ;  /* 0x00000046510c7223 */ /* 0x000fe2000001000c */
[----:B------:R-:W-:-:S02]  /*0300*/  SHF.L.U32 R69, R14, 0x10, RZ ;  /* 0x000000100e457819 */ /* 0x000fc400000006ff */
[C---:B------:R-:W-:Y:S01]  /*0310*/  PRMT R80, R82.reuse, 0x7632, R80 ;  /* 0x0000763252507816 */ /* 0x040fe20000000050 */
[----:B------:R-:W-:Y:S01]  /*0320*/  FFMA.FTZ R71, R13, R68, R12 ;  /* 0x000000440d477223 */ /* 0x000fe2000001000c */
[----:B------:R-:W-:Y:S02]  /*0330*/  SHF.L.U32 R12, R82, 0x10, RZ ;  /* 0x00000010520c7819 */ /* 0x000fe400000006ff */
[----:B------:R-:W-:Y:S02]  /*0340*/  PRMT R14, R14, 0x7632, R14 ;  /* 0x000076320e0e7816 */ /* 0x000fe4000000000e */
[C---:B---3--:R-:W-:Y:S02]  /*0350*/  PRMT R72, R8.reuse, 0x7632, R72 ;  /* 0x0000763208487816 */ /* 0x048fe40000000048 */
[----:B------:R-:W-:Y:S01]  /*0360*/  SHF.L.U32 R87, R8, 0x10, RZ ;  /* 0x0000001008577819 */ /* 0x000fe200000006ff */
[----:B------:R-:W-:Y:S01]  /*0370*/  FFMA.FTZ R75, R12, R69, R71 ;  /* 0x000000450c4b7223 */ /* 0x000fe20000010047 */
[----:B------:R-:W-:Y:S01]  /*0380*/  SHF.L.U32 R73, R14, 0x10, RZ ;  /* 0x000000100e497819 */ /* 0x000fe200000006ff */
[----:B------:R-:W-:Y:S01]  /*0390*/  IMAD.U32 R80, R80, 0x10000, RZ ;  /* 0x0001000050507824 */ /* 0x000fe200078e00ff */
[----:B------:R-:W-:Y:S01]  /*03a0*/  SHF.L.U32 R72, R72, 0x10, RZ ;  /* 0x0000001048487819 */ /* 0x000fe200000006ff */
[----:B------:R-:W-:Y:S01]  /*03b0*/  FFMA.FTZ R82, R84, R87, RZ ;  /* 0x0000005754527223 */ /* 0x000fe200000100ff */
[----:B------:R-:W-:Y:S01]  /*03c0*/  PRMT R3, R83, 0x7632, R3 ;  /* 0x0000763253037816 */ /* 0x000fe20000000003 */
[----:B------:R-:W2:Y:S01]  /*03d0*/  LDG.E.128 R68, desc[UR6][R90.64+0x8800] ;  /* 0x008800065a447981 */ /* 0x000ea2000c1e1d00 */
[----:B------:R-:W-:Y:S01]  /*03e0*/  SHF.L.U32 R8, R15, 0x10, RZ ;  /* 0x000000100f087819 */ /* 0x000fe200000006ff */
[----:B------:R-:W-:-:S02]  /*03f0*/  IMAD.U32 R83, R83, 0x10000, RZ ;  /* 0x0001000053537824 */ /* 0x000fc400078e00ff */
[----:B------:R-:W-:Y:S01]  /*0400*/  FFMA.FTZ R14, R80, R73, R75 ;  /* 0x00000049500e7223 */ /* 0x000fe2000001004b */
[----:B------:R-:W-:Y:S02]  /*0410*/  IMAD.U32 R74, R9, 0x10000, RZ ;  /* 0x00010000094a7824 */ /* 0x000fe400078e00ff */
[----:B------:R-:W-:Y:S01]  /*0420*/  FFMA.FTZ R72, R85, R72, R82 ;  /* 0x0000004855487223 */ /* 0x000fe20000010052 */
[----:B------:R-:W-:Y:S02]  /*0430*/  PRMT R15, R15, 0x7632, R15 ;  /* 0x000076320f0f7816 */ /* 0x000fe4000000000f */
[----:B------:R-:W-:Y:S01]  /*0440*/  PRMT R9, R9, 0x7632, R9 ;  /* 0x0000763209097816 */ /* 0x000fe20000000009 */
[----:B------:R-:W-:Y:S01]  /*0450*/  FFMA.FTZ R8, R83, R8, R14 ;  /* 0x0000000853087223 */ /* 0x000fe2000001000e */
[----:B------:R-:W-:Y:S01]  /*0460*/  FFMA.FTZ R74, R81, R74, R72 ;  /* 0x0000004a514a7223 */ /* 0x000fe20000010048 */
[----:B------:R-:W-:Y:S02]  /*0470*/  SHF.L.U32 R14, R15, 0x10, RZ ;  /* 0x000000100f0e7819 */ /* 0x000fe400000006ff */
[----:B------:R-:W-:Y:S01]  /*0480*/  SHF.L.U32 R3, R3, 0x10, RZ ;  /* 0x0000001003037819 */ /* 0x000fe200000006ff */
[----:B------:R-:W-:Y:S01]  /*0490*/  IMAD.U32 R72, R9, 0x10000, RZ ;  /* 0x0001000009487824 */ /* 0x000fe200078e00ff */
[----:B----4-:R-:W-:-:S02]  /*04a0*/  PRMT R9, R4, 0x7632, R9 ;  /* 0x0000763204097816 */ /* 0x010fc40000000009 */
[----:B------:R-:W-:Y:S01]  /*04b0*/  SHF.L.U32 R73, R4, 0x10, RZ ;  /* 0x0000001004497819 */ /* 0x000fe200000006ff */
[----:B------:R-:W-:Y:S01]  /*04c0*/  FFMA.FTZ R14, R3, R14, R8 ;  /* 0x0000000e030e7223 */ /* 0x000fe20000010008 */
[----:B------:R-:W-:Y:S01]  /*04d0*/  FFMA.FTZ R15, R13, R72, R74 ;  /* 0x000000480d0f7223 */ /* 0x000fe2000001004a */
[----:B------:R-:W-:Y:S02]  /*04e0*/  SHF.L.U32 R8, R9, 0x10, RZ ;  /* 0x0000001009087819 */ /* 0x000fe400000006ff */
[----:B------:R-:W-:Y:S01]  /*04f0*/  FFMA.FTZ R72, R84, R73, RZ ;  /* 0x0000004954487223 */ /* 0x000fe200000100ff */
[C---:B------:R-:W-:Y:S01]  /*0500*/  PRMT R4, R10.reuse, 0x7632, R4 ;  /* 0x000076320a047816 */ /* 0x040fe20000000004 */
[----:B------:R-:W-:Y:S01]  /*0510*/  IMAD.U32 R9, R10, 0x10000, RZ ;  /* 0x000100000a097824 */ /* 0x000fe200078e00ff */
[----:B------:R-:W-:Y:S01]  /*0520*/  SHF.L.U32 R10, R5, 0x10, RZ ;  /* 0x00000010050a7819 */ /* 0x000fe200000006ff */
[----:B------:R-:W-:Y:S01]  /*0530*/  FFMA.FTZ R72, R85, R8, R72 ;  /* 0x0000000855487223 */ /* 0x000fe20000010048 */
[----:B------:R-:W-:Y:S01]  /*0540*/  PRMT R8, R5, 0x7632, R8 ;  /* 0x0000763205087816 */ /* 0x000fe20000000008 */
[--C-:B------:R-:W-:Y:S01]  /*0550*/  FFMA.FTZ R9, R12, R9, R15.reuse ;  /* 0x000000090c097223 */ /* 0x100fe2000001000f */
[----:B------:R-:W-:Y:S01]  /*0560*/  SHF.L.U32 R5, R4, 0x10, RZ ;  /* 0x0000001004057819 */ /* 0x000fe200000006ff */
[----:B------:R-:W-:Y:S01]  /*0570*/  FFMA.FTZ R10, R81, R10, R72 ;  /* 0x0000000a510a7223 */ /* 0x000fe20000010048 */
[C---:B------:R-:W-:Y:S01]  /*0580*/  SHF.L.U32 R86, R11.reuse, 0x10, RZ ;  /* 0x000000100b567819 */ /* 0x040fe200000006ff */
[----:B------:R-:W-:Y:S01]  /*0590*/  IMAD.U32 R8, R8, 0x10000, RZ ;  /* 0x0001000008087824 */ /* 0x000fe200078e00ff */
[----:B------:R-:W-:Y:S01]  /*05a0*/  PRMT R15, R11, 0x7632, R15 ;  /* 0x000076320b0f7816 */ /* 0x000fe2000000000f */
[----:B------:R-:W-:Y:S01]  /*05b0*/  FFMA.FTZ R4, R80, R5, R9 ;  /* 0x0000000550047223 */ /* 0x000fe20000010009 */
[C---:B------:R-:W-:Y:S01]  /*05c0*/  SHF.L.U32 R5, R6.reuse, 0x10, RZ ;  /* 0x0000001006057819 */ /* 0x040fe200000006ff */
[----:B------:R-:W-:Y:S01]  /*05d0*/  FFMA.FTZ R9, R13, R8, R10 ;  /* 0x000000080d097223 */ /* 0x000fe2000001000a */
[----:B------:R-:W3:Y:S01]  /*05e0*/  LDG.E.128 R72, desc[UR6][R90.64+0xc000] ;  /* 0x00c000065a487981 */ /* 0x000ee2000c1e1d00 */
[----:B------:R-:W-:Y:S01]  /*05f0*/  FFMA.FTZ R86, R83, R86, R4 ;  /* 0x0000005653567223 */ /* 0x000fe20000010004 */
[----:B------:R-:W-:Y:S01]  /*0600*/  PRMT R6, R6, 0x7632, R6 ;  /* 0x0000763206067816 */ /* 0x000fe20000000006 */
[C---:B------:R-:W-:Y:S01]  /*0610*/  IMAD.U32 R11, R76.reuse, 0x10000, RZ ;  /* 0x000100004c0b7824 */ /* 0x040fe200078e00ff */
[----:B------:R-:W-:Y:S01]  /*0620*/  PRMT R4, R76, 0x7632, R4 ;  /* 0x000076324c047816 */ /* 0x000fe20000000004 */
[----:B------:R-:W-:Y:S01]  /*0630*/  FFMA.FTZ R9, R12, R5, R9 ;  /* 0x000000050c097223 */ /* 0x000fe20000010009 */
[----:B------:R-:W-:Y:S01]  /*0640*/  SHF.L.U32 R5, R6, 0x10, RZ ;  /* 0x0000001006057819 */ /* 0x000fe200000006ff */
[----:B------:R-:W-:Y:S01]  /*0650*/  FFMA.FTZ R6, R84, R11, RZ ;  /* 0x0000000b54067223 */ /* 0x000fe200000100ff */
[----:B------:R-:W-:Y:S01]  /*0660*/  PRMT R8, R77, 0x7632, R8 ;  /* 0x000076324d087816 */ /* 0x000fe20000000008 */
[----:B------:R-:W-:Y:S01]  /*0670*/  IMAD.U32 R4, R4, 0x10000, RZ ;  /* 0x0001000004047824 */ /* 0x000fe200078e00ff */
[C---:B------:R-:W-:Y:S01]  /*0680*/  PRMT R76, R7.reuse, 0x7632, R76 ;  /* 0x00007632074c7816 */ /* 0x040fe2000000004c */
[----:B------:R-:W-:Y:S01]  /*0690*/  FFMA.FTZ R84, R80, R5, R9 ;  /* 0x0000000550547223 */ /* 0x000fe20000010009 */
[----:B------:R-:W-:Y:S01]  /*06a0*/  SHF.L.U32 R82, R7, 0x10, RZ ;  /* 0x0000001007527819 */ /* 0x000fe200000006ff */
[----:B------:R-:W-:Y:S01]  /*06b0*/  FFMA.FTZ R85, R85, R4, R6 ;  /* 0x0000000455557223 */ /* 0x000fe20000010006 */
[----:B------:R-:W-:Y:S01]  /*06c0*/  SHF.L.U32 R88, R77, 0x10, RZ ;  /* 0x000000104d587819 */ /* 0x000fe200000006ff */
[----:B------:R-:W4:Y:S01]  /*06d0*/  LDG.E.128 R4, desc[UR6][R90.64+0x2000] ;  /* 0x002000065a047981 */ /* 0x000f22000c1e1d00 */
[----:B------:R-:W-:-:S03]  /*06e0*/  SHF.L.U32 R77, R8, 0x10, RZ ;  /* 0x00000010084d7819 */ /* 0x000fc600000006ff */
[----:B------:R-:W5:Y:S01]  /*06f0*/  LDG.E.128 R8, desc[UR6][R92.64+0x2000] ;  /* 0x002000065c087981 */ /* 0x000f62000c1e1d00 */
        /* <DEDUP_REMOVED lines=17> */
[----:B------:R-:W-:-:S02]  /*0810*/  SHF.L.U32 R77, R78, 0x10, RZ ;  /* 0x000000104e4d7819 */ /* 0x000fc400000006ff */
[----:B------:R-:W-:Y:S02]  /*0820*/  PRMT R84, R78, 0x7632, R84 ;  /* 0x000076324e547816 */ /* 0x000fe40000000054 */
[----:B------:R-:W-:Y:S01]  /*0830*/  PRMT R78, R17, 0x7632, R78 ;  /* 0x00007632114e7816 */ /* 0x000fe2000000004e */
[----:B------:R-:W-:Y:S01]  /*0840*/  FFMA.FTZ R76, R16, R15, R85 ;  /* 0x0000000f104c7223 */ /* 0x000fe20000010055 */
[----:B------:R-:W-:Y:S01]  /*0850*/  PRMT R17, R21, 0x7632, R17 ;  /* 0x0000763215117816 */ /* 0x000fe20000000011 */
[C---:B------:R-:W-:Y:S01]  /*0860*/  IMAD.U32 R85, R24.reuse, 0x10000, RZ ;  /* 0x0001000018557824 */ /* 0x040fe200078e00ff */
[----:B------:R-:W-:Y:S01]  /*0870*/  PRMT R21, R24, 0x7632, R21 ;  /* 0x0000763218157816 */ /* 0x000fe20000000015 */
[----:B------:R-:W-:Y:S01]  /*0880*/  FFMA.FTZ R77, R12, R77, R13 ;  /* 0x0000004d0c4d7223 */ /* 0x000fe2000001000d */
[----:B------:R-:W-:Y:S01]  /*0890*/  IMAD.U32 R84, R84, 0x10000, RZ ;  /* 0x0001000054547824 */ /* 0x000fe200078e00ff */
[----:B------:R-:W-:Y:S01]  /*08a0*/  SHF.L.U32 R78, R78, 0x10, RZ ;  /* 0x000000104e4e7819 */ /* 0x000fe200000006ff */
[----:B------:R-:W5:Y:S01]  /*08b0*/  LDG.E.128 R12, desc[UR6][R90.64+0x5800] ;  /* 0x005800065a0c7981 */ /* 0x000f62000c1e1d00 */
        /* <DEDUP_REMOVED lines=8> */
[----:B------:R-:W-:Y:S01]  /*0940*/  PRMT R25, R25, 0x7632, R25 ;  /* 0x0000763219197816 */ /* 0x000fe20000000019 */
[----:B------:R-:W-:Y:S01]  /*0950*/  FFMA.FTZ R21, R82, R21, R85 ;  /* 0x0000001552157223 */ /* 0x000fe20000010055 */
[----:B------:R-:W-:Y:S01]  /*0960*/  SHF.L.U32 R80, R22, 0x10, RZ ;  /* 0x0000001016507819 */ /* 0x000fe200000006ff */
[----:B------:R-:W-:Y:S02]  /*0970*/  IMAD.U32 R20, R18, 0x10000, RZ ;  /* 0x0001000012147824 */ /* 0x000fe400078e00ff */
[----:B------:R-:W-:Y:S01]  /*0980*/  FFMA.FTZ R88, R83, R88, R84 ;  /* 0x0000005853587223 */ /* 0x000fe20000010054 */
[----:B------:R-:W-:Y:S01]  /*0990*/  FFMA.FTZ R85, R16, R79, R21 ;  /* 0x0000004f10557223 */ /* 0x000fe20000010015 */
[----:B------:R-:W-:-:S02]  /*09a0*/  IMAD.U32 R84, R25, 0x10000, RZ ;  /* 0x0001000019547824 */ /* 0x000fc400078e00ff */
[----:B------:R-:W-:Y:S01]  /*09b0*/  FFMA.FTZ R20, R80, R20, R77 ;  /* 0x0000001450147223 */ /* 0x000fe2000001004d */
[----:B------:R-:W-:Y:S01]  /*09c0*/  PRMT R18, R18, 0x7632, R18 ;  /* 0x0000763212127816 */ /* 0x000fe20000000012 */
[----:B------:R-:W5:Y:S01]  /*09d0*/  LDG.E.128 R76, desc[UR6][R90.64+0x9000] ;  /* 0x009000065a4c7981 */ /* 0x000f62000c1e1d00 */
[----:B------:R-:W-:Y:S01]  /*09e0*/  PRMT R21, R26, 0x7632, R21 ;  /* 0x000076321a157816 */ /* 0x000fe20000000015 */
[----:B------:R-:W-:Y:S01]  /*09f0*/  FFMA.FTZ R85, R17, R84, R85 ;  /* 0x0000005411557223 */ /* 0x000fe20000010055 */
[----:B------:R-:W-:Y:S02]  /*0a00*/  PRMT R83, R22, 0x7632, R83 ;  /* 0x0000763216537816 */ /* 0x000fe40000000053 */
        /* <DEDUP_REMOVED lines=8> */
[----:B------:R-:W-:-:S02]  /*0a90*/  FFMA.FTZ R25, R83, R22, R25 ;  /* 0x0000001653197223 */ /* 0x000fc40000010019 */
[----:B------:R-:W5:Y:S01]  /*0aa0*/  LDG.E.128 R20, desc[UR6][R90.64+0xc800] ;  /* 0x00c800065a147981 */ /* 0x000f62000c1e1d00 */
[C---:B------:R-:W-:Y:S01]  /*0ab0*/  IMAD.U32 R87, R19.reuse, 0x10000, RZ ;  /* 0x0001000013577824 */ /* 0x040fe200078e00ff */
[----:B------:R-:W-:Y:S02]  /*0ac0*/  PRMT R19, R19, 0x7632, R19 ;  /* 0x0000763213137816 */ /* 0x000fe40000000013 */
[C---:B------:R-:W-:Y:S02]  /*0ad0*/  SHF.L.U32 R85, R27.reuse, 0x10, RZ ;  /* 0x000000101b557819 */ /* 0x040fe400000006ff */
[----:B------:R-:W-:Y:S01]  /*0ae0*/  SHF.L.U32 R26, R28, 0x10, RZ ;  /* 0x000000101c1a7819 */ /* 0x000fe200000006ff */
[----:B------:R-:W-:Y:S01]  /*0af0*/  FFMA.FTZ R87, R84, R87, R89 ;  /* 0x0000005754577223 */ /* 0x000fe20000010059 */
[----:B------:R-:W-:Y:S02]  /*0b00*/  PRMT R27, R27, 0x7632, R27 ;  /* 0x000076321b1b7816 */ /* 0x000fe4000000001b */
[----:B------:R-:W-:-:S02]  /*0b10*/  SHF.L.U32 R19, R19, 0x10, RZ ;  /* 0x0000001013137819 */ /* 0x000fc400000006ff */
[----:B------:R-:W-:Y:S02]  /*0b20*/  SHF.L.U32 R18, R18, 0x10, RZ ;  /* 0x0000001012127819 */ /* 0x000fe400000006ff */
[----:B------:R-:W-:Y:S01]  /*0b30*/  PRMT R28, R28, 0x7632, R28 ;  /* 0x000076321c1c7816 */ /* 0x000fe2000000001c */
[----:B------:R-:W-:Y:S02]  /*0b40*/  IMAD.U32 R24, R24, 0x10000, RZ ;  /* 0x0001000018187824 */ /* 0x000fe400078e00ff */
[----:B------:R-:W-:Y:S01]  /*0b50*/  FFMA.FTZ R25, R84, R85, R25 ;  /* 0x0000005554197223 */ /* 0x000fe20000010019 */
[----:B------:R-:W-:Y:S01]  /*0b60*/  FFMA.FTZ R89, R81, R26, R86 ;  /* 0x0000001a51597223 */ /* 0x000fe20000010056 */
        /* <DEDUP_REMOVED lines=8> */
[----:B------:R-:W-:Y:S01]  /*0bf0*/  IMAD.U32 R86, R29, 0x10000, RZ ;  /* 0x000100001d567824 */ /* 0x000fe200078e00ff */
[----:B------:R-:W-:Y:S01]  /*0c00*/  SHF.L.U32 R25, R19, 0x10, RZ ;  /* 0x0000001013197819 */ /* 0x000fe200000006ff */
[--C-:B------:R-:W-:Y:S01]  /*0c10*/  FFMA.FTZ R27, R81, R26, R24.reuse ;  /* 0x0000001a511b7223 */ /* 0x100fe20000010018 */
[----:B------:R-:W-:Y:S01]  /*0c20*/  PRMT R24, R29, 0x7632, R24 ;  /* 0x000076321d187816 */ /* 0x000fe20000000018 */
[----:B------:R-:W-:Y:S01]  /*0c30*/  FFMA.FTZ R86, R16, R86, R89 ;  /* 0x0000005610567223 */ /* 0x000fe20000010059 */
[C---:B------:R-:W-:Y:S01]  /*0c40*/  SHF.L.U32 R88, R33.reuse, 0x10, RZ ;  /* 0x0000001021587819 */ /* 0x040fe200000006ff */
[----:B------:R-:W-:Y:S01]  /*0c50*/  FFMA.FTZ R89, R82, R25, R27 ;  /* 0x0000001952597223 */ /* 0x000fe2000001001b */
[----:B------:R-:W-:Y:S01]  /*0c60*/  PRMT R82, R33, 0x7632, R82 ;  /* 0x0000763221527816 */ /* 0x000fe20000000052 */
[----:B------:R-:W-:Y:S01]  /*0c70*/  IMAD.U32 R87, R31, 0x10000, RZ ;  /* 0x000100001f577824 */ /* 0x000fe200078e00ff */
[----:B------:R-:W-:-:S02]  /*0c80*/  SHF.L.U32 R33, R24, 0x10, RZ ;  /* 0x0000001018217819 */ /* 0x000fc400000006ff */
[C---:B------:R-:W-:Y:S01]  /*0c90*/  PRMT R32, R30.reuse, 0x7632, R32 ;  /* 0x000076321e207816 */ /* 0x040fe20000000020 */
[----:B------:R-:W5:Y:S01]  /*0ca0*/  LDG.E.128 R24, desc[UR6][R90.64+0x2800] ;  /* 0x002800065a187981 */ /* 0x000f62000c1e1d00 */
[----:B------:R-:W-:Y:S02]  /*0cb0*/  SHF.L.U32 R81, R30, 0x10, RZ ;  /* 0x000000101e517819 */ /* 0x000fe400000006ff */
[----:B------:R-:W-:Y:S02]  /*0cc0*/  PRMT R19, R31, 0x7632, R19 ;  /* 0x000076321f137816 */ /* 0x000fe40000000013 */
[----:B------:R-:W5:Y:S01]  /*0cd0*/  LDG.E.128 R28, desc[UR6][R92.64+0x2800] ;  /* 0x002800065c1c7981 */ /* 0x000f62000c1e1d00 */
[----:B------:R-:W-:Y:S02]  /*0ce0*/  IMAD.U32 R82, R82, 0x10000, RZ ;  /* 0x0001000052527824 */ /* 0x000fe400078e00ff */
[----:B------:R-:W-:Y:S01]  /*0cf0*/  FFMA.FTZ R89, R16, R88, R89 ;  /* 0x0000005810597223 */ /* 0x000fe20000010059 */
        /* <DEDUP_REMOVED lines=12> */
[C---:B------:R-:W-:Y:S01]  /*0dc0*/  FFMA.FTZ R33, R83.reuse, R32, R86 ;  /* 0x0000002053217223 */ /* 0x040fe20000010056 */
[----:B------:R-:W-:Y:S01]  /*0dd0*/  FFMA.FTZ R17, R83, R16, R17 ;  /* 0x0000001053117223 */ /* 0x000fe20000010011 */
[----:B------:R-:W-:Y:S01]  /*0de0*/  FFMA.FTZ R89, R88, R89, R85 ;  /* 0x0000005958597223 */ /* 0x000fe20000010055 */
[----:B------:R-:W-:Y:S01]  /*0df0*/  SHF.L.U32 R40, R40, 0x10, RZ ;  /* 0x0000001028287819 */ /* 0x000fe200000006ff */
[----:B------:R-:W5:Y:S01]  /*0e00*/  LDG.E.128 R80, desc[UR6][R90.64+0x6000] ;  /* 0x006000065a507981 */ /* 0x000f62000c1e1d00 */
[----:B------:R-:W-:Y:S01]  /*0e10*/  IMAD.U32 R36, R36, 0x10000, RZ ;  /* 0x0001000024247824 */ /* 0x000fe200078e00ff */
[----:B------:R-:W-:Y:S01]  /*0e20*/  SHF.L.U32 R16, R37, 0x10, RZ ;  /* 0x0000001025107819 */ /* 0x000fe200000006ff */
[----:B------:R-:W-:Y:S01]  /*0e30*/  IMAD.U32 R85, R41, 0x10000, RZ ;  /* 0x0001000029557824 */ /* 0x000fe200078e00ff */
[----:B------:R-:W-:Y:S01]  /*0e40*/  PRMT R32, R37, 0x7632, R32 ;  /* 0x0000763225207816 */ /* 0x000fe20000000020 */
[----:B------:R-:W-:Y:S01]  /*0e50*/  FFMA.FTZ R36, R40, R36, R89 ;  /* 0x0000002428247223 */ /* 0x000fe20000010059 */
[----:B------:R-:W-:-:S02]  /*0e60*/  SHF.L.U32 R34, R35, 0x10, RZ ;  /* 0x0000001023227819 */ /* 0x000fc400000006ff */
[----:B------:R-:W-:Y:S01]  /*0e70*/  PRMT R86, R41, 0x7632, R86 ;  /* 0x0000763229567816 */ /* 0x000fe20000000056 */
[--C-:B------:R-:W-:Y:S01]  /*0e80*/  FFMA.FTZ R89, R85, R16, R36.reuse ;  /* 0x0000001055597223 */ /* 0x100fe20000010024 */
[----:B------:R-:W-:Y:S01]  /*0e90*/  SHF.L.U32 R41, R32, 0x10, RZ ;  /* 0x0000001020297819 */ /* 0x000fe200000006ff */
[C---:B------:R-:W-:Y:S01]  /*0ea0*/  FFMA.FTZ R87, R84.reuse, R87, R33 ;  /* 0x0000005754577223 */ /* 0x040fe20000010021 */
[----:B------:R-:W-:Y:S01]  /*0eb0*/  PRMT R36, R35, 0x7632, R36 ;  /* 0x0000763223247816 */ /* 0x000fe20000000024 */
[----:B------:R-:W-:Y:S02]  /*0ec0*/  FFMA.FTZ R37, R84, R34, R17 ;  /* 0x0000002254257223 */ /* 0x000fe40000010011 */
[----:B------:R-:W5:Y:S01]  /*0ed0*/  LDG.E.128 R32, desc[UR6][R90.64+0x9800] ;  /* 0x009800065a207981 */ /* 0x000f62000c1e1d00 */
[----:B------:R-:W-:Y:S01]  /*0ee0*/  IMAD.U32 R86, R86, 0x10000, RZ ;  /* 0x0001000056567824 */ /* 0x000fe200078e00ff */
[C---:B------:R-:W-:Y:S02]  /*0ef0*/  PRMT R16, R44.reuse, 0x7632, R16 ;  /* 0x000076322c107816 */ /* 0x040fe40000000010 */
[----:B------:R-:W-:Y:S01]  /*0f00*/  SHF.L.U32 R84, R44, 0x10, RZ ;  /* 0x000000102c547819 */ /* 0x000fe200000006ff */
[----:B------:R-:W-:Y:S01]  /*0f10*/  FFMA.FTZ R17, R86, R41, R89 ;  /* 0x0000002956117223 */ /* 0x000fe20000010059 */
[----:B------:R-:W-:-:S02]  /*0f20*/  SHF.L.U32 R41, R38, 0x10, RZ ;  /* 0x0000001026297819 */ /* 0x000fc400000006ff */
[----:B------:R-:W-:Y:S01]  /*0f30*/  SHF.L.U32 R44, R42, 0x10, RZ ;  /* 0x000000102a2c7819 */ /* 0x000fe200000006ff */
[----:B------:R-:W-:Y:S01]  /*0f40*/  IMAD.U32 R19, R19, 0x10000, RZ ;  /* 0x0001000013137824 */ /* 0x000fe200078e00ff */
[----:B------:R-:W-:Y:S01]  /*0f50*/  SHF.L.U32 R36, R36, 0x10, RZ ;  /* 0x0000001024247819 */ /* 0x000fe200000006ff */
[----:B------:R-:W-:Y:S02]  /*0f60*/  IMAD.U32 R89, R16, 0x10000, RZ ;  /* 0x0001000010597824 */ /* 0x000fe400078e00ff */
[----:B------:R-:W-:Y:S01]  /*0f70*/  FFMA.FTZ R3, R88, R84, R3 ;  /* 0x0000005458037223 */ /* 0x000fe20000010003 */
[----:B------:R-:W-:Y:S01]  /*0f80*/  FFMA.FTZ R16, R44, R41, R17 ;  /* 0x000000292c107223 */ /* 0x000fe20000010011 */
[C---:B------:R-:W-:Y:S01]  /*0f90*/  FFMA.FTZ R19, R18.reuse, R19, R87 ;  /* 0x0000001312137223 */ /* 0x040fe20000010057 */
[----:B------:R-:W-:Y:S01]  /*0fa0*/  FFMA.FTZ R37, R18, R36, R37 ;  /* 0x0000002412257223 */ /* 0x000fe20000010025 */
[C---:B------:R-:W-:Y:S01]  /*0fb0*/  PRMT R17, R45.reuse, 0x7632, R17 ;  /* 0x000076322d117816 */ /* 0x040fe20000000011 */
[----:B------:R-:W-:Y:S01]  /*0fc0*/  FFMA.FTZ R18, R40, R89, R3 ;  /* 0x0000005928127223 */ /* 0x000fe20000010003 */
[----:B------:R-:W-:-:S02]  /*0fd0*/  SHF.L.U32 R41, R45, 0x10, RZ ;  /* 0x000000102d297819 */ /* 0x000fc400000006ff */
[----:B------:R-:W-:Y:S02]  /*0fe0*/  PRMT R38, R38, 0x7632, R38 ;  /* 0x0000763226267816 */ /* 0x000fe40000000026 */
[----:B------:R-:W-:Y:S01]  /*0ff0*/  PRMT R3, R42, 0x7632, R3 ;  /* 0x000076322a037816 */ /* 0x000fe20000000003 */
[--C-:B------:R-:W-:Y:S01]  /*1000*/  FFMA.FTZ R41, R85, R41, R18.reuse ;  /* 0x0000002955297223 */ /* 0x100fe20000010012 */
[----:B------:R-:W-:Y:S02]  /*1010*/  SHF.L.U32 R17, R17, 0x10, RZ ;  /* 0x0000001011117819 */ /* 0x000fe400000006ff */
[C---:B------:R-:W-:Y:S01]  /*1020*/  PRMT R18, R48.reuse, 0x7632, R18 ;  /* 0x0000763230127816 */ /* 0x040fe20000000012 */
[----:B------:R-:W-:Y:S01]  /*1030*/  IMAD.U32 R48, R48, 0x10000, RZ ;  /* 0x0001000030307824 */ /* 0x000fe200078e00ff */
[----:B------:R-:W-:Y:S01]  /*1040*/  SHF.L.U32 R38, R38, 0x10, RZ ;  /* 0x0000001026267819 */ /* 0x000fe200000006ff */
[----:B------:R-:W-:Y:S01]  /*1050*/  IMAD.U32 R3, R3, 0x10000, RZ ;  /* 0x0001000003037824 */ /* 0x000fe200078e00ff */
[----:B------:R-:W-:-:S02]  /*1060*/  PRMT R36, R43, 0x7632, R36 ;  /* 0x000076322b247816 */ /* 0x000fc40000000024 */
[----:B------:R-:W-:Y:S01]  /*1070*/  SHF.L.U32 R45, R43, 0x10, RZ ;  /* 0x000000102b2d7819 */ /* 0x000fe200000006ff */
[----:B------:R-:W-:Y:S01]  /*1080*/  FFMA.FTZ R87, R86, R17, R41 ;  /* 0x0000001156577223 */ /* 0x000fe20000010029 */
        /* <DEDUP_REMOVED lines=11> */
[----:B------:R-:W-:Y:S01]  /*1140*/  PRMT R42, R46, 0x7632, R42 ;  /* 0x000076322e2a7816 */ /* 0x000fe2000000002a */
[----:B------:R-:W5:Y:S01]  /*1150*/  LDG.E.128 R16, desc[UR6][R90.64+0xd000] ;  /* 0x00d000065a107981 */ /* 0x000f62000c1e1d00 */
[----:B------:R-:W-:Y:S01]  /*1160*/  SHF.L.U32 R41, R41, 0x10, RZ ;  /* 0x0000001029297819 */ /* 0x000fe200000006ff */
[----:B------:R-:W-:Y:S01]  /*1170*/  IMAD.U32 R46, R36, 0x10000, RZ ;  /* 0x00010000242e7824 */ /* 0x000fe200078e00ff */
[----:B------:R-:W-:Y:S01]  /*1180*/  SHF.L.U32 R43, R43, 0x10, RZ ;  /* 0x000000102b2b7819 */ /* 0x000fe200000006ff */
[----:B------:R-:W-:Y:S01]  /*1190*/  FFMA.FTZ R49, R85, R48, R84 ;  /* 0x0000003055317223 */ /* 0x000fe20000010054 */
[C---:B------:R-:W-:Y:S01]  /*11a0*/  IMAD.U32 R84, R52.reuse, 0x10000, RZ ;  /* 0x0001000034547824 */ /* 0x040fe200078e00ff */
[----:B------:R-:W-:Y:S01]  /*11b0*/  PRMT R36, R52, 0x7632, R36 ;  /* 0x0000763234247816 */ /* 0x000fe20000000024 */
[----:B------:R-:W-:Y:S01]  /*11c0*/  FFMA.FTZ R48, R46, R41, R39 ;  /* 0x000000292e307223 */ /* 0x000fe20000010027 */
        /* <DEDUP_REMOVED lines=8> */
[----:B------:R-:W5:Y:S01]  /*1250*/  LDG.E.128 R36, desc[UR6][R90.64+0x3000] ;  /* 0x003000065a247981 */ /* 0x000f62000c1e1d00 */
[----:B------:R-:W-:Y:S01]  /*1260*/  FFMA.FTZ R53, R40, R41, R43 ;  /* 0x0000002928357223 */ /* 0x000fe2000001002b */
[----:B------:R-:W-:-:S02]  /*1270*/  FFMA.FTZ R88, R44, R87, R49 ;  /* 0x000000572c587223 */ /* 0x000fc40000010031 */
[----:B------:R0:W5:Y:S01]  /*1280*/  LDG.E.128 R40, desc[UR6][R92.64+0x3000] ;  /* 0x003000065c287981 */ /* 0x000162000c1e1d00 */
[C---:B------:R-:W-:Y:S01]  /*1290*/  SHF.L.U32 R49, R50.reuse, 0x10, RZ ;  /* 0x0000001032317819 */ /* 0x040fe200000006ff */
[--C-:B------:R-:W-:Y:S01]  /*12a0*/  FFMA.FTZ R87, R85, R84, R53.reuse ;  /* 0x0000005455577223 */ /* 0x100fe20000010035 */
[----:B------:R-:W-:Y:S02]  /*12b0*/  PRMT R50, R50, 0x7632, R50 ;  /* 0x0000763232327816 */ /* 0x000fe40000000032 */
        /* <DEDUP_REMOVED lines=9> */
[C---:B------:R-:W-:Y:S01]  /*1350*/  FFMA.FTZ R88, R3.reuse, R50, R88 ;  /* 0x0000003203587223 */ /* 0x040fe20000010058 */
[----:B------:R-:W-:Y:S01]  /*1360*/  FFMA.FTZ R49, R3, R54, R85 ;  /* 0x0000003603317223 */ /* 0x000fe20000010055 */
[----:B------:R-:W-:Y:S01]  /*1370*/  IMAD.U32 R50, R51, 0x10000, RZ ;  /* 0x0001000033327824 */ /* 0x000fe200078e00ff */
        /* <DEDUP_REMOVED lines=13> */
[----:B------:R-:W-:Y:S01]  /*1450*/  SHF.L.U32 R44, R44, 0x10, RZ ;  /* 0x000000102c2c7819 */ /* 0x000fe200000006ff */
[----:B------:R-:W-:Y:S01]  /*1460*/  IMAD.U32 R56, R55, 0x10000, RZ ;  /* 0x0001000037387824 */ /* 0x000fe200078e00ff */
[----:B------:R-:W-:Y:S01]  /*1470*/  SHF.L.U32 R54, R53, 0x10, RZ ;  /* 0x0000001035367819 */ /* 0x000fe200000006ff */
[----:B------:R-:W-:Y:S01]  /*1480*/  FFMA.FTZ R86, R52, R84, R87 ;  /* 0x0000005434567223 */ /* 0x000fe20000010057 */
[C---:B------:R-:W-:Y:S01]  /*1490*/  SHF.L.U32 R53, R61.reuse, 0x10, RZ ;  /* 0x000000103d357819 */ /* 0x040fe200000006ff */
[C---:B------:R-:W-:Y:S01]  /*14a0*/  FFMA.FTZ R84, R46.reuse, R44, R47 ;  /* 0x0000002c2e547223 */ /* 0x040fe2000001002f */
[C---:B------:R-:W-:Y:S01]  /*14b0*/  FFMA.FTZ R56, R46.reuse, R56, R45 ;  /* 0x000000382e387223 */ /* 0x040fe2000001002d */
[----:B------:R-:W-:Y:S01]  /*14c0*/  FFMA.FTZ R54, R46, R54, R85 ;  /* 0x000000362e367223 */ /* 0x000fe20000010055 */
[----:B------:R-:W-:Y:S01]  /*14d0*/  PRMT R55, R61, 0x7632, R55 ;  /* 0x000076323d377816 */ /* 0x000fe20000000037 */
[----:B------:R-:W5:Y:S01]  /*14e0*/  LDG.E.128 R44, desc[UR6][R90.64+0xa000] ;  /* 0x00a000065a2c7981 */ /* 0x000f62000c1e1d00 */
[----:B------:R-:W-:-:S02]  /*14f0*/  SHF.L.U32 R61, R64, 0x10, RZ ;  /* 0x00000010403d7819 */ /* 0x000fc400000006ff */
[----:B------:R-:W-:-:S03]  /*1500*/  PRMT R64, R64, 0x7632, R64 ;  /* 0x0000763240407816 */ /* 0x000fc60000000040 */
[----:B0-----:R-:W-:Y:S01]  /*1510*/  FFMA.FTZ R93, R3, R61, R84 ;  /* 0x0000003d035d7223 */ /* 0x001fe20000010054 */
[----:B------:R-:W-:-:S05]  /*1520*/  SHF.L.U32 R89, R64, 0x10, RZ ;  /* 0x0000001040597819 */ /* 0x000fca00000006ff */
[----:B------:R-:W-:Y:S02]  /*1530*/  FFMA.FTZ R84, R52, R89, R93 ;  /* 0x0000005934547223 */ /* 0x000fe4000001005d */
[----:B------:R-:W5:Y:S01]  /*1540*/  LDG.E.128 R88, desc[UR6][R90.64+0xd800] ;  /* 0x00d800065a587981 */ /* 0x000f62000c1e1d00 */
[C---:B------:R-:W-:Y:S02]  /*1550*/  SHF.L.U32 R60, R57.reuse, 0x10, RZ ;  /* 0x00000010393c7819 */ /* 0x040fe400000006ff */
[----:B------:R-:W-:Y:S02]  /*1560*/  PRMT R57, R57, 0x7632, R57 ;  /* 0x0000763239397816 */ /* 0x000fe40000000039 */
[----:B------:R-:W-:Y:S01]  /*1570*/  SHF.L.U32 R55, R55, 0x10, RZ ;  /* 0x0000001037377819 */ /* 0x000fe200000006ff */
[----:B------:R-:W-:Y:S02]  /*1580*/  FFMA.FTZ R86, R53, R60, R86 ;  /* 0x0000003c35567223 */ /* 0x000fe40000010056 */
[----:B------:R-:W-:Y:S01]  /*1590*/  IMAD.U32 R85, R57, 0x10000, RZ ;  /* 0x0001000039557824 */ /* 0x000fe200078e00ff */
[----:B------:R-:W-:-:S02]  /*15a0*/  PRMT R57, R62, 0x7632, R57 ;  /* 0x000076323e397816 */ /* 0x000fc40000000039 */
[----:B------:R-:W-:Y:S01]  /*15b0*/  SHF.L.U32 R62, R62, 0x10, RZ ;  /* 0x000000103e3e7819 */ /* 0x000fe200000006ff */
[----:B------:R-:W-:Y:S01]  /*15c0*/  FFMA.FTZ R87, R55, R85, R86 ;  /* 0x0000005537577223 */ /* 0x000fe20000010056 */
[C---:B------:R-:W-:Y:S01]  /*15d0*/  SHF.L.U32 R61, R58.reuse, 0x10, RZ ;  /* 0x000000103a3d7819 */ /* 0x040fe200000006ff */
[C---:B------:R-:W-:Y:S01]  /*15e0*/  IMAD.U32 R64, R59.reuse, 0x10000, RZ ;  /* 0x000100003b407824 */ /* 0x040fe200078e00ff */
[----:B------:R-:W-:Y:S02]  /*15f0*/  PRMT R85, R58, 0x7632, R85 ;  /* 0x000076323a557816 */ /* 0x000fe40000000055 */
[----:B------:R-:W-:Y:S01]  /*1600*/  PRMT R58, R59, 0x7632, R58 ;  /* 0x000076323b3a7816 */ /* 0x000fe2000000003a */
[----:B------:R-:W-:Y:S01]  /*1610*/  FFMA.FTZ R59, R62, R61, R87 ;  /* 0x0000003d3e3b7223 */ /* 0x000fe20000010057 */
[----:B------:R-:W-:Y:S01]  /*1620*/  PRMT R61, R65, 0x7632, R61 ;  /* 0x00007632413d7816 */ /* 0x000fe2000000003d */
[----:B------:R-:W-:Y:S01]  /*1630*/  IMAD.U32 R86, R57, 0x10000, RZ ;  /* 0x0001000039567824 */ /* 0x000fe200078e00ff */
[----:B------:R-:W-:-:S02]  /*1640*/  SHF.L.U32 R65, R65, 0x10, RZ ;  /* 0x0000001041417819 */ /* 0x000fc400000006ff */
[----:B------:R-:W-:Y:S02]  /*1650*/  SHF.L.U32 R85, R85, 0x10, RZ ;  /* 0x0000001055557819 */ /* 0x000fe400000006ff */
[C---:B--2---:R-:W-:Y:S02]  /*1660*/  PRMT R57, R68.reuse, 0x7632, R57 ;  /* 0x0000763244397816 */ /* 0x044fe40000000039 */
        /* <DEDUP_REMOVED lines=15> */
[----:B------:R-:W-:Y:S01]  /*1760*/  FFMA.FTZ R61, R62, R54, R59 ;  /* 0x000000363e3d7223 */ /* 0x000fe2000001003b */
[----:B------:R-:W-:Y:S01]  /*1770*/  IMAD.U32 R63, R63, 0x10000, RZ ;  /* 0x000100003f3f7824 */ /* 0x000fe200078e00ff */
[----:B------:R-:W-:Y:S01]  /*1780*/  SHF.L.U32 R59, R66, 0x10, RZ ;  /* 0x00000010423b7819 */ /* 0x000fe200000006ff */
[----:B------:R-:W-:Y:S01]  /*1790*/  FFMA.FTZ R85, R55, R92, R68 ;  /* 0x0000005c37557223 */ /* 0x000fe20000010044 */
[C---:B------:R-:W-:Y:S02]  /*17a0*/  PRMT R65, R70.reuse, 0x7632, R65 ;  /* 0x0000763246417816 */ /* 0x040fe40000000041 */
        /* <DEDUP_REMOVED lines=11> */
[----:B------:R-:W-:Y:S01]  /*1860*/  IMAD.U32 R58, R58, 0x10000, RZ ;  /* 0x000100003a3a7824 */ /* 0x000fe200078e00ff */
[----:B------:R-:W-:Y:S02]  /*1870*/  SHF.L.U32 R60, R60, 0x10, RZ ;  /* 0x000000103c3c7819 */ /* 0x000fe400000006ff */
[----:B------:R-:W-:Y:S01]  /*1880*/  SHF.L.U32 R67, R67, 0x10, RZ ;  /* 0x0000001043437819 */ /* 0x000fe200000006ff */
[----:B------:R-:W-:Y:S01]  /*1890*/  IMAD.U32 R59, R59, 0x10000, RZ ;  /* 0x000100003b3b7824 */ /* 0x000fe200078e00ff */
[C---:B---3--:R-:W-:Y:S01]  /*18a0*/  SHF.L.U32 R61, R72.reuse, 0x10, RZ ;  /* 0x00000010483d7819 */ /* 0x048fe200000006ff */
[----:B------:R-:W-:Y:S01]  /*18b0*/  FFMA.FTZ R64, R63, R64, R66 ;  /* 0x000000403f407223 */ /* 0x000fe20000010042 */
[----:B------:R-:W-:Y:S01]  /*18c0*/  PRMT R72, R72, 0x7632, R72 ;  /* 0x0000763248487816 */ /* 0x000fe20000000048 */
[C---:B------:R-:W-:Y:S01]  /*18d0*/  FFMA.FTZ R58, R60.reuse, R58, R57 ;  /* 0x0000003a3c3a7223 */ /* 0x040fe20000010039 */
[C---:B------:R-:W-:Y:S01]  /*18e0*/  FFMA.FTZ R57, R60.reuse, R67, R54 ;  /* 0x000000433c397223 */ /* 0x040fe20000010036 */
[----:B------:R-:W-:Y:S01]  /*18f0*/  FFMA.FTZ R54, R60, R59, R64 ;  /* 0x0000003b3c367223 */ /* 0x000fe20000010040 */
[----:B------:R-:W-:Y:S01]  /*1900*/  FFMA.FTZ R67, R3, R61, R56 ;  /* 0x0000003d03437223 */ /* 0x000fe20000010038 */
[----:B------:R-:W-:-:S02]  /*1910*/  IMAD.U32 R59, R72, 0x10000, RZ ;  /* 0x00010000483b7824 */ /* 0x000fc400078e00ff */
[----:B----4-:R-:W-:Y:S02]  /*1920*/  IMAD.U32 R68, R4, 0x10000, RZ ;  /* 0x0001000004447824 */ /* 0x010fe400078e00ff */
[--C-:B------:R-:W-:Y:S01]  /*1930*/  FFMA.FTZ R52, R52, R59, R67.reuse ;  /* 0x0000003b34347223 */ /* 0x100fe20000010043 */
[----:B------:R-:W-:Y:S02]  /*1940*/  PRMT R67, R4, 0x7632, R67 ;  /* 0x0000763204437816 */ /* 0x000fe40000000043 */
[C---:B-----5:R-:W-:Y:S02]  /*1950*/  PRMT R4, R8.reuse, 0x7632, R4 ;  /* 0x0000763208047816 */ /* 0x060fe40000000004 */
[----:B------:R-:W-:Y:S02]  /*1960*/  SHF.L.U32 R59, R8, 0x10, RZ ;  /* 0x00000010083b7819 */ /* 0x000fe400000006ff */
[----:B------:R-:W-:Y:S01]  /*1970*/  SHF.L.U32 R66, R73, 0x10, RZ ;  /* 0x0000001049427819 */ /* 0x000fe200000006ff */
[----:B------:R-:W-:Y:S01]  /*1980*/  IMAD.U32 R8, R9, 0x10000, RZ ;  /* 0x0001000009087824 */ /* 0x000fe200078e00ff */
[----:B------:R-:W-:Y:S01]  /*1990*/  PRMT R64, R73, 0x7632, R64 ;  /* 0x0000763249407816 */ /* 0x000fe20000000040 */
[----:B------:R-:W-:Y:S01]  /*19a0*/  IMAD.U32 R67, R67, 0x10000, RZ ;  /* 0x0001000043437824 */ /* 0x000fe200078e00ff */
[----:B------:R-:W-:Y:S01]  /*19b0*/  SHF.L.U32 R4, R4, 0x10, RZ ;  /* 0x0000001004047819 */ /* 0x000fe200000006ff */
[----:B------:R-:W-:Y:S01]  /*19c0*/  FFMA.FTZ R69, R59, R68, R58 ;  /* 0x000000443b457223 */ /* 0x000fe2000001003a */
[----:B------:R-:W-:Y:S01]  /*19d0*/  PRMT R9, R5, 0x7632, R9 ;  /* 0x0000763205097816 */ /* 0x000fe20000000009 */
        /* <DEDUP_REMOVED lines=8> */
[----:B------:R-:W-:Y:S01]  /*1a60*/  FFMA.FTZ R58, R8, R53, R67 ;  /* 0x00000035083a7223 */ /* 0x000fe20000010043 */
        /* <DEDUP_REMOVED lines=14> */
[C---:B------:R-:W-:Y:S01]  /*1b50*/  PRMT R55, R12.reuse, 0x7632, R55 ;  /* 0x000076320c377816 */ /* 0x040fe20000000037 */
[----:B------:R-:W-:Y:S01]  /*1b60*/  FFMA.FTZ R63, R63, R56, R86 ;  /* 0x000000383f3f7223 */ /* 0x000fe20000010056 */
[----:B------:R-:W-:Y:S01]  /*1b70*/  SHF.L.U32 R12, R12, 0x10, RZ ;  /* 0x000000100c0c7819 */ /* 0x000fe200000006ff */
[----:B------:R-:W-:Y:S01]  /*1b80*/  FFMA.FTZ R56, R6, R53, R9 ;  /* 0x0000003506387223 */ /* 0x000fe20000010009 */
[----:B------:R-:W-:Y:S02]  /*1b90*/  SHF.L.U32 R9, R11, 0x10, RZ ;  /* 0x000000100b097819 */ /* 0x000fe400000006ff */
[----:B------:R-:W-:Y:S02]  /*1ba0*/  PRMT R3, R75, 0x7632, R3 ;  /* 0x000076324b037816 */ /* 0x000fe40000000003 */
[----:B------:R-:W-:Y:S01]  /*1bb0*/  PRMT R11, R11, 0x7632, R11 ;  /* 0x000076320b0b7816 */ /* 0x000fe2000000000b */
[----:B------:R-:W-:Y:S01]  /*1bc0*/  FFMA.FTZ R57, R59, R12, R57 ;  /* 0x0000000c3b397223 */ /* 0x000fe20000010039 */
[----:B------:R-:W-:Y:S01]  /*1bd0*/  SHF.L.U32 R55, R55, 0x10, RZ ;  /* 0x0000001037377819 */ /* 0x000fe200000006ff */
[C---:B------:R-:W-:Y:S01]  /*1be0*/  IMAD.U32 R52, R7.reuse, 0x10000, RZ ;  /* 0x0001000007347824 */ /* 0x040fe200078e00ff */
[----:B------:R-:W-:-:S02]  /*1bf0*/  PRMT R12, R7, 0x7632, R12 ;  /* 0x00007632070c7816 */ /* 0x000fc4000000000c */
[----:B------:R-:W-:Y:S01]  /*1c00*/  SHF.L.U32 R7, R3, 0x10, RZ ;  /* 0x0000001003077819 */ /* 0x000fe200000006ff */
[----:B------:R-:W-:Y:S02]  /*1c10*/  IMAD.U32 R3, R11, 0x10000, RZ ;  /* 0x000100000b037824 */ /* 0x000fe400078e00ff */
[----:B------:R-:W-:Y:S01]  /*1c20*/  FFMA.FTZ R55, R4, R55, R57 ;  /* 0x0000003704377223 */ /* 0x000fe20000010039 */
[C---:B------:R-:W-:Y:S01]  /*1c30*/  IMAD.U32 R53, R13.reuse, 0x10000, RZ ;  /* 0x000100000d357824 */ /* 0x040fe200078e00ff */
[C---:B------:R-:W-:Y:S02]  /*1c40*/  SHF.L.U32 R11, R76.reuse, 0x10, RZ ;  /* 0x000000104c0b7819 */ /* 0x040fe400000006ff */
[----:B------:R-:W-:Y:S02]  /*1c50*/  PRMT R13, R13, 0x7632, R13 ;  /* 0x000076320d0d7816 */ /* 0x000fe4000000000d */
[----:B------:R-:W-:Y:S01]  /*1c60*/  PRMT R76, R76, 0x7632, R76 ;  /* 0x000076324c4c7816 */ /* 0x000fe2000000004c */
[----:B------:R-:W-:Y:S01]  /*1c70*/  FFMA.FTZ R52, R9, R52, R56 ;  /* 0x0000003409347223 */ /* 0x000fe20000010038 */
[----:B------:R-:W-:Y:S01]  /*1c80*/  FFMA.FTZ R58, R8, R53, R55 ;  /* 0x00000035083a7223 */ /* 0x000fe20000010037 */
[----:B------:R-:W-:Y:S01]  /*1c90*/  SHF.L.U32 R12, R12, 0x10, RZ ;  /* 0x000000100c0c7819 */ /* 0x000fe200000006ff */
[----:B------:R-:W-:Y:S01]  /*1ca0*/  FFMA.FTZ R55, R59, R11, R54 ;  /* 0x0000000b3b377223 */ /* 0x000fe20000010036 */
[----:B------:R-:W-:-:S02]  /*1cb0*/  SHF.L.U32 R56, R13, 0x10, RZ ;  /* 0x000000100d387819 */ /* 0x000fc400000006ff */
[----:B------:R-:W-:Y:S01]  /*1cc0*/  SHF.L.U32 R53, R76, 0x10, RZ ;  /* 0x000000104c357819 */ /* 0x000fe200000006ff */
[----:B------:R-:W-:Y:S01]  /*1cd0*/  FFMA.FTZ R60, R60, R7, R63 ;  /* 0x000000073c3c7223 */ /* 0x000fe2000001003f */
[----:B------:R-:W-:Y:S01]  /*1ce0*/  FFMA.FTZ R7, R3, R12, R52 ;  /* 0x0000000c03077223 */ /* 0x000fe20000010034 */
[----:B------:R-:W-:Y:S01]  /*1cf0*/  FFMA.FTZ R13, R5, R56, R58 ;  /* 0x00000038050d7223 */ /* 0x000fe2000001003a */
[C---:B------:R-:W-:Y:S01]  /*1d00*/  PRMT R12, R15.reuse, 0x7632, R12 ;  /* 0x000076320f0c7816 */ /* 0x040fe2000000000c */
[--C-:B------:R-:W-:Y:S01]  /*1d10*/  FFMA.FTZ R53, R4, R53, R55.reuse ;  /* 0x0000003504357223 */ /* 0x100fe20000010037 */
[----:B------:R-:W-:Y:S01]  /*1d20*/  SHF.L.U32 R52, R15, 0x10, RZ ;  /* 0x000000100f347819 */ /* 0x000fe200000006ff */
[----:B------:R-:W-:Y:S01]  /*1d30*/  IMAD.U32 R11, R14, 0x10000, RZ ;  /* 0x000100000e0b7824 */ /* 0x000fe200078e00ff */
[C---:B------:R-:W-:Y:S02]  /*1d40*/  PRMT R55, R20.reuse, 0x7632, R55 ;  /* 0x0000763214377816 */ /* 0x040fe40000000037 */
[----:B------:R-:W-:-:S02]  /*1d50*/  SHF.L.U32 R56, R20, 0x10, RZ ;  /* 0x0000001014387819 */ /* 0x000fc400000006ff */
[C---:B------:R-:W-:Y:S02]  /*1d60*/  PRMT R15, R77.reuse, 0x7632, R15 ;  /* 0x000076324d0f7816 */ /* 0x040fe4000000000f */
[----:B------:R-:W-:Y:S01]  /*1d70*/  PRMT R14, R14, 0x7632, R14 ;  /* 0x000076320e0e7816 */ /* 0x000fe2000000000e */
[----:B------:R-:W-:Y:S01]  /*1d80*/  IMAD.U32 R77, R77, 0x10000, RZ ;  /* 0x000100004d4d7824 */ /* 0x000fe200078e00ff */
[----:B------:R-:W-:Y:S01]  /*1d90*/  SHF.L.U32 R55, R55, 0x10, RZ ;  /* 0x0000001037377819 */ /* 0x000fe200000006ff */
[----:B------:R-:W-:Y:S01]  /*1da0*/  FFMA.FTZ R13, R10, R11, R13 ;  /* 0x0000000b0a0d7223 */ /* 0x000fe2000001000d */
[----:B------:R-:W-:Y:S01]  /*1db0*/  FFMA.FTZ R59, R59, R56, R60 ;  /* 0x000000383b3b7223 */ /* 0x000fe2000001003c */
[----:B------:R-:W-:Y:S01]  /*1dc0*/  SHF.L.U32 R11, R14, 0x10, RZ ;  /* 0x000000100e0b7819 */ /* 0x000fe200000006ff */
[----:B------:R-:W-:Y:S01]  /*1dd0*/  IMAD.U32 R20, R15, 0x10000, RZ ;  /* 0x000100000f147824 */ /* 0x000fe200078e00ff */
[C---:B------:R-:W-:Y:S01]  /*1de0*/  PRMT R15, R21.reuse, 0x7632, R15 ;  /* 0x00007632150f7816 */ /* 0x040fe2000000000f */
        /* <DEDUP_REMOVED lines=9> */
[----:B------:R-:W-:-:S02]  /*1e80*/  FFMA.FTZ R13, R10, R11, R13 ;  /* 0x0000000b0a0d7223 */ /* 0x000fc4000001000d */
        /* <DEDUP_REMOVED lines=13> */
[----:B------:R-:W-:Y:S01]  /*1f60*/  FFMA.FTZ R8, R6, R5, R15 ;  /* 0x0000000506087223 */ /* 0x000fe2000001000f */
[----:B------:R-:W-:-:S02]  /*1f70*/  SHF.L.U32 R6, R23, 0x10, RZ ;  /* 0x0000001017067819 */ /* 0x000fc400000006ff */
[----:B------:R-:W-:Y:S02]  /*1f80*/  SHF.L.U32 R4, R28, 0x10, RZ ;  /* 0x000000101c047819 */ /* 0x000fe400000006ff */
[----:B------:R-:W-:Y:S02]  /*1f90*/  PRMT R24, R24, 0x7632, R24 ;  /* 0x0000763218187816 */ /* 0x000fe40000000018 */
[----:B------:R-:W-:Y:S02]  /*1fa0*/  PRMT R5, R28, 0x7632, R5 ;  /* 0x000076321c057816 */ /* 0x000fe40000000005 */
[----:B------:R-:W-:Y:S02]  /*1fb0*/  PRMT R79, R79, 0x7632, R79 ;  /* 0x000076324f4f7816 */ /* 0x000fe4000000004f */
[----:B------:R-:W-:Y:S01]  /*1fc0*/  PRMT R23, R23, 0x7632, R23 ;  /* 0x0000763217177816 */ /* 0x000fe20000000017 */
[----:B------:R-:W-:Y:S01]  /*1fd0*/  FFMA.FTZ R9, R9, R6, R8 ;  /* 0x0000000609097223 */ /* 0x000fe20000010008 */
[----:B------:R-:W-:Y:S01]  /*1fe0*/  SHF.L.U32 R5, R5, 0x10, RZ ;  /* 0x0000001005057819 */ /* 0x000fe200000006ff */
[----:B------:R-:W-:Y:S01]  /*1ff0*/  FFMA.FTZ R14, R4, R12, R7 ;  /* 0x0000000c040e7223 */ /* 0x000fe20000010007 */
[----:B------:R-:W-:Y:S01]  /*2000*/  IMAD.U32 R24, R24, 0x10000, RZ ;  /* 0x0001000018187824 */ /* 0x000fe200078e00ff */
[----:B------:R-:W-:-:S02]  /*2010*/  SHF.L.U32 R8, R79, 0x10, RZ ;  /* 0x000000104f087819 */ /* 0x000fc400000006ff */
        /* <DEDUP_REMOVED lines=8> */
[----:B------:R-:W-:Y:S02]  /*20a0*/  PRMT R7, R29, 0x7632, R7 ;  /* 0x000076321d077816 */ /* 0x000fe40000000007 */
        /* <DEDUP_REMOVED lines=34> */
[----:B------:R-:W-:Y:S02]  /*22d0*/  FFMA.FTZ R13, R31, R12, R14 ;  /* 0x0000000c1f0d7223 */ /* 0x000fe4000001000e */
[----:B------:R-:W-:Y:S01]  /*22e0*/  FFMA.FTZ R14, R30, R11, R15 ;  /* 0x0000000b1e0e7223 */ /* 0x000fe2000001000f */
[----:B------:R-:W-:Y:S01]  /*22f0*/  PRMT R11, R34, 0x7632, R11 ;  /* 0x00007632220b7816 */ /* 0x000fe2000000000b */
[----:B------:R-:W-:Y:S01]  /*2300*/  FFMA.FTZ R21, R7, R20, R22 ;  /* 0x0000001407157223 */ /* 0x000fe20000010016 */
[----:B------:R-:W-:Y:S01]  /*2310*/  PRMT R82, R82, 0x7632, R82 ;  /* 0x0000763252527816 */ /* 0x000fe20000000052 */
[----:B------:R-:W-:Y:S01]  /*2320*/  IMAD.U32 R15, R34, 0x10000, RZ ;  /* 0x00010000220f7824 */ /* 0x000fe200078e00ff */
        /* <DEDUP_REMOVED lines=8> */
[----:B------:R-:W-:Y:S02]  /*23b0*/  IMAD.U32 R11, R10, 0x10000, RZ ;  /* 0x000100000a0b7824 */ /* 0x000fe400078e00ff */
[----:B------:R-:W-:Y:S01]  /*23c0*/  FFMA.FTZ R10, R31, R22, R20 ;  /* 0x000000161f0a7223 */ /* 0x000fe20000010014 */
[----:B------:R-:W-:-:S02]  /*23d0*/  IMAD.U32 R20, R16, 0x10000, RZ ;  /* 0x0001000010147824 */ /* 0x000fc400078e00ff */
[----:B------:R-:W-:Y:S01]  /*23e0*/  FFMA.FTZ R14, R31, R12, R14 ;  /* 0x0000000c1f0e7223 */ /* 0x000fe2000001000e */
[----:B------:R-:W-:Y:S02]  /*23f0*/  PRMT R12, R35, 0x7632, R12 ;  /* 0x00007632230c7816 */ /* 0x000fe4000000000c */
[----:B------:R-:W-:Y:S02]  /*2400*/  PRMT R16, R16, 0x7632, R16 ;  /* 0x0000763210107816 */ /* 0x000fe40000000010 */
[----:B------:R-:W-:Y:S01]  /*2410*/  SHF.L.U32 R8, R8, 0x10, RZ ;  /* 0x0000001008087819 */ /* 0x000fe200000006ff */
[----:B------:R-:W-:Y:S01]  /*2420*/  FFMA.FTZ R20, R4, R20, R3 ;  /* 0x0000001404147223 */ /* 0x000fe20000010003 */
[----:B------:R-:W-:Y:S02]  /*2430*/  SHF.L.U32 R15, R12, 0x10, RZ ;  /* 0x000000100c0f7819 */ /* 0x000fe400000006ff */
        /* <DEDUP_REMOVED lines=8> */
[C---:B------:R-:W-:Y:S01]  /*24c0*/  IMAD.U32 R18, R19.reuse, 0x10000, RZ ;  /* 0x0001000013127824 */ /* 0x040fe200078e00ff */
[----:B------:R-:W-:Y:S02]  /*24d0*/  PRMT R15, R19, 0x7632, R15 ;  /* 0x00007632130f7816 */ /* 0x000fe4000000000f */
        /* <DEDUP_REMOVED lines=15> */
[----:B------:R-:W-:Y:S02]  /*25d0*/  FFMA.FTZ R17, R5, R12, R16 ;  /* 0x0000000c05117223 */ /* 0x000fe40000010010 */
[----:B------:R-:W-:Y:S01]  /*25e0*/  IMAD.U32 R37, R37, 0x10000, RZ ;  /* 0x0001000025257824 */ /* 0x000fe200078e00ff */
[----:B------:R-:W-:Y:S01]  /*25f0*/  SHF.L.U32 R6, R6, 0x10, RZ ;  /* 0x0000001006067819 */ /* 0x000fe200000006ff */
[----:B------:R-:W-:Y:S01]  /*2600*/  FFMA.FTZ R30, R30, R13, R7 ;  /* 0x0000000d1e1e7223 */ /* 0x000fe20000010007 */
[----:B------:R-:W-:Y:S02]  /*2610*/  PRMT R83, R83, 0x7632, R83 ;  /* 0x0000763253537816 */ /* 0x000fe40000000053 */
[----:B------:R-:W-:Y:S01]  /*2620*/  SHF.L.U32 R12, R11, 0x10, RZ ;  /* 0x000000100b0c7819 */ /* 0x000fe200000006ff */
[----:B------:R-:W-:Y:S01]  /*2630*/  FFMA.FTZ R17, R6, R37, R17 ;  /* 0x0000002506117223 */ /* 0x000fe20000010011 */
[----:B------:R-:W-:-:S02]  /*2640*/  SHF.L.U32 R11, R38, 0x10, RZ ;  /* 0x00000010260b7819 */ /* 0x000fc400000006ff */
[C---:B------:R-:W-:Y:S01]  /*2650*/  PRMT R7, R42.reuse, 0x7632, R7 ;  /* 0x000076322a077816 */ /* 0x040fe20000000007 */
[----:B------:R-:W-:Y:S01]  /*2660*/  IMAD.U32 R42, R42, 0x10000, RZ ;  /* 0x000100002a2a7824 */ /* 0x000fe200078e00ff */
[----:B------:R-:W-:-:S03]  /*2670*/  SHF.L.U32 R83, R83, 0x10, RZ ;  /* 0x0000001053537819 */ /* 0x000fc600000006ff */
[----:B------:R-:W-:Y:S01]  /*2680*/  FFMA.FTZ R20, R42, R11, R17 ;  /* 0x0000000b2a147223 */ /* 0x000fe20000010011 */
[----:B------:R-:W-:Y:S01]  /*2690*/  PRMT R11, R48, 0x7632, R11 ;  /* 0x00007632300b7816 */ /* 0x000fe2000000000b */
[----:B------:R-:W-:Y:S01]  /*26a0*/  FFMA.FTZ R14, R8, R83, R14 ;  /* 0x00000053080e7223 */ /* 0x000fe2000001000e */
[----:B------:R-:W-:Y:S02]  /*26b0*/  PRMT R13, R38, 0x7632, R13 ;  /* 0x00007632260d7816 */ /* 0x000fe4000000000d */
[----:B------:R-:W-:Y:S01]  /*26c0*/  SHF.L.U32 R48, R48, 0x10, RZ ;  /* 0x0000001030307819 */ /* 0x000fe200000006ff */
[----:B------:R-:W-:Y:S01]  /*26d0*/  FFMA.FTZ R12, R9, R12, R30 ;  /* 0x0000000c090c7223 */ /* 0x000fe2000001001e */
        /* <DEDUP_REMOVED lines=9> */
[----:B------:R-:W-:Y:S01]  /*2770*/  SHF.L.U32 R9, R43, 0x10, RZ ;  /* 0x000000102b097819 */ /* 0x000fe200000006ff */
[C---:B------:R-:W-:Y:S01]  /*2780*/  IMAD.U32 R13, R44.reuse, 0x10000, RZ ;  /* 0x000100002c0d7824 */ /* 0x040fe200078e00ff */
[----:B------:R-:W-:Y:S01]  /*2790*/  PRMT R44, R44, 0x7632, R44 ;  /* 0x000076322c2c7816 */ /* 0x000fe2000000002c */
        /* <DEDUP_REMOVED lines=14> */
[--C-:B------:R-:W-:Y:S01]  /*2880*/  FFMA.FTZ R20, R4, R13, R15.reuse ;  /* 0x0000000d04147223 */ /* 0x100fe2000001000f */
[C---:B------:R-:W-:Y:S01]  /*2890*/  PRMT R15, R88.reuse, 0x7632, R15 ;  /* 0x00007632580f7816 */ /* 0x040fe2000000000f */
[----:B------:R-:W-:Y:S01]  /*28a0*/  FFMA.FTZ R12, R43, R12, R16 ;  /* 0x0000000c2b0c7223 */ /* 0x000fe20000010010 */
[----:B------:R-:W-:Y:S01]  /*28b0*/  SHF.L.U32 R88, R88, 0x10, RZ ;  /* 0x0000001058587819 */ /* 0x000fe200000006ff */
[----:B------:R-:W-:Y:S01]  /*28c0*/  FFMA.FTZ R16, R42, R11, R49 ;  /* 0x0000000b2a107223 */ /* 0x000fe20000010031 */
[C---:B------:R-:W-:Y:S01]  /*28d0*/  PRMT R11, R45.reuse, 0x7632, R11 ;  /* 0x000076322d0b7816 */ /* 0x040fe2000000000b */
[----:B------:R-:W-:Y:S02]  /*28e0*/  IMAD.U32 R18, R45, 0x10000, RZ ;  /* 0x000100002d127824 */ /* 0x000fe400078e00ff */
[----:B------:R-:W-:Y:S02]  /*28f0*/  IMAD.U32 R15, R15, 0x10000, RZ ;  /* 0x000100000f0f7824 */ /* 0x000fe400078e00ff */
        /* <DEDUP_REMOVED lines=14> */
[----:B------:R-:W-:Y:S01]  /*29e0*/  PRMT R3, R90, 0x7632, R3 ;  /* 0x000076325a037816 */ /* 0x000fe20000000003 */
[----:B------:R-:W-:Y:S01]  /*29f0*/  IMAD.U32 R46, R46, 0x10000, RZ ;  /* 0x000100002e2e7824 */ /* 0x000fe200078e00ff */
[----:B------:R-:W-:Y:S02]  /*2a00*/  SHF.L.U32 R5, R90, 0x10, RZ ;  /* 0x000000105a057819 */ /* 0x000fe400000006ff */
        /* <DEDUP_REMOVED lines=12> */
[----:B------:R-:W-:Y:S01]  /*2ad0*/  PRMT R5, R91, 0x7632, R5 ;  /* 0x000076325b057816 */ /* 0x000fe20000000005 */
[C---:B------:R-:W-:Y:S01]  /*2ae0*/  FFMA.FTZ R14, R9.reuse, R14, R16 ;  /* 0x0000000e090e7223 */ /* 0x040fe20000010010 */
[----:B------:R-:W-:Y:S01]  /*2af0*/  SHF.L.U32 R10, R10, 0x10, RZ ;  /* 0x000000100a0a7819 */ /* 0x000fe200000006ff */
[----:B------:R-:W-:Y:S01]  /*2b00*/  FFMA.FTZ R9, R9, R8, R42 ;  /* 0x0000000809097223 */ /* 0x000fe2000001002a */
[----:B------:R-:W-:-:S02]  /*2b10*/  SHF.L.U32 R4, R47, 0x10, RZ ;  /* 0x000000102f047819 */ /* 0x000fc400000006ff */
[----:B------:R-:W-:Y:S01]  /*2b20*/  SHF.L.U32 R6, R5, 0x10, RZ ;  /* 0x0000001005067819 */ /* 0x000fe200000006ff */
[C---:B------:R-:W-:Y:S02]  /*2b30*/  FFMA.FTZ R10, R43.reuse, R10, R14 ;  /* 0x0000000a2b0a7223 */ /* 0x040fe4000001000e */
[C---:B------:R-:W-:Y:S02]  /*2b40*/  FFMA.FTZ R3, R43.reuse, R4, R3 ;  /* 0x000000042b037223 */ /* 0x040fe40000010003 */
[----:B------:R-:W-:Y:S01]  /*2b50*/  FFMA.FTZ R6, R43, R6, R9 ;  /* 0x000000062b067223 */ /* 0x000fe20000010009 */
[----:B------:R-:W0:Y:S04]  /*2b60*/  SHFL.BFLY PT, R5, R12, 0x10, 0x1f ;  /* 0x0e001f000c057f89 */ /* 0x000e2800000e0000 */
[----:B------:R-:W1:Y:S04]  /*2b70*/  SHFL.BFLY PT, R7, R10, 0x10, 0x1f ;  /* 0x0e001f000a077f89 */ /* 0x000e6800000e0000 */
[----:B------:R-:W2:Y:S04]  /*2b80*/  SHFL.BFLY PT, R4, R3, 0x10, 0x1f ;  /* 0x0e001f0003047f89 */ /* 0x000ea800000e0000 */
[----:B------:R-:W3:Y:S01]  /*2b90*/  SHFL.BFLY PT, R9, R6, 0x10, 0x1f ;  /* 0x0e001f0006097f89 */ /* 0x000ee200000e0000 */
[----:B0-----:R-:W-:Y:S01]  /*2ba0*/  FADD.FTZ R5, R12, R5 ;  /* 0x000000050c057221 */ /* 0x001fe20000010000 */
[----:B-1----:R-:W-:Y:S01]  /*2bb0*/  FADD.FTZ R7, R10, R7 ;  /* 0x000000070a077221 */ /* 0x002fe20000010000 */
[----:B--2---:R-:W-:Y:S01]  /*2bc0*/  FADD.FTZ R11, R3, R4 ;  /* 0x00000004030b7221 */ /* 0x004fe20000010000 */
[----:B---3--:R-:W-:-:S02]  /*2bd0*/  FADD.FTZ R15, R6, R9 ;  /* 0x00000009060f7221 */ /* 0x008fc40000010000 */
        /* <DEDUP_REMOVED lines=20> */
[----:B------:R-:W4:Y:S01]  /*2d20*/  S2UR UR5, SR_CgaCtaId ;  /* 0x00000000000579c3 */ /* 0x000f220000008800 */
        /* <DEDUP_REMOVED lines=12> */
[----:B----4-:R-:W-:-:S03]  /*2df0*/  ULEA UR4, UR5, UR4, 0x18 ;  /* 0x0000000405047291 */ /* 0x010fc6000f8ec03f */
[----:B------:R-:W-:-:S03]  /*2e00*/  SHF.R.S32.HI R3, RZ, 0x5, R3 ;  /* 0x00000005ff037819 */ /* 0x000fc60000011403 */
[----:B0-----:R-:W-:Y:S01]  /*2e10*/  @!P0 FADD.FTZ R4, R6, R5 ;  /* 0x0000000506048221 */ /* 0x001fe20000010000 */
[----:B------:R-:W-:Y:S01]  /*2e20*/  LEA R3, R3, UR4, 0x2 ;  /* 0x0000000403037c11 */ /* 0x000fe2000f8e10ff */
[----:B-1----:R-:W-:Y:S01]  /*2e30*/  FADD.FTZ R10, R10, R7 ;  /* 0x000000070a0a7221 */ /* 0x002fe20000010000 */
[----:B--2---:R-:W-:Y:S01]  /*2e40*/  FADD.FTZ R12, R12, R11 ;  /* 0x0000000b0c0c7221 */ /* 0x004fe20000010000 */
[----:B---3--:R-:W-:Y:S02]  /*2e50*/  FADD.FTZ R8, R8, R9 ;  /* 0x0000000908087221 */ /* 0x008fe40000010000 */
[----:B------:R0:W-:Y:S04]  /*2e60*/  @!P0 STS [R3], R4 ;  /* 0x0000000403008388 */ /* 0x0001e80000000800 */
        /* <DEDUP_REMOVED lines=10> */
[----:B------:R-:W3:Y:S04]  /*2f10*/  LDS.128 R4, [UR4] ;  /* 0x00000004ff047984 */ /* 0x000ee80008000c00 */
[----:B------:R-:W4:Y:S01]  /*2f20*/  LDS.128 R16, [UR4+0x30] ;  /* 0x00003004ff107984 */ /* 0x000f220008000c00 */
        /* <DEDUP_REMOVED lines=11> */
[----:B------:R-:W-:Y:S01]  /*2fe0*/  FADD.FTZ R17, R16, R17 ;  /* 0x0000001110117221 */ /* 0x000fe20000010000 */
[----:B------:R-:W-:Y:S01]  /*2ff0*/  FADD.FTZ R6, R5, R6 ;  /* 0x0000000605067221 */ /* 0x000fe20000010000 */
[----:B------:R-:W-:-:S02]  /*3000*/  FADD.FTZ R14, R14, R15 ;  /* 0x0000000f0e0e7221 */ /* 0x000fc40000010000 */
[----:B------:R-:W-:Y:S01]  /*3010*/  FADD.FTZ R18, R17, R18 ;  /* 0x0000001211127221 */ /* 0x000fe20000010000 */
[----:B------:R-:W-:Y:S01]  /*3020*/  FADD.FTZ R6, R6, R7 ;  /* 0x0000000706067221 */ /* 0x000fe20000010000 */
[----:B------:R-:W-:Y:S02]  /*3030*/  F2FP.BF16.F32.PACK_AB R10, RZ, R10 ;  /* 0x0000000aff0a723e */ /* 0x000fe400000010ff */
[----:B------:R-:W-:Y:S01]  /*3040*/  FADD.FTZ R18, R18, R19 ;  /* 0x0000001312127221 */ /* 0x000fe20000010000 */
[----:B------:R-:W-:Y:S02]  /*3050*/  F2FP.BF16.F32.PACK_AB R14, RZ, R14 ;  /* 0x0000000eff0e723e */ /* 0x000fe400000010ff */
[----:B------:R-:W-:Y:S01]  /*3060*/  F2FP.BF16.F32.PACK_AB R6, RZ, R6 ;  /* 0x00000006ff06723e */ /* 0x000fe200000010ff */
[----:B------:R0:W-:Y:S01]  /*3070*/  STG.E.U16 desc[UR6][R2.64+0x300], R10 ;  /* 0x0003000a02007986 */ /* 0x0001e2000c101506 */
[----:B------:R-:W-:-:S03]  /*3080*/  F2FP.BF16.F32.PACK_AB R18, RZ, R18 ;  /* 0x00000012ff12723e */ /* 0x000fc600000010ff */
[----:B------:R0:W-:Y:S04]  /*3090*/  STG.E.U16 desc[UR6][R2.64+0x600], R14 ;  /* 0x0006000e02007986 */ /* 0x0001e8000c101506 */
[----:B------:R0:W-:Y:S04]  /*30a0*/  STG.E.U16 desc[UR6][R2.64], R6 ;  /* 0x0000000602007986 */ /* 0x0001e8000c101506 */
[----:B------:R0:W-:Y:S02]  /*30b0*/  STG.E.U16 desc[UR6][R2.64+0x900], R18 ;  /* 0x0009001202007986 */ /* 0x0001e4000c101506 */
.L_x_37:
[----:B------:R-:W-:Y:S05]  /*30c0*/  BSYNC B0 ;  /* 0x0000000000007941 */ /* 0x000fea0003800000 */
.L_x_36:
[----:B------:R-:W-:Y:S01]  /*30d0*/  PREEXIT ;  /* 0x000000000000782d */ /* 0x000fe20000000000 */
[----:B------:R-:W-:Y:S05]  /*30e0*/  EXIT ;  /* 0x000000000000794d */ /* 0x000fea0003800000 */
.L_x_38:
        /* <DEDUP_REMOVED lines=9> */
.L_x_112:


//--------------------- .text._Z30router_gemm_kernel_bf16_outputI13__nv_bfloat16Li128ELi8ELi3ELi384ELi7168EEvPS0_PKT_S4_ --------------------------
	.section	.text._Z30router_gemm_kernel_bf16_outputI13__nv_bfloat16Li128ELi8ELi3ELi384ELi7168EEvPS0_PKT_S4_,"ax",@progbits
	.align	128
        .global         _Z30router_gemm_kernel_bf16_outputI13__nv_bfloat16Li128ELi8ELi3ELi384ELi7168EEvPS0_PKT_S4_
        .type           _Z30router_gemm_kernel_bf16_outputI13__nv_bfloat16Li128ELi8ELi3ELi384ELi7168EEvPS0_PKT_S4_,@function
        .size           _Z30router_gemm_kernel_bf16_outputI13__nv_bfloat16Li128ELi8ELi3ELi384ELi7168EEvPS0_PKT_S4_,(.L_x_113 - _Z30router_gemm_kernel_bf16_outputI13__nv_bfloat16Li128ELi8ELi3ELi384ELi7168EEvPS0_PKT_S4_)
        .other          _Z30router_gemm_kernel_bf16_outputI13__nv_bfloat16Li128ELi8ELi3ELi384ELi7168EEvPS0_PKT_S4_,@"STO_CUDA_ENTRY STV_DEFAULT"
_Z30router_gemm_kernel_bf16_outputI13__nv_bfloat16Li128ELi8ELi3ELi384ELi7168EEvPS0_PKT_S4_:
.text._Z30router_gemm_kernel_bf16_outputI13__nv_bfloat16Li128ELi8ELi3ELi384ELi7168EEvPS0_PKT_S4_:
        /* <DEDUP_REMOVED lines=33> */
[C---:B--2---:R-:W-:Y:S01]  /*0210*/  PRMT R76, R8.reuse, 0x7632, R76 ;  /* 0x00007632084c7816 */ /* 0x044fe2000000004c */
[----:B------:R-:W-:-:S04]  /*0220*/  IMAD.U32 R77, R8, 0x10000, RZ ;  /* 0x00010000084d7824 */ /* 0x000fc800078e00ff */
[----:B------:R-:W-:Y:S01]  /*0230*/  IMAD.U32 R79, R76, 0x10000, RZ ;  /* 0x000100004c4f7824 */ /* 0x000fe200078e00ff */
[C---:B-----5:R-:W-:Y:S02]  /*0240*/  PRMT R86, R4.reuse, 0x7632, R86 ;  /* 0x0000763204567816 */ /* 0x060fe40000000056 */
[----:B------:R-:W-:Y:S02]  /*0250*/  SHF.L.U32 R8, R4, 0x10, RZ ;  /* 0x0000001004087819 */ /* 0x000fe400000006ff */
[----:B------:R-:W-:-:S03]  /*0260*/  SHF.L.U32 R86, R86, 0x10, RZ ;  /* 0x0000001056567819 */ /* 0x000fc600000006ff */
[----:B------:R-:W-:Y:S01]  /*0270*/  FFMA.FTZ R81, R8, R77, RZ ;  /* 0x0000004d08517223 */ /* 0x000fe200000100ff */
[C---:B------:R-:W-:Y:S01]  /*0280*/  PRMT R4, R9.reuse, 0x7632, R4 ;  /* 0x0000763209047816 */ /* 0x040fe20000000004 */
[----:B------:R-:W-:Y:S01]  /*0290*/  IMAD.U32 R77, R9, 0x10000, RZ ;  /* 0x00010000094d7824 */ /* 0x000fe200078e00ff */
[C---:B------:R-:W-:Y:S01]  /*02a0*/  PRMT R9, R5.reuse, 0x7632, R9 ;  /* 0x0000763205097816 */ /* 0x040fe20000000009 */
[----:B------:R-:W-:Y:S01]  /*02b0*/  FFMA.FTZ R79, R86, R79, R81 ;  /* 0x0000004f564f7223 */ /* 0x000fe20000010051 */
[----:B------:R-:W-:Y:S01]  /*02c0*/  SHF.L.U32 R88, R5, 0x10, RZ ;  /* 0x0000001005587819 */ /* 0x000fe200000006ff */
[----:B------:R-:W-:Y:S01]  /*02d0*/  IMAD.U32 R4, R4, 0x10000, RZ ;  /* 0x0001000004047824 */ /* 0x000fe200078e00ff */
[----:B------:R-:W-:Y:S01]  /*02e0*/  SHF.L.U32 R9, R9, 0x10, RZ ;  /* 0x0000001009097819 */ /* 0x000fe200000006ff */
[----:B------:R-:W-:Y:S02]  /*02f0*/  IMAD.U32 R76, R10, 0x10000, RZ ;  /* 0x000100000a4c7824 */ /* 0x000fe400078e00ff */
[----:B------:R-:W-:Y:S01]  /*0300*/  FFMA.FTZ R78, R88, R77, R79 ;  /* 0x0000004d584e7223 */ /* 0x000fe2000001004f */
[----:B------:R-:W-:-:S02]  /*0310*/  SHF.L.U32 R87, R6, 0x10, RZ ;  /* 0x0000001006577819 */ /* 0x000fc400000006ff */
[----:B------:R-:W-:Y:S01]  /*0320*/  PRMT R10, R10, 0x7632, R10 ;  /* 0x000076320a0a7816 */ /* 0x000fe2000000000a */
[----:B------:R-:W-:Y:S01]  /*0330*/  FFMA.FTZ R4, R9, R4, R78 ;  /* 0x0000000409047223 */ /* 0x000fe2000001004e */
[----:B------:R-:W-:Y:S02]  /*0340*/  PRMT R84, R6, 0x7632, R84 ;  /* 0x0000763206547816 */ /* 0x000fe40000000054 */
[----:B------:R-:W-:Y:S01]  /*0350*/  SHF.L.U32 R5, R10, 0x10, RZ ;  /* 0x000000100a057819 */ /* 0x000fe200000006ff */
[--C-:B------:R-:W-:Y:S02]  /*0360*/  FFMA.FTZ R89, R87, R76, R4.reuse ;  /* 0x0000004c57597223 */ /* 0x100fe40000010004 */
[----:B------:R-:W-:Y:S01]  /*0370*/  IMAD.U32 R84, R84, 0x10000, RZ ;  /* 0x0001000054547824 */ /* 0x000fe200078e00ff */
[C---:B---3--:R-:W-:Y:S02]  /*0380*/  PRMT R4, R12.reuse, 0x7632, R4 ;  /* 0x000076320c047816 */ /* 0x048fe40000000004 */
[----:B------:R-:W-:Y:S01]  /*0390*/  SHF.L.U32 R91, R12, 0x10, RZ ;  /* 0x000000100c5b7819 */ /* 0x000fe200000006ff */
[----:B------:R-:W-:Y:S01]  /*03a0*/  FFMA.FTZ R12, R84, R5, R89 ;  /* 0x00000005540c7223 */ /* 0x000fe20000010059 */
[----:B------:R-:W-:Y:S01]  /*03b0*/  SHF.L.U32 R85, R7, 0x10, RZ ;  /* 0x0000001007557819 */ /* 0x000fe200000006ff */
[----:B------:R-:W-:Y:S01]  /*03c0*/  IMAD.U32 R10, R11, 0x10000, RZ ;  /* 0x000100000b0a7824 */ /* 0x000fe200078e00ff */
[----:B------:R-:W-:Y:S01]  /*03d0*/  SHF.L.U32 R93, R4, 0x10, RZ ;  /* 0x00000010045d7819 */ /* 0x000fe200000006ff */
[----:B------:R-:W-:Y:S01]  /*03e0*/  FFMA.FTZ R91, R8, R91, RZ ;  /* 0x0000005b085b7223 */ /* 0x000fe200000100ff */
[----:B------:R-:W2:Y:S01]  /*03f0*/  LDG.E.128 R76, desc[UR6][R2.64+0x5800] ;  /* 0x00580006024c7981 */ /* 0x000ea2000c1e1d00 */
[--C-:B------:R-:W-:Y:S01]  /*0400*/  FFMA.FTZ R10, R85, R10, R12.reuse ;  /* 0x0000000a550a7223 */ /* 0x100fe2000001000c */
[----:B------:R-:W-:-:S02]  /*0410*/  PRMT R12, R13, 0x7632, R12 ;  /* 0x000076320d0c7816 */ /* 0x000fc4000000000c */
[----:B------:R-:W-:Y:S01]  /*0420*/  PRMT R89, R11, 0x7632, R89 ;  /* 0x000076320b597816 */ /* 0x000fe20000000059 */
[----:B------:R-:W-:Y:S01]  /*0430*/  FFMA.FTZ R11, R86, R93, R91 ;  /* 0x0000005d560b7223 */ /* 0x000fe2000001005b */
[----:B------:R-:W-:Y:S02]  /*0440*/  SHF.L.U32 R13, R13, 0x10, RZ ;  /* 0x000000100d0d7819 */ /* 0x000fe400000006ff */
[C---:B----4-:R-:W-:Y:S02]  /*0450*/  PRMT R90, R16.reuse, 0x7632, R90 ;  /* 0x00007632105a7816 */ /* 0x050fe4000000005a */
[----:B------:R-:W-:Y:S01]  /*0460*/  SHF.L.U32 R91, R16, 0x10, RZ ;  /* 0x00000010105b7819 */ /* 0x000fe200000006ff */
[----:B------:R-:W-:Y:S02]  /*0470*/  IMAD.U32 R12, R12, 0x10000, RZ ;  /* 0x000100000c0c7824 */ /* 0x000fe400078e00ff */
[----:B------:R-:W-:Y:S01]  /*0480*/  FFMA.FTZ R16, R88, R13, R11 ;  /* 0x0000000d58107223 */ /* 0x000fe2000001000b */
[----:B------:R-:W-:-:S02]  /*0490*/  PRMT R81, R7, 0x7632, R81 ;  /* 0x0000763207517816 */ /* 0x000fc40000000051 */
[----:B------:R-:W-:Y:S01]  /*04a0*/  SHF.L.U32 R11, R90, 0x10, RZ ;  /* 0x000000105a0b7819 */ /* 0x000fe200000006ff */
[----:B------:R-:W3:Y:S01]  /*04b0*/  LDG.E.128 R4, desc[UR6][R2.64+0x9000] ;  /* 0x0090000602047981 */ /* 0x000ee2000c1e1d00 */
[----:B------:R-:W-:Y:S01]  /*04c0*/  FFMA.FTZ R13, R8, R91, RZ ;  /* 0x0000005b080d7223 */ /* 0x000fe200000100ff */
[----:B------:R-:W-:Y:S01]  /*04d0*/  SHF.L.U32 R8, R14, 0x10, RZ ;  /* 0x000000100e087819 */ /* 0x000fe200000006ff */
[----:B------:R-:W-:Y:S01]  /*04e0*/  FFMA.FTZ R12, R9, R12, R16 ;  /* 0x0000000c090c7223 */ /* 0x000fe20000010010 */
[C---:B------:R-:W-:Y:S01]  /*04f0*/  IMAD.U32 R91, R17.reuse, 0x10000, RZ ;  /* 0x00010000115b7824 */ /* 0x040fe200078e00ff */
[----:B------:R-:W-:Y:S01]  /*0500*/  PRMT R17, R17, 0x7632, R17 ;  /* 0x0000763211117816 */ /* 0x000fe20000000011 */
[----:B------:R-:W-:Y:S01]  /*0510*/  FFMA.FTZ R11, R86, R11, R13 ;  /* 0x0000000b560b7223 */ /* 0x000fe2000001000d */
[----:B------:R-:W-:Y:S01]  /*0520*/  FFMA.FTZ R13, R87, R8, R12 ;  /* 0x00000008570d7223 */ /* 0x000fe2000001000c */
[----:B------:R-:W-:Y:S02]  /*0530*/  PRMT R14, R14, 0x7632, R14 ;  /* 0x000076320e0e7816 */ /* 0x000fe4000000000e */
[----:B------:R-:W-:Y:S01]  /*0540*/  SHF.L.U32 R8, R17, 0x10, RZ ;  /* 0x0000001011087819 */ /* 0x000fe200000006ff */
[----:B------:R-:W-:Y:S01]  /*0550*/  FFMA.FTZ R88, R88, R91, R11 ;  /* 0x0000005b58587223 */ /* 0x000fe2000001000b */
[----:B------:R-:W-:-:S02]  /*0560*/  SHF.L.U32 R11, R14, 0x10, RZ ;  /* 0x000000100e0b7819 */ /* 0x000fc400000006ff */
[C---:B------:R-:W-:Y:S01]  /*0570*/  SHF.L.U32 R12, R18.reuse, 0x10, RZ ;  /* 0x00000010120c7819 */ /* 0x040fe200000006ff */
[----:B------:R-:W-:Y:S01]  /*0580*/  FFMA.FTZ R14, R9, R8, R88 ;  /* 0x00000008090e7223 */ /* 0x000fe20000010058 */
[----:B------:R-:W-:Y:S01]  /*0590*/  PRMT R18, R18, 0x7632, R18 ;  /* 0x0000763212127816 */ /* 0x000fe20000000012 */
[----:B------:R-:W-:Y:S01]  /*05a0*/  IMAD.U32 R89, R89, 0x10000, RZ ;  /* 0x0001000059597824 */ /* 0x000fe200078e00ff */
[----:B------:R-:W-:Y:S01]  /*05b0*/  SHF.L.U32 R81, R81, 0x10, RZ ;  /* 0x0000001051517819 */ /* 0x000fe200000006ff */
[----:B------:R-:W-:Y:S01]  /*05c0*/  FFMA.FTZ R91, R87, R12, R14 ;  /* 0x0000000c575b7223 */ /* 0x000fe2000001000e */
[----:B------:R-:W-:Y:S02]  /*05d0*/  SHF.L.U32 R87, R18, 0x10, RZ ;  /* 0x0000001012577819 */ /* 0x000fe400000006ff */
[----:B------:R-:W-:Y:S01]  /*05e0*/  PRMT R18, R24, 0x7632, R18 ;  /* 0x0000763218127816 */ /* 0x000fe20000000012 */
[----:B------:R-:W-:Y:S01]  /*05f0*/  FFMA.FTZ R89, R81, R89, R10 ;  /* 0x0000005951597223 */ /* 0x000fe2000001000a */
[C---:B------:R-:W-:Y:S01]  /*0600*/  PRMT R17, R20.reuse, 0x7632, R17 ;  /* 0x0000763214117816 */ /* 0x040fe20000000011 */
[----:B------:R-:W-:Y:S01]  /*0610*/  IMAD.U32 R20, R20, 0x10000, RZ ;  /* 0x0001000014147824 */ /* 0x000fe200078e00ff */
[----:B------:R-:W-:Y:S01]  /*0620*/  SHF.L.U32 R24, R24, 0x10, RZ ;  /* 0x0000001018187819 */ /* 0x000fe200000006ff */
[----:B------:R-:W-:Y:S01]  /*0630*/  FFMA.FTZ R90, R84, R87, R91 ;  /* 0x00000057545a7223 */ /* 0x000fe2000001005b */
[----:B------:R-:W-:-:S02]  /*0640*/  IMAD.U32 R16, R15, 0x10000, RZ ;  /* 0x000100000f107824 */ /* 0x000fc400078e00ff */
[----:B------:R-:W-:Y:S01]  /*0650*/  FFMA.FTZ R88, R84, R11, R13 ;  /* 0x0000000b54587223 */ /* 0x000fe2000001000d */
[----:B------:R-:W-:Y:S01]  /*0660*/  SHF.L.U32 R91, R19, 0x10, RZ ;  /* 0x00000010135b7819 */ /* 0x000fe200000006ff */
[----:B------:R-:W-:Y:S01]  /*0670*/  IMAD.U32 R17, R17, 0x10000, RZ ;  /* 0x0001000011117824 */ /* 0x000fe200078e00ff */
[----:B------:R-:W-:Y:S01]  /*0680*/  SHF.L.U32 R84, R18, 0x10, RZ ;  /* 0x0000001012547819 */ /* 0x000fe200000006ff */
[----:B------:R-:W-:Y:S01]  /*0690*/  FFMA.FTZ R89, R24, R20, R89 ;  /* 0x0000001418597223 */ /* 0x000fe20000010059 */
[----:B------:R-:W-:Y:S01]  /*06a0*/  FFMA.FTZ R20, R85, R16, R88 ;  /* 0x0000001055147223 */ /* 0x000fe20000010058 */
[----:B------:R-:W-:Y:S01]  /*06b0*/  PRMT R86, R15, 0x7632, R86 ;  /* 0x000076320f567816 */ /* 0x000fe20000000056 */
[----:B------:R-:W4:Y:S01]  /*06c0*/  LDG.E.128 R8, desc[UR6][R2.64+0x2800] ;  /* 0x0028000602087981 */ /* 0x000f22000c1e1d00 */
[----:B------:R-:W-:Y:S01]  /*06d0*/  FFMA.FTZ R88, R85, R91, R90 ;  /* 0x0000005b55587223 */ /* 0x000fe2000001005a */
[--C-:B------:R-:W-:Y:S01]  /*06e0*/  FFMA.FTZ R90, R84, R17, R89.reuse ;  /* 0x00000011545a7223 */ /* 0x100fe20000010059 */
[C---:B------:R-:W-:Y:S01]  /*06f0*/  PRMT R89, R21.reuse, 0x7632, R89 ;  /* 0x0000763215597816 */ /* 0x040fe20000000059 */
[----:B------:R-:W5:Y:S01]  /*0700*/  LDG.E.128 R12, desc[UR6][R82.64+0x2800] ;  /* 0x00280006520c7981 */ /* 0x000f62000c1e1d00 */
[----:B------:R-:W-:-:S02]  /*0710*/  SHF.L.U32 R21, R21, 0x10, RZ ;  /* 0x0000001015157819 */ /* 0x000fc400000006ff */
[C---:B------:R-:W-:Y:S01]  /*0720*/  PRMT R85, R25.reuse, 0x7632, R85 ;  /* 0x0000763219557816 */ /* 0x040fe20000000055 */
[----:B------:R-:W-:Y:S01]  /*0730*/  IMAD.U32 R25, R25, 0x10000, RZ ;  /* 0x0001000019197824 */ /* 0x000fe200078e00ff */
[----:B------:R-:W-:Y:S02]  /*0740*/  PRMT R87, R19, 0x7632, R87 ;  /* 0x0000763213577816 */ /* 0x000fe40000000057 */
[----:B------:R-:W-:Y:S01]  /*0750*/  SHF.L.U32 R91, R86, 0x10, RZ ;  /* 0x00000010565b7819 */ /* 0x000fe200000006ff */
[----:B------:R-:W-:Y:S01]  /*0760*/  IMAD.U32 R86, R89, 0x10000, RZ ;  /* 0x0001000059567824 */ /* 0x000fe200078e00ff */
[----:B------:R-:W-:Y:S01]  /*0770*/  SHF.L.U32 R85, R85, 0x10, RZ ;  /* 0x0000001055557819 */ /* 0x000fe200000006ff */
[----:B------:R-:W-:Y:S01]  /*0780*/  FFMA.FTZ R90, R25, R21, R90 ;  /* 0x00000015195a7223 */ /* 0x000fe2000001005a */
[----:B------:R-:W-:Y:S01]  /*0790*/  SHF.L.U32 R87, R87, 0x10, RZ ;  /* 0x0000001057577819 */ /* 0x000fe200000006ff */
[--C-:B------:R-:W-:Y:S01]  /*07a0*/  FFMA.FTZ R89, R81, R91, R20.reuse ;  /* 0x0000005b51597223 */ /* 0x100fe20000010014 */
[C---:B------:R-:W-:Y:S01]  /*07b0*/  PRMT R20, R26.reuse, 0x7632, R20 ;  /* 0x000076321a147816 */ /* 0x040fe20000000014 */
[----:B------:R-:W-:Y:S01]  /*07c0*/  FFMA.FTZ R91, R85, R86, R90 ;  /* 0x00000056555b7223 */ /* 0x000fe2000001005a */
[----:B------:R-:W5:Y:S01]  /*07d0*/  LDG.E.128 R16, desc[UR6][R2.64+0x6000] ;  /* 0x0060000602107981 */ /* 0x000f62000c1e1d00 */
[----:B------:R-:W-:Y:S01]  /*07e0*/  FFMA.FTZ R87, R81, R87, R88 ;  /* 0x0000005751577223 */ /* 0x000fe20000010058 */
[----:B------:R-:W-:Y:S01]  /*07f0*/  IMAD.U32 R86, R26, 0x10000, RZ ;  /* 0x000100001a567824 */ /* 0x000fe200078e00ff */
[----:B------:R-:W-:-:S02]  /*0800*/  PRMT R26, R27, 0x7632, R26 ;  /* 0x000076321b1a7816 */ /* 0x000fc4000000001a */
[----:B------:R-:W-:Y:S01]  /*0810*/  SHF.L.U32 R81, R27, 0x10, RZ ;  /* 0x000000101b517819 */ /* 0x000fe200000006ff */
[----:B------:R-:W-:Y:S01]  /*0820*/  IMAD.U32 R27, R20, 0x10000, RZ ;  /* 0x00010000141b7824 */ /* 0x000fe200078e00ff */
[----:B------:R-:W-:Y:S02]  /*0830*/  SHF.L.U32 R21, R22, 0x10, RZ ;  /* 0x0000001016157819 */ /* 0x000fe400000006ff */
[----:B------:R-:W-:Y:S02]  /*0840*/  SHF.L.U32 R20, R28, 0x10, RZ ;  /* 0x000000101c147819 */ /* 0x000fe400000006ff */
[----:B------:R-:W-:Y:S02]  /*0850*/  PRMT R22, R22, 0x7632, R22 ;  /* 0x0000763216167816 */ /* 0x000fe40000000016 */
        /* <DEDUP_REMOVED lines=9> */
[----:B------:R-:W5:Y:S01]  /*08f0*/  LDG.E.128 R20, desc[UR6][R2.64+0x9800] ;  /* 0x0098000602147981 */ /* 0x000f62000c1e1d00 */
        /* <DEDUP_REMOVED lines=31> */
[----:B------:R-:W-:-:S02]  /*0af0*/  IMAD.U32 R87, R36, 0x10000, RZ ;  /* 0x0001000024577824 */ /* 0x000fc400078e00ff */
[----:B------:R-:W-:Y:S01]  /*0b00*/  FFMA.FTZ R88, R27, R26, R86 ;  /* 0x0000001a1b587223 */ /* 0x000fe20000010056 */
[----:B------:R-:W-:Y:S01]  /*0b10*/  PRMT R36, R40, 0x7632, R36 ;  /* 0x0000763228247816 */ /* 0x000fe20000000024 */
[----:B------:R-:W-:Y:S01]  /*0b20*/  FFMA.FTZ R33, R81, R24, R30 ;  /* 0x0000001851217223 */ /* 0x000fe2000001001e */
[----:B------:R-:W-:Y:S01]  /*0b30*/  PRMT R34, R31, 0x7632, R34 ;  /* 0x000076321f227816 */ /* 0x000fe20000000022 */
[----:B------:R-:W5:Y:S01]  /*0b40*/  LDG.E.128 R24, desc[UR6][R2.64+0x3000] ;  /* 0x0030000602187981 */ /* 0x000f62000c1e1d00 */
[----:B------:R-:W-:Y:S01]  /*0b50*/  SHF.L.U32 R86, R35, 0x10, RZ ;  /* 0x0000001023567819 */ /* 0x000fe200000006ff */
[----:B------:R-:W-:Y:S01]  /*0b60*/  FFMA.FTZ R87, R84, R87, R85 ;  /* 0x0000005754577223 */ /* 0x000fe20000010055 */
[----:B------:R-:W-:Y:S01]  /*0b70*/  SHF.L.U32 R85, R40, 0x10, RZ ;  /* 0x0000001028557819 */ /* 0x000fe200000006ff */
[----:B------:R0:W5:Y:S01]  /*0b80*/  LDG.E.128 R28, desc[UR6][R82.64+0x3000] ;  /* 0x00300006521c7981 */ /* 0x000162000c1e1d00 */
[----:B------:R-:W-:Y:S02]  /*0b90*/  IMAD.U32 R36, R36, 0x10000, RZ ;  /* 0x0001000024247824 */ /* 0x000fe400078e00ff */
[----:B------:R-:W-:Y:S01]  /*0ba0*/  FFMA.FTZ R86, R81, R86, R88 ;  /* 0x0000005651567223 */ /* 0x000fe20000010058 */
[----:B------:R-:W-:-:S02]  /*0bb0*/  PRMT R35, R35, 0x7632, R35 ;  /* 0x0000763223237816 */ /* 0x000fc40000000023 */
[----:B------:R-:W-:Y:S02]  /*0bc0*/  SHF.L.U32 R40, R37, 0x10, RZ ;  /* 0x0000001025287819 */ /* 0x000fe400000006ff */
[----:B------:R-:W-:Y:S01]  /*0bd0*/  SHF.L.U32 R81, R41, 0x10, RZ ;  /* 0x0000001029517819 */ /* 0x000fe200000006ff */
[----:B0-----:R-:W-:Y:S01]  /*0be0*/  FFMA.FTZ R82, R36, R85, R87 ;  /* 0x0000005524527223 */ /* 0x001fe20000010057 */
[----:B------:R-:W-:Y:S01]  /*0bf0*/  SHF.L.U32 R34, R34, 0x10, RZ ;  /* 0x0000001022227819 */ /* 0x000fe200000006ff */
[----:B------:R-:W-:Y:S02]  /*0c00*/  IMAD.U32 R35, R35, 0x10000, RZ ;  /* 0x0001000023237824 */ /* 0x000fe400078e00ff */
[----:B------:R-:W-:Y:S01]  /*0c10*/  FFMA.FTZ R88, R81, R40, R82 ;  /* 0x0000002851587223 */ /* 0x000fe20000010052 */
[----:B------:R-:W-:Y:S02]  /*0c20*/  PRMT R40, R37, 0x7632, R40 ;  /* 0x0000763225287816 */ /* 0x000fe40000000028 */
[----:B------:R-:W-:Y:S01]  /*0c30*/  PRMT R37, R41, 0x7632, R37 ;  /* 0x0000763229257816 */ /* 0x000fe20000000025 */
[C---:B------:R-:W-:Y:S01]  /*0c40*/  FFMA.FTZ R87, R32.reuse, R34, R33 ;  /* 0x0000002220577223 */ /* 0x040fe20000010021 */
[--C-:B------:R-:W-:Y:S01]  /*0c50*/  FFMA.FTZ R83, R32, R35, R86.reuse ;  /* 0x0000002320537223 */ /* 0x100fe20000010056 */
[----:B------:R-:W-:Y:S01]  /*0c60*/  SHF.L.U32 R41, R44, 0x10, RZ ;  /* 0x000000102c297819 */ /* 0x000fe200000006ff */
[----:B------:R-:W5:Y:S01]  /*0c70*/  LDG.E.128 R32, desc[UR6][R2.64+0x6800] ;  /* 0x0068000602207981 */ /* 0x000f62000c1e1d00 */
[----:B------:R-:W-:Y:S01]  /*0c80*/  IMAD.U32 R40, R40, 0x10000, RZ ;  /* 0x0001000028287824 */ /* 0x000fe200078e00ff */
[----:B------:R-:W-:Y:S01]  /*0c90*/  SHF.L.U32 R37, R37, 0x10, RZ ;  /* 0x0000001025257819 */ /* 0x000fe200000006ff */
[----:B------:R-:W-:Y:S01]  /*0ca0*/  IMAD.U32 R85, R43, 0x10000, RZ ;  /* 0x000100002b557824 */ /* 0x000fe200078e00ff */
[----:B------:R-:W-:Y:S01]  /*0cb0*/  PRMT R86, R42, 0x7632, R86 ;  /* 0x000076322a567816 */ /* 0x000fe20000000056 */
[----:B------:R-:W-:Y:S01]  /*0cc0*/  FFMA.FTZ R87, R84, R41, R87 ;  /* 0x0000002954577223 */ /* 0x000fe20000010057 */
[----:B------:R-:W-:Y:S01]  /*0cd0*/  SHF.L.U32 R82, R42, 0x10, RZ ;  /* 0x000000102a527819 */ /* 0x000fe200000006ff */
[----:B------:R-:W-:Y:S01]  /*0ce0*/  FFMA.FTZ R89, R37, R40, R88 ;  /* 0x0000002825597223 */ /* 0x000fe20000010058 */
[----:B------:R-:W-:-:S02]  /*0cf0*/  PRMT R44, R43, 0x7632, R44 ;  /* 0x000076322b2c7816 */ /* 0x000fc4000000002c */
[----:B------:R0:W5:Y:S02]  /*0d00*/  LDG.E.128 R40, desc[UR6][R2.64+0xa000] ;  /* 0x00a0000602287981 */ /* 0x000164000c1e1d00 */
[----:B------:R-:W-:Y:S02]  /*0d10*/  PRMT R88, R44, 0x7632, R88 ;  /* 0x000076322c587816 */ /* 0x000fe40000000058 */
[----:B------:R-:W-:Y:S02]  /*0d20*/  SHF.L.U32 R91, R38, 0x10, RZ ;  /* 0x00000010265b7819 */ /* 0x000fe400000006ff */
[----:B------:R-:W-:Y:S01]  /*0d30*/  SHF.L.U32 R92, R88, 0x10, RZ ;  /* 0x00000010585c7819 */ /* 0x000fe200000006ff */
[C---:B------:R-:W-:Y:S01]  /*0d40*/  IMAD.U32 R88, R39.reuse, 0x10000, RZ ;  /* 0x0001000027587824 */ /* 0x040fe200078e00ff */
[----:B------:R-:W-:Y:S02]  /*0d50*/  PRMT R90, R38, 0x7632, R90 ;  /* 0x00007632265a7816 */ /* 0x000fe4000000005a */
[----:B------:R-:W-:-:S02]  /*0d60*/  PRMT R38, R39, 0x7632, R38 ;  /* 0x0000763227267816 */ /* 0x000fc40000000026 */
[C---:B------:R-:W-:Y:S01]  /*0d70*/  PRMT R39, R45.reuse, 0x7632, R39 ;  /* 0x000076322d277816 */ /* 0x040fe20000000027 */
[----:B------:R-:W-:Y:S01]  /*0d80*/  FFMA.FTZ R92, R36, R92, R87 ;  /* 0x0000005c245c7223 */ /* 0x000fe20000010057 */
[----:B------:R-:W-:Y:S02]  /*0d90*/  SHF.L.U32 R45, R45, 0x10, RZ ;  /* 0x000000102d2d7819 */ /* 0x000fe400000006ff */
[C---:B0-----:R-:W-:Y:S02]  /*0da0*/  PRMT R3, R48.reuse, 0x7632, R3 ;  /* 0x0000763230037816 */ /* 0x041fe40000000003 */
[----:B------:R-:W-:Y:S01]  /*0db0*/  SHF.L.U32 R48, R48, 0x10, RZ ;  /* 0x0000001030307819 */ /* 0x000fe200000006ff */
[----:B------:R-:W-:Y:S01]  /*0dc0*/  FFMA.FTZ R92, R81, R45, R92 ;  /* 0x0000002d515c7223 */ /* 0x000fe2000001005c */
        /* <DEDUP_REMOVED lines=16> */
[----:B------:R-:W-:Y:S01]  /*0ed0*/  FFMA.FTZ R37, R37, R2, R36 ;  /* 0x0000000225257223 */ /* 0x000fe20000010024 */
[----:B------:R-:W-:Y:S01]  /*0ee0*/  PRMT R46, R46, 0x7632, R46 ;  /* 0x000076322e2e7816 */ /* 0x000fe2000000002e */
[----:B------:R-:W-:Y:S01]  /*0ef0*/  FFMA.FTZ R39, R85, R88, R90 ;  /* 0x0000005855277223 */ /* 0x000fe2000001005a */
[----:B------:R-:W-:Y:S02]  /*0f00*/  SHF.L.U32 R3, R38, 0x10, RZ ;  /* 0x0000001026037819 */ /* 0x000fe400000006ff */
[----:B------:R-:W-:Y:S01]  /*0f10*/  SHF.L.U32 R44, R44, 0x10, RZ ;  /* 0x000000102c2c7819 */ /* 0x000fe200000006ff */
[--C-:B------:R-:W-:Y:S01]  /*0f20*/  FFMA.FTZ R81, R82, R81, R37.reuse ;  /* 0x0000005152517223 */ /* 0x100fe20000010025 */
[----:B------:R-:W-:Y:S01]  /*0f30*/  PRMT R37, R52, 0x7632, R37 ;  /* 0x0000763234257816 */ /* 0x000fe20000000025 */
[----:B------:R-:W-:Y:S01]  /*0f40*/  IMAD.U32 R45, R46, 0x10000, RZ ;  /* 0x000100002e2d7824 */ /* 0x000fe200078e00ff */
[----:B------:R-:W-:Y:S01]  /*0f50*/  SHF.L.U32 R52, R52, 0x10, RZ ;  /* 0x0000001034347819 */ /* 0x000fe200000006ff */
[----:B------:R-:W-:Y:S01]  /*0f60*/  FFMA.FTZ R3, R44, R3, R39 ;  /* 0x000000032c037223 */ /* 0x000fe20000010027 */
[C---:B------:R-:W-:Y:S01]  /*0f70*/  PRMT R2, R56.reuse, 0x7632, R2 ;  /* 0x0000763238027816 */ /* 0x040fe20000000002 */
[----:B------:R-:W-:-:S02]  /*0f80*/  IMAD.U32 R56, R56, 0x10000, RZ ;  /* 0x0001000038387824 */ /* 0x000fc400078e00ff */
        /* <DEDUP_REMOVED lines=9> */
[----:B------:R-:W-:Y:S02]  /*1020*/  SHF.L.U32 R39, R50, 0x10, RZ ;  /* 0x0000001032277819 */ /* 0x000fe400000006ff */
[----:B------:R-:W-:-:S02]  /*1030*/  SHF.L.U32 R46, R53, 0x10, RZ ;  /* 0x00000010352e7819 */ /* 0x000fc400000006ff */
[C---:B------:R-:W-:Y:S01]  /*1040*/  PRMT R3, R57.reuse, 0x7632, R3 ;  /* 0x0000763239037816 */ /* 0x040fe20000000003 */
        /* <DEDUP_REMOVED lines=11> */
[----:B------:R-:W-:-:S02]  /*1100*/  PRMT R38, R54, 0x7632, R38 ;  /* 0x0000763236267816 */ /* 0x000fc40000000026 */
[C---:B------:R-:W-:Y:S01]  /*1110*/  PRMT R36, R58.reuse, 0x7632, R36 ;  /* 0x000076323a247816 */ /* 0x040fe20000000024 */
[----:B------:R-:W-:Y:S01]  /*1120*/  IMAD.U32 R58, R58, 0x10000, RZ ;  /* 0x000100003a3a7824 */ /* 0x000fe200078e00ff */
        /* <DEDUP_REMOVED lines=13> */
[----:B------:R-:W-:-:S02]  /*1200*/  IMAD.U32 R44, R61, 0x10000, RZ ;  /* 0x000100003d2c7824 */ /* 0x000fc400078e00ff */
        /* <DEDUP_REMOVED lines=8> */
[----:B------:R-:W-:Y:S01]  /*1290*/  FFMA.FTZ R51, R3, R48, R44 ;  /* 0x0000003003337223 */ /* 0x000fe2000001002c */
[----:B------:R-:W-:-:S02]  /*12a0*/  SHF.L.U32 R47, R62, 0x10, RZ ;  /* 0x000000103e2f7819 */ /* 0x000fc400000006ff */
[C---:B------:R-:W-:Y:S02]  /*12b0*/  PRMT R48, R64.reuse, 0x7632, R48 ;  /* 0x0000763240307816 */ /* 0x040fe40000000030 */
[----:B------:R-:W-:Y:S01]  /*12c0*/  SHF.L.U32 R64, R64, 0x10, RZ ;  /* 0x0000001040407819 */ /* 0x000fe200000006ff */
[----:B------:R-:W-:Y:S01]  /*12d0*/  IMAD.U32 R39, R39, 0x10000, RZ ;  /* 0x0001000027277824 */ /* 0x000fe200078e00ff */
[----:B------:R-:W-:Y:S02]  /*12e0*/  PRMT R45, R62, 0x7632, R45 ;  /* 0x000076323e2d7816 */ /* 0x000fe4000000002d */
        /* <DEDUP_REMOVED lines=11> */
[----:B------:R-:W-:-:S02]  /*13a0*/  FFMA.FTZ R48, R57, R44, R46 ;  /* 0x0000002c39307223 */ /* 0x000fc4000001002e */
[----:B------:R-:W-:Y:S02]  /*13b0*/  IMAD.U32 R44, R65, 0x10000, RZ ;  /* 0x00010000412c7824 */ /* 0x000fe400078e00ff */
[----:B------:R-:W-:Y:S01]  /*13c0*/  FFMA.FTZ R2, R38, R37, R47 ;  /* 0x0000002526027223 */ /* 0x000fe2000001002f */
        /* <DEDUP_REMOVED lines=22> */
[----:B------:R-:W-:Y:S01]  /*1530*/  FFMA.FTZ R45, R36, R45, R47 ;  /* 0x0000002d242d7223 */ /* 0x000fe2000001002f */
[----:B------:R-:W-:Y:S02]  /*1540*/  SHF.L.U32 R69, R69, 0x10, RZ ;  /* 0x0000001045457819 */ /* 0x000fe400000006ff */
[----:B------:R-:W-:Y:S02]  /*1550*/  SHF.L.U32 R38, R73, 0x10, RZ ;  /* 0x0000001049267819 */ /* 0x000fe400000006ff */
[----:B------:R-:W-:Y:S01]  /*1560*/  SHF.L.U32 R63, R63, 0x10, RZ ;  /* 0x000000103f3f7819 */ /* 0x000fe200000006ff */
[----:B------:R-:W-:Y:S02]  /*1570*/  IMAD.U32 R44, R70, 0x10000, RZ ;  /* 0x00010000462c7824 */ /* 0x000fe400078e00ff */
[----:B------:R-:W-:-:S02]  /*1580*/  IMAD.U32 R37, R74, 0x10000, RZ ;  /* 0x000100004a257824 */ /* 0x000fc400078e00ff */
[----:B------:R-:W-:Y:S01]  /*1590*/  FFMA.FTZ R48, R38, R69, R45 ;  /* 0x0000004526307223 */ /* 0x000fe2000001002d */
[----:B------:R-:W-:Y:S01]  /*15a0*/  FFMA.FTZ R63, R39, R63, R2 ;  /* 0x0000003f273f7223 */ /* 0x000fe20000010002 */
[----:B------:R-:W-:Y:S02]  /*15b0*/  SHF.L.U32 R46, R46, 0x10, RZ ;  /* 0x000000102e2e7819 */ /* 0x000fe400000006ff */
[----:B------:R-:W-:Y:S01]  /*15c0*/  FFMA.FTZ R47, R37, R44, R48 ;  /* 0x0000002c252f7223 */ /* 0x000fe20000010030 */
[----:B------:R-:W-:Y:S02]  /*15d0*/  PRMT R70, R70, 0x7632, R70 ;  /* 0x0000763246467816 */ /* 0x000fe40000000046 */
[----:B------:R-:W-:Y:S02]  /*15e0*/  PRMT R2, R74, 0x7632, R2 ;  /* 0x000076324a027816 */ /* 0x000fe40000000002 */
[C---:B--2---:R-:W-:Y:S02]  /*15f0*/  PRMT R44, R76.reuse, 0x7632, R44 ;  /* 0x000076324c2c7816 */ /* 0x044fe4000000002c */
[----:B------:R-:W-:Y:S01]  /*1600*/  SHF.L.U32 R76, R76, 0x10, RZ ;  /* 0x000000104c4c7819 */ /* 0x000fe200000006ff */
[----:B------:R-:W-:Y:S01]  /*1610*/  FFMA.FTZ R67, R39, R46, R67 ;  /* 0x0000002e27437223 */ /* 0x000fe20000010043 */
[----:B------:R-:W-:Y:S01]  /*1620*/  SHF.L.U32 R45, R70, 0x10, RZ ;  /* 0x00000010462d7819 */ /* 0x000fe200000006ff */
[----:B------:R-:W-:Y:S01]  /*1630*/  IMAD.U32 R2, R2, 0x10000, RZ ;  /* 0x0001000002027824 */ /* 0x000fe200078e00ff */
[----:B------:R-:W-:Y:S01]  /*1640*/  SHF.L.U32 R46, R44, 0x10, RZ ;  /* 0x000000102c2e7819 */ /* 0x000fe200000006ff */
[----:B------:R-:W-:Y:S01]  /*1650*/  FFMA.FTZ R76, R72, R76, R63 ;  /* 0x0000004c484c7223 */ /* 0x000fe2000001003f */
[C---:B---3--:R-:W-:Y:S01]  /*1660*/  PRMT R48, R4.reuse, 0x7632, R48 ;  /* 0x0000763204307816 */ /* 0x048fe20000000030 */
[----:B------:R-:W-:-:S02]  /*1670*/  IMAD.U32 R49, R4, 0x10000, RZ ;  /* 0x0001000004317824 */ /* 0x000fc400078e00ff */
        /* <DEDUP_REMOVED lines=9> */
[----:B------:R-:W-:-:S02]  /*1710*/  SHF.L.U32 R4, R71, 0x10, RZ ;  /* 0x0000001047047819 */ /* 0x000fc400000006ff */
[----:B------:R-:W-:Y:S02]  /*1720*/  PRMT R71, R71, 0x7632, R71 ;  /* 0x0000763247477816 */ /* 0x000fe40000000047 */
        /* <DEDUP_REMOVED lines=11> */
[C---:B------:R-:W-:Y:S01]  /*17e0*/  FFMA.FTZ R44, R38.reuse, R77, R45 ;  /* 0x0000004d262c7223 */ /* 0x040fe2000001002d */
[----:B------:R-:W-:Y:S01]  /*17f0*/  FFMA.FTZ R3, R38, R3, R36 ;  /* 0x0000000326037223 */ /* 0x000fe20000010024 */
[----:B------:R-:W-:Y:S02]  /*1800*/  SHF.L.U32 R38, R6, 0x10, RZ ;  /* 0x0000001006267819 */ /* 0x000fe400000006ff */
[----:B------:R-:W-:Y:S02]  /*1810*/  PRMT R6, R79, 0x7632, R6 ;  /* 0x000076324f067816 */ /* 0x000fe40000000006 */
[----:B------:R-:W-:Y:S01]  /*1820*/  PRMT R78, R78, 0x7632, R78 ;  /* 0x000076324e4e7816 */ /* 0x000fe2000000004e */
[C---:B------:R-:W-:Y:S01]  /*1830*/  FFMA.FTZ R45, R37.reuse, R4, R44 ;  /* 0x00000004252d7223 */ /* 0x040fe2000001002c */
[----:B------:R-:W-:Y:S01]  /*1840*/  PRMT R4, R6, 0x7632, R4 ;  /* 0x0000763206047816 */ /* 0x000fe20000000004 */
[----:B------:R-:W-:Y:S01]  /*1850*/  FFMA.FTZ R38, R37, R38, R3 ;  /* 0x0000002625267223 */ /* 0x000fe20000010003 */
[----:B----4-:R-:W-:Y:S01]  /*1860*/  PRMT R44, R8, 0x7632, R44 ;  /* 0x00007632082c7816 */ /* 0x010fe2000000002c */
[----:B------:R-:W-:Y:S01]  /*1870*/  IMAD.U32 R3, R78, 0x10000, RZ ;  /* 0x000100004e037824 */ /* 0x000fe200078e00ff */
[----:B------:R-:W-:-:S02]  /*1880*/  SHF.L.U32 R46, R8, 0x10, RZ ;  /* 0x00000010082e7819 */ /* 0x000fc400000006ff */
[C---:B-----5:R-:W-:Y:S01]  /*1890*/  PRMT R8, R12.reuse, 0x7632, R8 ;  /* 0x000076320c087816 */ /* 0x060fe20000000008 */
        /* <DEDUP_REMOVED lines=11> */
[----:B------:R-:W-:-:S02]  /*1950*/  SHF.L.U32 R5, R9, 0x10, RZ ;  /* 0x0000001009057819 */ /* 0x000fc400000006ff */
[----:B------:R-:W-:Y:S01]  /*1960*/  SHF.L.U32 R2, R13, 0x10, RZ ;  /* 0x000000100d027819 */ /* 0x000fe200000006ff */
[C---:B------:R-:W-:Y:S01]  /*1970*/  FFMA.FTZ R4, R75.reuse, R36, R4 ;  /* 0x000000244b047223 */ /* 0x040fe20000010004 */
[----:B------:R-:W-:Y:S01]  /*1980*/  FFMA.FTZ R37, R75, R8, R37 ;  /* 0x000000084b257223 */ /* 0x000fe20000010025 */
[----:B------:R-:W-:Y:S01]  /*1990*/  IMAD.U32 R6, R6, 0x10000, RZ ;  /* 0x0001000006067824 */ /* 0x000fe200078e00ff */
[----:B------:R-:W-:Y:S02]  /*19a0*/  PRMT R9, R9, 0x7632, R9 ;  /* 0x0000763209097816 */ /* 0x000fe40000000009 */
[----:B------:R-:W-:Y:S02]  /*19b0*/  PRMT R13, R13, 0x7632, R13 ;  /* 0x000076320d0d7816 */ /* 0x000fe4000000000d */
        /* <DEDUP_REMOVED lines=23> */
[----:B------:R-:W-:-:S02]  /*1b30*/  SHF.L.U32 R17, R20, 0x10, RZ ;  /* 0x0000001014117819 */ /* 0x000fc400000006ff */
[----:B------:R-:W-:Y:S01]  /*1b40*/  PRMT R20, R20, 0x7632, R20 ;  /* 0x0000763214147816 */ /* 0x000fe20000000014 */
[C---:B------:R-:W-:Y:S01]  /*1b50*/  IMAD.U32 R8, R11.reuse, 0x10000, RZ ;  /* 0x000100000b087824 */ /* 0x040fe200078e00ff */
[----:B------:R-:W-:Y:S01]  /*1b60*/  PRMT R6, R11, 0x7632, R6 ;  /* 0x000076320b067816 */ /* 0x000fe20000000006 */
[----:B------:R-:W-:Y:S01]  /*1b70*/  FFMA.FTZ R10, R14, R7, R9 ;  /* 0x000000070e0a7223 */ /* 0x000fe20000010009 */
[----:B------:R-:W-:Y:S02]  /*1b80*/  IMAD.U32 R9, R18, 0x10000, RZ ;  /* 0x0001000012097824 */ /* 0x000fe400078e00ff */
        /* <DEDUP_REMOVED lines=17> */
[----:B------:R-:W-:-:S02]  /*1ca0*/  PRMT R19, R19, 0x7632, R19 ;  /* 0x0000763213137816 */ /* 0x000fc40000000013 */
[----:B------:R-:W-:Y:S01]  /*1cb0*/  PRMT R3, R22, 0x7632, R3 ;  /* 0x0000763216037816 */ /* 0x000fe20000000003 */
[C---:B------:R-:W-:Y:S01]  /*1cc0*/  FFMA.FTZ R8, R15.reuse, R8, R10 ;  /* 0x000000080f087223 */ /* 0x040fe2000001000a */
[----:B------:R-:W-:Y:S01]  /*1cd0*/  SHF.L.U32 R6, R6, 0x10, RZ ;  /* 0x0000001006067819 */ /* 0x000fe200000006ff */
[----:B------:R-:W-:Y:S01]  /*1ce0*/  FFMA.FTZ R7, R15, R12, R7 ;  /* 0x0000000c0f077223 */ /* 0x000fe20000010007 */
[----:B------:R-:W-:Y:S01]  /*1cf0*/  SHF.L.U32 R5, R5, 0x10, RZ ;  /* 0x0000001005057819 */ /* 0x000fe200000006ff */
[----:B------:R-:W-:Y:S01]  /*1d00*/  IMAD.U32 R2, R19, 0x10000, RZ ;  /* 0x0001000013027824 */ /* 0x000fe200078e00ff */
[----:B------:R-:W-:Y:S01]  /*1d10*/  SHF.L.U32 R3, R3, 0x10, RZ ;  /* 0x0000001003037819 */ /* 0x000fe200000006ff */
[----:B------:R-:W-:Y:S02]  /*1d20*/  FFMA.FTZ R9, R4, R9, R13 ;  /* 0x0000000904097223 */ /* 0x000fe4000001000d */
[C-C-:B------:R-:W-:Y:S01]  /*1d30*/  FFMA.FTZ R6, R5.reuse, R6, R8.reuse ;  /* 0x0000000605067223 */ /* 0x140fe20000010008 */
[----:B------:R-:W-:Y:S01]  /*1d40*/  FFMA.FTZ R2, R5, R2, R7 ;  /* 0x0000000205027223 */ /* 0x000fe20000010007 */
[----:B------:R-:W-:Y:S01]  /*1d50*/  FFMA.FTZ R14, R14, R3, R9 ;  /* 0x000000030e0e7223 */ /* 0x000fe20000010009 */
[C---:B------:R-:W-:Y:S01]  /*1d60*/  PRMT R8, R24.reuse, 0x7632, R8 ;  /* 0x0000763218087816 */ /* 0x040fe20000000008 */
[----:B------:R-:W-:Y:S01]  /*1d70*/  IMAD.U32 R24, R24, 0x10000, RZ ;  /* 0x0001000018187824 */ /* 0x000fe200078e00ff */
[----:B------:R-:W-:-:S02]  /*1d80*/  PRMT R3, R28, 0x7632, R3 ;  /* 0x000076321c037816 */ /* 0x000fc40000000003 */
[----:B------:R-:W-:Y:S02]  /*1d90*/  SHF.L.U32 R7, R28, 0x10, RZ ;  /* 0x000000101c077819 */ /* 0x000fe400000006ff */
[----:B------:R-:W-:Y:S01]  /*1da0*/  SHF.L.U32 R4, R23, 0x10, RZ ;  /* 0x0000001017047819 */ /* 0x000fe200000006ff */
[----:B------:R-:W-:Y:S01]  /*1db0*/  IMAD.U32 R3, R3, 0x10000, RZ ;  /* 0x0001000003037824 */ /* 0x000fe200078e00ff */
        /* <DEDUP_REMOVED lines=18> */
[----:B------:R-:W-:-:S02]  /*1ee0*/  PRMT R15, R32, 0x7632, R15 ;  /* 0x00007632200f7816 */ /* 0x000fc4000000000f */
[----:B------:R-:W-:Y:S01]  /*1ef0*/  SHF.L.U32 R32, R32, 0x10, RZ ;  /* 0x0000001020207819 */ /* 0x000fe200000006ff */
[----:B------:R-:W-:Y:S01]  /*1f00*/  FFMA.FTZ R16, R30, R11, R13 ;  /* 0x0000000b1e107223 */ /* 0x000fe2000001000d */
[----:B------:R-:W-:Y:S02]  /*1f10*/  PRMT R9, R26, 0x7632, R9 ;  /* 0x000076321a097816 */ /* 0x000fe40000000009 */
        /* <DEDUP_REMOVED lines=8> */
[----:B------:R-:W-:Y:S01]  /*1fa0*/  IMAD.U32 R9, R33, 0x10000, RZ ;  /* 0x0001000021097824 */ /* 0x000fe200078e00ff */
[----:B------:R-:W-:Y:S01]  /*1fb0*/  PRMT R8, R31, 0x7632, R8 ;  /* 0x000076321f087816 */ /* 0x000fe20000000008 */
[----:B------:R-:W-:Y:S01]  /*1fc0*/  FFMA.FTZ R40, R7, R40, R4 ;  /* 0x0000002807287223 */ /* 0x000fe20000010004 */
[----:B------:R-:W-:Y:S01]  /*1fd0*/  SHF.L.U32 R31, R31, 0x10, RZ ;  /* 0x000000101f1f7819 */ /* 0x000fe200000006ff */
[----:B------:R-:W-:Y:S01]  /*1fe0*/  IMAD.U32 R14, R27, 0x10000, RZ ;  /* 0x000100001b0e7824 */ /* 0x000fe200078e00ff */
[----:B------:R-:W-:Y:S01]  /*1ff0*/  PRMT R33, R33, 0x7632, R33 ;  /* 0x0000763221217816 */ /* 0x000fe20000000021 */
[----:B------:R-:W-:Y:S01]  /*2000*/  FFMA.FTZ R10, R5, R10, R16 ;  /* 0x0000000a050a7223 */ /* 0x000fe20000010010 */
[----:B------:R-:W-:Y:S01]  /*2010*/  FFMA.FTZ R13, R3, R2, R40 ;  /* 0x00000002030d7223 */ /* 0x000fe20000010028 */
[----:B------:R-:W-:Y:S01]  /*2020*/  PRMT R12, R27, 0x7632, R12 ;  /* 0x000076321b0c7816 */ /* 0x000fe2000000000c */
[----:B------:R-:W-:Y:S01]  /*2030*/  FFMA.FTZ R4, R6, R9, R11 ;  /* 0x0000000906047223 */ /* 0x000fe2000001000b */
[----:B------:R-:W-:Y:S01]  /*2040*/  SHF.L.U32 R2, R33, 0x10, RZ ;  /* 0x0000001021027819 */ /* 0x000fe200000006ff */
[--C-:B------:R-:W-:Y:S01]  /*2050*/  FFMA.FTZ R7, R31, R14, R10.reuse ;  /* 0x0000000e1f077223 */ /* 0x100fe2000001000a */
[C---:B------:R-:W-:Y:S01]  /*2060*/  PRMT R10, R41.reuse, 0x7632, R10 ;  /* 0x00007632290a7816 */ /* 0x040fe2000000000a */
[----:B------:R-:W-:Y:S01]  /*2070*/  IMAD.U32 R41, R41, 0x10000, RZ ;  /* 0x0001000029297824 */ /* 0x000fe200078e00ff */
[----:B------:R-:W-:Y:S01]  /*2080*/  SHF.L.U32 R3, R12, 0x10, RZ ;  /* 0x000000100c037819 */ /* 0x000fe200000006ff */
[----:B------:R-:W-:Y:S01]  /*2090*/  IMAD.U32 R9, R34, 0x10000, RZ ;  /* 0x0001000022097824 */ /* 0x000fe200078e00ff */
[----:B------:R-:W-:Y:S01]  /*20a0*/  SHF.L.U32 R8, R8, 0x10, RZ ;  /* 0x0000001008087819 */ /* 0x000fe200000006ff */
[C---:B------:R-:W-:Y:S01]  /*20b0*/  FFMA.FTZ R11, R29.reuse, R2, R4 ;  /* 0x000000021d0b7223 */ /* 0x040fe20000010004 */
        /* <DEDUP_REMOVED lines=9> */
[----:B------:R-:W-:-:S03]  /*2150*/  SHF.L.U32 R10, R7, 0x10, RZ ;  /* 0x00000010070a7819 */ /* 0x000fc600000006ff */
[----:B------:R-:W-:Y:S01]  /*2160*/  FFMA.FTZ R29, R30, R9, R29 ;  /* 0x000000091e1d7223 */ /* 0x000fe2000001001d */
[----:B------:R-:W-:Y:S01]  /*2170*/  PRMT R2, R35, 0x7632, R2 ;  /* 0x0000763223027816 */ /* 0x000fe20000000002 */
        /* <DEDUP_REMOVED lines=9> */
[C---:B------:R-:W-:Y:S02]  /*2210*/  FFMA.FTZ R5, R8.reuse, R5, R7 ;  /* 0x0000000508057223 */ /* 0x040fe40000010007 */
[----:B------:R-:W-:Y:S01]  /*2220*/  FFMA.FTZ R9, R8, R9, R12 ;  /* 0x0000000908097223 */ /* 0x000fe2000001000c */
[----:B------:R-:W0:Y:S04]  /*2230*/  SHFL.BFLY PT, R2, R3, 0x10, 0x1f ;  /* 0x0e001f0003027f89 */ /* 0x000e2800000e0000 */
[----:B------:R-:W1:Y:S04]  /*2240*/  SHFL.BFLY PT, R4, R5, 0x10, 0x1f ;  /* 0x0e001f0005047f89 */ /* 0x000e6800000e0000 */
[----:B------:R-:W2:Y:S01]  /*2250*/  SHFL.BFLY PT, R8, R9, 0x10, 0x1f ;  /* 0x0e001f0009087f89 */ /* 0x000ea200000e0000 */
[----:B0-----:R-:W-:Y:S01]  /*2260*/  FADD.FTZ R2, R3, R2 ;  /* 0x0000000203027221 */ /* 0x001fe20000010000 */
[----:B-1----:R-:W-:Y:S01]  /*2270*/  FADD.FTZ R6, R5, R4 ;  /* 0x0000000405067221 */ /* 0x002fe20000010000 */
[----:B--2---:R-:W-:-:S03]  /*2280*/  FADD.FTZ R10, R9, R8 ;  /* 0x00000008090a7221 */ /* 0x004fc60000010000 */
        /* <DEDUP_REMOVED lines=15> */
[----:B------:R-:W3:Y:S01]  /*2380*/  S2UR UR5, SR_CgaCtaId ;  /* 0x00000000000579c3 */ /* 0x000ee20000008800 */
[----:B0-----:R-:W-:Y:S01]  /*2390*/  FADD.FTZ R2, R4, R3 ;  /* 0x0000000304027221 */ /* 0x001fe20000010000 */
[----:B-1----:R-:W-:Y:S01]  /*23a0*/  FADD.FTZ R6, R8, R5 ;  /* 0x0000000508067221 */ /* 0x002fe20000010000 */
[----:B--2---:R-:W-:-:S03]  /*23b0*/  FADD.FTZ R9, R12, R9 ;  /* 0x000000090c097221 */ /* 0x004fc60000010000 */
[----:B------:R-:W0:Y:S04]  /*23c0*/  SHFL.BFLY PT, R5, R2, 0x1, 0x1f ;  /* 0x0c201f0002057f89 */ /* 0x000e2800000e0000 */
[----:B------:R-:W1:Y:S04]  /*23d0*/  SHFL.BFLY PT, R7, R6, 0x1, 0x1f ;  /* 0x0c201f0006077f89 */ /* 0x000e6800000e0000 */
[----:B------:R-:W2:Y:S01]  /*23e0*/  SHFL.BFLY PT, R10, R9, 0x1, 0x1f ;  /* 0x0c201f00090a7f89 */ /* 0x000ea200000e0000 */
[----:B------:R-:W-:Y:S02]  /*23f0*/  LOP3.LUT P0, RZ, R80, 0x1f, RZ, 0xc0, !PT ;  /* 0x0000001f50ff7812 */ /* 0x000fe4000780c0ff */
[----:B------:R-:W-:Y:S01]  /*2400*/  SHF.R.S32.HI R3, RZ, 0x1f, R80 ;  /* 0x0000001fff037819 */ /* 0x000fe20000011450 */
[----:B------:R-:W-:-:S03]  /*2410*/  UMOV UR4, 0x400 ;  /* 0x0000040000047882 */ /* 0x000fc60000000000 */
[----:B------:R-:W-:Y:S01]  /*2420*/  LEA.HI R3, R3, R80, RZ, 0x5 ;  /* 0x0000005003037211 */ /* 0x000fe200078f28ff */
[----:B---3--:R-:W-:-:S03]  /*2430*/  ULEA UR4, UR5, UR4, 0x18 ;  /* 0x0000000405047291 */ /* 0x008fc6000f8ec03f */
[----:B------:R-:W-:-:S04]  /*2440*/  SHF.R.S32.HI R3, RZ, 0x5, R3 ;  /* 0x00000005ff037819 */ /* 0x000fc80000011403 */
[----:B------:R-:W-:Y:S01]  /*2450*/  LEA R3, R3, UR4, 0x2 ;  /* 0x0000000403037c11 */ /* 0x000fe2000f8e10ff */
[----:B0-----:R-:W-:Y:S01]  /*2460*/  @!P0 FADD.FTZ R4, R2, R5 ;  /* 0x0000000502048221 */ /* 0x001fe20000010000 */
[----:B-1----:R-:W-:Y:S01]  /*2470*/  FADD.FTZ R2, R6, R7 ;  /* 0x0000000706027221 */ /* 0x002fe20000010000 */
[----:B--2---:R-:W-:-:S03]  /*2480*/  FADD.FTZ R10, R9, R10 ;  /* 0x0000000a090a7221 */ /* 0x004fc60000010000 */
[----:B------:R0:W-:Y:S04]  /*2490*/  @!P0 STS [R3], R4 ;  /* 0x0000000403008388 */ /* 0x0001e80000000800 */
        /* <DEDUP_REMOVED lines=8> */
[----:B------:R-:W2:Y:S04]  /*2520*/  LDS.128 R4, [UR4] ;  /* 0x00000004ff047984 */ /* 0x000ea80008000c00 */
[----:B------:R-:W3:Y:S01]  /*2530*/  LDS.128 R12, [UR4+0x20] ;  /* 0x00002004ff0c7984 */ /* 0x000ee20008000c00 */
[----:B-1----:R-:W-:-:S04]  /*2540*/  IMAD.WIDE R2, R0, 0x2, R2 ;  /* 0x0000000200027825 */ /* 0x002fc800078e0202 */
[----:B0-----:R-:W-:Y:S01]  /*2550*/  FADD.FTZ R8, RZ, R8 ;  /* 0x00000008ff087221 */ /* 0x001fe20000010000 */
[----:B--2---:R-:W-:-:S03]  /*2560*/  FADD.FTZ R4, RZ, R4 ;  /* 0x00000004ff047221 */ /* 0x004fc60000010000 */
[----:B------:R-:W-:Y:S01]  /*2570*/  FADD.FTZ R9, R8, R9 ;  /* 0x0000000908097221 */ /* 0x000fe20000010000 */
[----:B---3--:R-:W-:Y:S01]  /*2580*/  FADD.FTZ R12, RZ, R12 ;  /* 0x0000000cff0c7221 */ /* 0x008fe20000010000 */
[----:B------:R-:W-:Y:S02]  /*2590*/  FADD.FTZ R5, R4, R5 ;  /* 0x0000000504057221 */ /* 0x000fe40000010000 */
[----:B------:R-:W-:Y:S01]  /*25a0*/  FADD.FTZ R10, R9, R10 ;  /* 0x0000000a090a7221 */ /* 0x000fe20000010000 */
[----:B------:R-:W-:Y:S01]  /*25b0*/  FADD.FTZ R13, R12, R13 ;  /* 0x0000000d0c0d7221 */ /* 0x000fe20000010000 */
[----:B------:R-:W-:Y:S02]  /*25c0*/  FADD.FTZ R6, R5, R6 ;  /* 0x0000000605067221 */ /* 0x000fe40000010000 */
[----:B------:R-:W-:Y:S01]  /*25d0*/  FADD.FTZ R10, R10, R11 ;  /* 0x0000000b0a0a7221 */ /* 0x000fe20000010000 */
[----:B------:R-:W-:Y:S01]  /*25e0*/  FADD.FTZ R14, R13, R14 ;  /* 0x0000000e0d0e7221 */ /* 0x000fe20000010000 */
[----:B------:R-:W-:-:S03]  /*25f0*/  FADD.FTZ R6, R6, R7 ;  /* 0x0000000706067221 */ /* 0x000fc60000010000 */
[----:B------:R-:W-:Y:S01]  /*2600*/  F2FP.BF16.F32.PACK_AB R10, RZ, R10 ;  /* 0x0000000aff0a723e */ /* 0x000fe200000010ff */
[----:B------:R-:W-:Y:S01]  /*2610*/  FADD.FTZ R14, R14, R15 ;  /* 0x0000000f0e0e7221 */ /* 0x000fe20000010000 */
[----:B------:R-:W-:-:S03]  /*2620*/  F2FP.BF16.F32.PACK_AB R6, RZ, R6 ;  /* 0x00000006ff06723e */ /* 0x000fc600000010ff */
[----:B------:R0:W-:Y:S01]  /*2630*/  STG.E.U16 desc[UR6][R2.64+0x300], R10 ;  /* 0x0003000a02007986 */ /* 0x0001e2000c101506 */
[----:B------:R-:W-:-:S03]  /*2640*/  F2FP.BF16.F32.PACK_AB R14, RZ, R14 ;  /* 0x0000000eff0e723e */ /* 0x000fc600000010ff */
[----:B------:R0:W-:Y:S04]  /*2650*/  STG.E.U16 desc[UR6][R2.64], R6 ;  /* 0x0000000602007986 */ /* 0x0001e8000c101506 */
[----:B------:R0:W-:Y:S02]  /*2660*/  STG.E.U16 desc[UR6][R2.64+0x600], R14 ;  /* 0x0006000e02007986 */ /* 0x0001e4000c101506 */
.L_x_40:
[----:B------:R-:W-:Y:S05]  /*2670*/  BSYNC B0 ;  /* 0x0000000000007941 */ /* 0x000fea0003800000 */
.L_x_39:
[----:B------:R-:W-:Y:S01]  /*2680*/  PREEXIT ;  /* 0x000000000000782d */ /* 0x000fe20000000000 */
[----:B------:R-:W-:Y:S05]  /*2690*/  EXIT ;  /* 0x000000000000794d */ /* 0x000fea0003800000 */
.L_x_41:
        /* <DEDUP_REMOVED lines=14> */
.L_x_113:


//--------------------- .text._Z30router_gemm_kernel_bf16_outputI13__nv_bfloat16Li128ELi8ELi2ELi384ELi7168EEvPS0_PKT_S4_ --------------------------
	.section	.text._Z30router_gemm_kernel_bf16_outputI13__nv_bfloat16Li128ELi8ELi2ELi384ELi7168EEvPS0_PKT_S4_,"ax",@progbits
	.align	128
        .global         _Z30router_gemm_kernel_bf16_outputI13__nv_bfloat16Li128ELi8ELi2ELi384ELi7168EEvPS0_PKT_S4_
        .type           _Z30router_gemm_kernel_bf16_outputI13__nv_bfloat16Li128ELi8ELi2ELi384ELi7168EEvPS0_PKT_S4_,@function
        .size           _Z30router_gemm_kernel_bf16_outputI13__nv_bfloat16Li128ELi8ELi2ELi384ELi7168EEvPS0_PKT_S4_,(.L_x_114 - _Z30router_gemm_kernel_bf16_outputI13__nv_bfloat16Li128ELi8ELi2ELi384ELi7168EEvPS0_PKT_S4_)
        .other          _Z30router_gemm_kernel_bf16_outputI13__nv_bfloat16Li128ELi8ELi2ELi384ELi7168EEvPS0_PKT_S4_,@"STO_CUDA_ENTRY STV_DEFAULT"
_Z30router_gemm_kernel_bf16_outputI13__nv_bfloat16Li128ELi8ELi2ELi384ELi7168EEvPS0_PKT_S4_:
.text._Z30router_gemm_kernel_bf16_outputI13__nv_bfloat16Li128ELi8ELi2ELi384ELi7168EEvPS0_PKT_S4_:
        /* <DEDUP_REMOVED lines=33> */
[C---:B----4-:R-:W-:Y:S01]  /*0210*/  PRMT R76, R4.reuse, 0x7632, R76 ;  /* 0x00007632044c7816 */ /* 0x050fe2000000004c */
[----:B------:R-:W-:Y:S01]  /*0220*/  IMAD.U32 R77, R4, 0x10000, RZ ;  /* 0x00010000044d7824 */ /* 0x000fe200078e00ff */
[----:B-----5:R-:W-:-:S02]  /*0230*/  PRMT R4, R72, 0x7632, R4 ;  /* 0x0000763248047816 */ /* 0x020fc40000000004 */
[----:B------:R-:W-:Y:S01]  /*0240*/  SHF.L.U32 R0, R72, 0x10, RZ ;  /* 0x0000001048007819 */ /* 0x000fe200000006ff */
[----:B------:R-:W-:Y:S01]  /*0250*/  IMAD.U32 R79, R76, 0x10000, RZ ;  /* 0x000100004c4f7824 */ /* 0x000fe200078e00ff */
[----:B------:R-:W-:-:S03]  /*0260*/  SHF.L.U32 R72, R4, 0x10, RZ ;  /* 0x0000001004487819 */ /* 0x000fc600000006ff */
[----:B------:R-:W-:Y:S01]  /*0270*/  FFMA.FTZ R83, R0, R77, RZ ;  /* 0x0000004d00537223 */ /* 0x000fe200000100ff */
[----:B------:R-:W-:Y:S02]  /*0280*/  SHF.L.U32 R4, R73, 0x10, RZ ;  /* 0x0000001049047819 */ /* 0x000fe400000006ff */
[----:B--2---:R-:W-:Y:S01]  /*0290*/  PRMT R73, R8, 0x7632, R73 ;  /* 0x0000763208497816 */ /* 0x004fe20000000049 */
[----:B------:R-:W-:Y:S01]  /*02a0*/  FFMA.FTZ R79, R72, R79, R83 ;  /* 0x0000004f484f7223 */ /* 0x000fe20000010053 */
[----:B------:R-:W-:Y:S02]  /*02b0*/  IMAD.U32 R83, R8, 0x10000, RZ ;  /* 0x0001000008537824 */ /* 0x000fe400078e00ff */
[----:B------:R-:W-:Y:S01]  /*02c0*/  PRMT R8, R73, 0x7632, R8 ;  /* 0x0000763249087816 */ /* 0x000fe20000000008 */
[----:B------:R-:W-:Y:S01]  /*02d0*/  IMAD.U32 R77, R5, 0x10000, RZ ;  /* 0x00010000054d7824 */ /* 0x000fe200078e00ff */
[----:B------:R-:W-:Y:S01]  /*02e0*/  SHF.L.U32 R73, R73, 0x10, RZ ;  /* 0x0000001049497819 */ /* 0x000fe200000006ff */
[----:B------:R-:W-:Y:S01]  /*02f0*/  FFMA.FTZ R83, R0, R83, RZ ;  /* 0x0000005300537223 */ /* 0x000fe200000100ff */
[----:B------:R-:W-:Y:S01]  /*0300*/  PRMT R5, R5, 0x7632, R5 ;  /* 0x0000763205057816 */ /* 0x000fe20000000005 */
[----:B------:R-:W-:Y:S01]  /*0310*/  FFMA.FTZ R77, R4, R77, R79 ;  /* 0x0000004d044d7223 */ /* 0x000fe2000001004f */
[----:B------:R-:W-:-:S02]  /*0320*/  IMAD.U32 R79, R9, 0x10000, RZ ;  /* 0x00010000094f7824 */ /* 0x000fc400078e00ff */
        /* <DEDUP_REMOVED lines=10> */
[----:B------:R-:W2:Y:S04]  /*03d0*/  LDG.E.128 R80, desc[UR6][R80.64+0x3000] ;  /* 0x0030000650507981 */ /* 0x000ea8000c1e1d00 */
[----:B------:R-:W4:Y:S01]  /*03e0*/  LDG.E.128 R76, desc[UR6][R2.64+0x3000] ;  /* 0x00300006024c7981 */ /* 0x000f22000c1e1d00 */
[----:B------:R-:W-:Y:S01]  /*03f0*/  FFMA.FTZ R9, R8, R9, R89 ;  /* 0x0000000908097223 */ /* 0x000fe20000010059 */
[----:B------:R-:W-:Y:S01]  /*0400*/  PRMT R6, R74, 0x7632, R6 ;  /* 0x000076324a067816 */ /* 0x000fe20000000006 */
[C---:B------:R-:W-:Y:S01]  /*0410*/  IMAD.U32 R5, R75.reuse, 0x10000, RZ ;  /* 0x000100004b057824 */ /* 0x040fe200078e00ff */
[----:B------:R-:W-:Y:S01]  /*0420*/  PRMT R4, R75, 0x7632, R4 ;  /* 0x000076324b047816 */ /* 0x000fe20000000004 */
[----:B------:R-:W-:Y:S01]  /*0430*/  FFMA.FTZ R87, R0, R87, R73 ;  /* 0x0000005700577223 */ /* 0x000fe20000010049 */
[----:B------:R-:W-:-:S02]  /*0440*/  SHF.L.U32 R8, R72, 0x10, RZ ;  /* 0x0000001048087819 */ /* 0x000fc400000006ff */
[----:B------:R0:W5:Y:S01]  /*0450*/  LDG.E.128 R72, desc[UR6][R2.64+0x6800] ;  /* 0x0068000602487981 */ /* 0x000162000c1e1d00 */
[----:B------:R-:W-:Y:S01]  /*0460*/  IMAD.U32 R6, R6, 0x10000, RZ ;  /* 0x0001000006067824 */ /* 0x000fe200078e00ff */
[C---:B------:R-:W-:Y:S02]  /*0470*/  PRMT R86, R10.reuse, 0x7632, R86 ;  /* 0x000076320a567816 */ /* 0x040fe40000000056 */
[----:B------:R-:W-:Y:S01]  /*0480*/  SHF.L.U32 R88, R10, 0x10, RZ ;  /* 0x000000100a587819 */ /* 0x000fe200000006ff */
[----:B------:R-:W-:Y:S01]  /*0490*/  FFMA.FTZ R8, R6, R8, R87 ;  /* 0x0000000806087223 */ /* 0x000fe20000010057 */
[C---:B------:R-:W-:Y:S01]  /*04a0*/  IMAD.U32 R10, R7.reuse, 0x10000, RZ ;  /* 0x00010000070a7824 */ /* 0x040fe200078e00ff */
[----:B------:R-:W-:Y:S02]  /*04b0*/  SHF.L.U32 R87, R86, 0x10, RZ ;  /* 0x0000001056577819 */ /* 0x000fe400000006ff */
[----:B------:R-:W-:Y:S01]  /*04c0*/  FFMA.FTZ R89, R0, R88, R9 ;  /* 0x0000005800597223 */ /* 0x000fe20000010009 */
[----:B------:R-:W-:Y:S01]  /*04d0*/  PRMT R7, R7, 0x7632, R7 ;  /* 0x0000763207077816 */ /* 0x000fe20000000007 */
[----:B------:R-:W-:Y:S01]  /*04e0*/  FFMA.FTZ R9, R5, R10, R8 ;  /* 0x0000000a05097223 */ /* 0x000fe20000010008 */
[C---:B------:R-:W-:Y:S01]  /*04f0*/  PRMT R0, R11.reuse, 0x7632, R0 ;  /* 0x000076320b007816 */ /* 0x040fe20000000000 */
[----:B------:R-:W-:-:S02]  /*0500*/  IMAD.U32 R8, R11, 0x10000, RZ ;  /* 0x000100000b087824 */ /* 0x000fc400078e00ff */
[----:B------:R-:W-:Y:S01]  /*0510*/  FFMA.FTZ R6, R6, R87, R89 ;  /* 0x0000005706067223 */ /* 0x000fe20000010059 */
[----:B------:R-:W-:Y:S01]  /*0520*/  SHF.L.U32 R7, R7, 0x10, RZ ;  /* 0x0000001007077819 */ /* 0x000fe200000006ff */
[----:B------:R-:W-:Y:S01]  /*0530*/  IMAD.U32 R4, R4, 0x10000, RZ ;  /* 0x0001000004047824 */ /* 0x000fe200078e00ff */
[----:B0-----:R-:W-:Y:S01]  /*0540*/  SHF.L.U32 R3, R0, 0x10, RZ ;  /* 0x0000001000037819 */ /* 0x001fe200000006ff */
[----:B------:R-:W-:Y:S01]  /*0550*/  FFMA.FTZ R6, R5, R8, R6 ;  /* 0x0000000805067223 */ /* 0x000fe20000010006 */
[----:B---3--:R-:W-:Y:S01]  /*0560*/  PRMT R5, R16, 0x7632, R5 ;  /* 0x0000763210057816 */ /* 0x008fe20000000005 */
        /* <DEDUP_REMOVED lines=8> */
[--C-:B------:R-:W-:Y:S01]  /*05f0*/  FFMA.FTZ R12, R16, R12, R7.reuse ;  /* 0x0000000c100c7223 */ /* 0x100fe20000010007 */
[----:B------:R-:W-:Y:S01]  /*0600*/  PRMT R7, R20, 0x7632, R7 ;  /* 0x0000763214077816 */ /* 0x000fe20000000007 */
[----:B------:R-:W-:Y:S01]  /*0610*/  IMAD.U32 R8, R13, 0x10000, RZ ;  /* 0x000100000d087824 */ /* 0x000fe200078e00ff */
[C---:B------:R-:W-:Y:S01]  /*0620*/  PRMT R3, R17.reuse, 0x7632, R3 ;  /* 0x0000763211037816 */ /* 0x040fe20000000003 */
        /* <DEDUP_REMOVED lines=8> */
[C---:B------:R-:W-:Y:S01]  /*06b0*/  PRMT R2, R18.reuse, 0x7632, R2 ;  /* 0x0000763212027816 */ /* 0x040fe20000000002 */
[----:B------:R-:W-:Y:S01]  /*06c0*/  FFMA.FTZ R16, R5, R10, R16 ;  /* 0x0000000a05107223 */ /* 0x000fe20000010010 */
[----:B------:R-:W-:Y:S01]  /*06d0*/  SHF.L.U32 R18, R18, 0x10, RZ ;  /* 0x0000001012127819 */ /* 0x000fe200000006ff */
[C---:B------:R-:W-:Y:S01]  /*06e0*/  IMAD.U32 R10, R21.reuse, 0x10000, RZ ;  /* 0x00010000150a7824 */ /* 0x040fe200078e00ff */
[----:B------:R-:W-:Y:S01]  /*06f0*/  PRMT R8, R21, 0x7632, R8 ;  /* 0x0000763215087816 */ /* 0x000fe20000000008 */
[----:B------:R-:W-:Y:S01]  /*0700*/  FFMA.FTZ R7, R3, R4, R6 ;  /* 0x0000000403077223 */ /* 0x000fe20000010006 */
[----:B------:R-:W-:-:S02]  /*0710*/  SHF.L.U32 R5, R14, 0x10, RZ ;  /* 0x000000100e057819 */ /* 0x000fc400000006ff */
[----:B------:R-:W-:Y:S01]  /*0720*/  PRMT R14, R14, 0x7632, R14 ;  /* 0x000076320e0e7816 */ /* 0x000fe2000000000e */
[----:B------:R-:W-:Y:S02]  /*0730*/  IMAD.U32 R8, R8, 0x10000, RZ ;  /* 0x0001000008087824 */ /* 0x000fe400078e00ff */
[----:B------:R-:W-:Y:S01]  /*0740*/  FFMA.FTZ R10, R17, R10, R16 ;  /* 0x0000000a110a7223 */ /* 0x000fe20000010010 */
[----:B------:R-:W-:Y:S01]  /*0750*/  FFMA.FTZ R7, R18, R5, R7 ;  /* 0x0000000512077223 */ /* 0x000fe20000010007 */
[----:B------:R-:W-:Y:S01]  /*0760*/  SHF.L.U32 R5, R14, 0x10, RZ ;  /* 0x000000100e057819 */ /* 0x000fe200000006ff */
[----:B------:R-:W-:Y:S02]  /*0770*/  IMAD.U32 R2, R2, 0x10000, RZ ;  /* 0x0001000002027824 */ /* 0x000fe400078e00ff */
[----:B------:R-:W-:Y:S01]  /*0780*/  FFMA.FTZ R11, R3, R8, R10 ;  /* 0x00000008030b7223 */ /* 0x000fe2000001000a */
[C---:B------:R-:W-:Y:S01]  /*0790*/  PRMT R0, R19.reuse, 0x7632, R0 ;  /* 0x0000763213007816 */ /* 0x040fe20000000000 */
[----:B------:R-:W-:Y:S01]  /*07a0*/  IMAD.U32 R19, R19, 0x10000, RZ ;  /* 0x0001000013137824 */ /* 0x000fe200078e00ff */
[C---:B------:R-:W-:Y:S01]  /*07b0*/  PRMT R3, R22.reuse, 0x7632, R3 ;  /* 0x0000763216037816 */ /* 0x040fe20000000003 */
[C---:B------:R-:W-:Y:S01]  /*07c0*/  IMAD.U32 R4, R15.reuse, 0x10000, RZ ;  /* 0x000100000f047824 */ /* 0x040fe200078e00ff */
[----:B------:R-:W-:Y:S01]  /*07d0*/  SHF.L.U32 R9, R22, 0x10, RZ ;  /* 0x0000001016097819 */ /* 0x000fe200000006ff */
[----:B------:R-:W-:Y:S01]  /*07e0*/  FFMA.FTZ R6, R2, R5, R7 ;  /* 0x0000000502067223 */ /* 0x000fe20000010007 */
[----:B------:R-:W-:-:S02]  /*07f0*/  PRMT R15, R15, 0x7632, R15 ;  /* 0x000076320f0f7816 */ /* 0x000fc4000000000f */
[----:B------:R-:W-:Y:S01]  /*0800*/  SHF.L.U32 R5, R3, 0x10, RZ ;  /* 0x0000001003057819 */ /* 0x000fe200000006ff */
[----:B------:R-:W-:Y:S01]  /*0810*/  FFMA.FTZ R9, R18, R9, R11 ;  /* 0x0000000912097223 */ /* 0x000fe2000001000b */
[----:B------:R-:W-:Y:S01]  /*0820*/  FFMA.FTZ R3, R19, R4, R6 ;  /* 0x0000000413037223 */ /* 0x000fe20000010006 */
[----:B------:R-:W-:Y:S01]  /*0830*/  PRMT R4, R23, 0x7632, R4 ;  /* 0x0000763217047816 */ /* 0x000fe20000000004 */
[----:B------:R-:W-:Y:S01]  /*0840*/  IMAD.U32 R0, R0, 0x10000, RZ ;  /* 0x0001000000007824 */ /* 0x000fe200078e00ff */
[----:B------:R-:W-:Y:S01]  /*0850*/  SHF.L.U32 R15, R15, 0x10, RZ ;  /* 0x000000100f0f7819 */ /* 0x000fe200000006ff */
[----:B------:R-:W-:Y:S01]  /*0860*/  FFMA.FTZ R2, R2, R5, R9 ;  /* 0x0000000502027223 */ /* 0x000fe20000010009 */
[----:B------:R-:W-:Y:S01]  /*0870*/  IMAD.U32 R6, R23, 0x10000, RZ ;  /* 0x0001000017067824 */ /* 0x000fe200078e00ff */
[----:B------:R-:W-:Y:S02]  /*0880*/  SHF.L.U32 R5, R4, 0x10, RZ ;  /* 0x0000001004057819 */ /* 0x000fe400000006ff */
[----:B------:R-:W-:Y:S01]  /*0890*/  PRMT R4, R28, 0x7632, R4 ;  /* 0x000076321c047816 */ /* 0x000fe20000000004 */
[----:B------:R-:W-:Y:S01]  /*08a0*/  FFMA.FTZ R3, R0, R15, R3 ;  /* 0x0000000f00037223 */ /* 0x000fe20000010003 */
[C---:B------:R-:W-:Y:S01]  /*08b0*/  PRMT R7, R24.reuse, 0x7632, R7 ;  /* 0x0000763218077816 */ /* 0x040fe20000000007 */
        /* <DEDUP_REMOVED lines=9> */
[----:B------:R-:W-:Y:S01]  /*0950*/  PRMT R6, R29, 0x7632, R6 ;  /* 0x000076321d067816 */ /* 0x000fe20000000006 */
[----:B------:R-:W-:-:S02]  /*0960*/  IMAD.U32 R8, R25, 0x10000, RZ ;  /* 0x0001000019087824 */ /* 0x000fc400078e00ff */
[----:B------:R-:W-:Y:S01]  /*0970*/  FFMA.FTZ R10, R4, R7, R3 ;  /* 0x00000007040a7223 */ /* 0x000fe20000010003 */
[----:B------:R-:W-:Y:S01]  /*0980*/  IMAD.U32 R29, R29, 0x10000, RZ ;  /* 0x000100001d1d7824 */ /* 0x000fe200078e00ff */
[----:B------:R-:W-:Y:S01]  /*0990*/  PRMT R25, R25, 0x7632, R25 ;  /* 0x0000763219197816 */ /* 0x000fe20000000019 */
[----:B------:R-:W-:Y:S01]  /*09a0*/  FFMA.FTZ R3, R28, R32, R5 ;  /* 0x000000201c037223 */ /* 0x000fe20000010005 */
[----:B------:R-:W-:Y:S01]  /*09b0*/  SHF.L.U32 R9, R9, 0x10, RZ ;  /* 0x0000001009097819 */ /* 0x000fe200000006ff */
[----:B------:R-:W-:Y:S01]  /*09c0*/  FFMA.FTZ R5, R29, R8, R10 ;  /* 0x000000081d057223 */ /* 0x000fe2000001000a */
[----:B------:R-:W-:Y:S01]  /*09d0*/  SHF.L.U32 R6, R6, 0x10, RZ ;  /* 0x0000001006067819 */ /* 0x000fe200000006ff */
[----:B------:R-:W-:Y:S02]  /*09e0*/  IMAD.U32 R25, R25, 0x10000, RZ ;  /* 0x0001000019197824 */ /* 0x000fe400078e00ff */
[----:B------:R-:W-:Y:S01]  /*09f0*/  FFMA.FTZ R10, R4, R9, R3 ;  /* 0x00000009040a7223 */ /* 0x000fe20000010003 */
[C---:B------:R-:W-:Y:S01]  /*0a00*/  PRMT R4, R33.reuse, 0x7632, R4 ;  /* 0x0000763221047816 */ /* 0x040fe20000000004 */
[----:B------:R-:W-:Y:S01]  /*0a10*/  IMAD.U32 R8, R33, 0x10000, RZ ;  /* 0x0001000021087824 */ /* 0x000fe200078e00ff */
[----:B------:R-:W-:Y:S01]  /*0a20*/  PRMT R2, R30, 0x7632, R2 ;  /* 0x000076321e027816 */ /* 0x000fe20000000002 */
        /* <DEDUP_REMOVED lines=12> */
[----:B------:R-:W-:Y:S01]  /*0af0*/  IMAD.U32 R4, R27, 0x10000, RZ ;  /* 0x000100001b047824 */ /* 0x000fe200078e00ff */
[C---:B------:R-:W-:Y:S01]  /*0b00*/  PRMT R0, R31.reuse, 0x7632, R0 ;  /* 0x000076321f007816 */ /* 0x040fe20000000000 */
        /* <DEDUP_REMOVED lines=19> */
[----:B------:R-:W-:-:S02]  /*0c40*/  PRMT R9, R44, 0x7632, R9 ;  /* 0x000076322c097816 */ /* 0x000fc40000000009 */
[----:B------:R-:W-:Y:S01]  /*0c50*/  SHF.L.U32 R11, R44, 0x10, RZ ;  /* 0x000000102c0b7819 */ /* 0x000fe200000006ff */
[----:B------:R-:W-:Y:S01]  /*0c60*/  IMAD.U32 R4, R4, 0x10000, RZ ;  /* 0x0001000004047824 */ /* 0x000fe200078e00ff */
[----:B------:R-:W-:Y:S01]  /*0c70*/  SHF.L.U32 R7, R7, 0x10, RZ ;  /* 0x0000001007077819 */ /* 0x000fe200000006ff */
[C---:B------:R-:W-:Y:S01]  /*0c80*/  FFMA.FTZ R3, R40.reuse, R36, R3 ;  /* 0x0000002428037223 */ /* 0x040fe20000010003 */
[----:B------:R-:W-:Y:S01]  /*0c90*/  PRMT R5, R41, 0x7632, R5 ;  /* 0x0000763229057816 */ /* 0x000fe20000000005 */
[----:B------:R-:W-:Y:S01]  /*0ca0*/  IMAD.U32 R9, R9, 0x10000, RZ ;  /* 0x0001000009097824 */ /* 0x000fe200078e00ff */
[----:B------:R-:W-:Y:S01]  /*0cb0*/  SHF.L.U32 R8, R37, 0x10, RZ ;  /* 0x0000001025087819 */ /* 0x000fe200000006ff */
[----:B------:R-:W-:Y:S01]  /*0cc0*/  FFMA.FTZ R11, R40, R11, R2 ;  /* 0x0000000b280b7223 */ /* 0x000fe20000010002 */
[----:B------:R-:W-:Y:S01]  /*0cd0*/  SHF.L.U32 R41, R41, 0x10, RZ ;  /* 0x0000001029297819 */ /* 0x000fe200000006ff */
[C---:B------:R-:W-:Y:S01]  /*0ce0*/  FFMA.FTZ R10, R4.reuse, R7, R3 ;  /* 0x00000007040a7223 */ /* 0x040fe20000010003 */
[----:B------:R-:W-:Y:S01]  /*0cf0*/  PRMT R37, R37, 0x7632, R37 ;  /* 0x0000763225257816 */ /* 0x000fe20000000025 */
[----:B------:R-:W-:Y:S01]  /*0d00*/  FFMA.FTZ R12, R4, R9, R11 ;  /* 0x00000009040c7223 */ /* 0x000fe2000001000b */
[----:B------:R-:W-:Y:S01]  /*0d10*/  SHF.L.U32 R5, R5, 0x10, RZ ;  /* 0x0000001005057819 */ /* 0x000fe200000006ff */
[----:B------:R-:W-:Y:S01]  /*0d20*/  FFMA.FTZ R8, R41, R8, R10 ;  /* 0x0000000829087223 */ /* 0x000fe2000001000a */
[----:B------:R-:W-:Y:S01]  /*0d30*/  SHF.L.U32 R2, R37, 0x10, RZ ;  /* 0x0000001025027819 */ /* 0x000fe200000006ff */
[C---:B------:R-:W-:Y:S01]  /*0d40*/  IMAD.U32 R10, R45.reuse, 0x10000, RZ ;  /* 0x000100002d0a7824 */ /* 0x040fe200078e00ff */
[----:B------:R-:W-:-:S02]  /*0d50*/  PRMT R4, R45, 0x7632, R4 ;  /* 0x000076322d047816 */ /* 0x000fc40000000004 */
        /* <DEDUP_REMOVED lines=25> */
[----:B------:R-:W-:-:S02]  /*0ef0*/  SHF.L.U32 R0, R0, 0x10, RZ ;  /* 0x0000001000007819 */ /* 0x000fc400000006ff */
[----:B------:R-:W-:Y:S01]  /*0f00*/  SHF.L.U32 R5, R2, 0x10, RZ ;  /* 0x0000001002057819 */ /* 0x000fe200000006ff */
[----:B------:R-:W-:Y:S02]  /*0f10*/  FFMA.FTZ R4, R43, R4, R6 ;  /* 0x000000042b047223 */ /* 0x000fe40000010006 */
[C---:B------:R-:W-:Y:S02]  /*0f20*/  FFMA.FTZ R3, R0.reuse, R39, R3 ;  /* 0x0000002700037223 */ /* 0x040fe40000010003 */
[----:B------:R-:W-:Y:S01]  /*0f30*/  FFMA.FTZ R4, R0, R5, R4 ;  /* 0x0000000500047223 */ /* 0x000fe20000010004 */
[----:B------:R-:W-:Y:S02]  /*0f40*/  PRMT R0, R52, 0x7632, R0 ;  /* 0x0000763234007816 */ /* 0x000fe40000000000 */
[C---:B------:R-:W-:Y:S01]  /*0f50*/  PRMT R7, R48.reuse, 0x7632, R7 ;  /* 0x0000763230077816 */ /* 0x040fe20000000007 */
[----:B------:R-:W-:Y:S01]  /*0f60*/  IMAD.U32 R48, R48, 0x10000, RZ ;  /* 0x0001000030307824 */ /* 0x000fe200078e00ff */
[----:B------:R-:W-:Y:S01]  /*0f70*/  SHF.L.U32 R52, R52, 0x10, RZ ;  /* 0x0000001034347819 */ /* 0x000fe200000006ff */
[----:B------:R-:W-:Y:S01]  /*0f80*/  IMAD.U32 R0, R0, 0x10000, RZ ;  /* 0x0001000000007824 */ /* 0x000fe200078e00ff */
[----:B------:R-:W-:-:S02]  /*0f90*/  SHF.L.U32 R7, R7, 0x10, RZ ;  /* 0x0000001007077819 */ /* 0x000fc400000006ff */
[----:B------:R-:W-:Y:S01]  /*0fa0*/  PRMT R9, R56, 0x7632, R9 ;  /* 0x0000763238097816 */ /* 0x000fe20000000009 */
[----:B------:R-:W-:Y:S01]  /*0fb0*/  FFMA.FTZ R3, R52, R48, R3 ;  /* 0x0000003034037223 */ /* 0x000fe20000010003 */
[----:B------:R-:W-:Y:S02]  /*0fc0*/  SHF.L.U32 R11, R56, 0x10, RZ ;  /* 0x00000010380b7819 */ /* 0x000fe400000006ff */
[C---:B------:R-:W-:Y:S01]  /*0fd0*/  PRMT R2, R53.reuse, 0x7632, R2 ;  /* 0x0000763235027816 */ /* 0x040fe20000000002 */
[----:B------:R-:W-:Y:S01]  /*0fe0*/  FFMA.FTZ R10, R0, R7, R3 ;  /* 0x00000007000a7223 */ /* 0x000fe20000010003 */
        /* <DEDUP_REMOVED lines=36> */
[----:B------:R-:W-:Y:S02]  /*1230*/  SHF.L.U32 R4, R59, 0x10, RZ ;  /* 0x000000103b047819 */ /* 0x000fe400000006ff */
        /* <DEDUP_REMOVED lines=25> */
[C---:B------:R-:W-:Y:S01]  /*13d0*/  IMAD.U32 R2, R69.reuse, 0x10000, RZ ;  /* 0x0001000045027824 */ /* 0x040fe200078e00ff */
[C---:B------:R-:W-:Y:S01]  /*13e0*/  PRMT R5, R66.reuse, 0x7632, R5 ;  /* 0x0000763242057816 */ /* 0x040fe20000000005 */
        /* <DEDUP_REMOVED lines=12> */
[----:B------:R-:W-:Y:S01]  /*14b0*/  IMAD.U32 R0, R63, 0x10000, RZ ;  /* 0x000100003f007824 */ /* 0x000fe200078e00ff */
[C---:B------:R-:W-:Y:S01]  /*14c0*/  PRMT R3, R70.reuse, 0x7632, R3 ;  /* 0x0000763246037816 */ /* 0x040fe20000000003 */
[----:B------:R-:W-:Y:S01]  /*14d0*/  FFMA.FTZ R2, R5, R62, R2 ;  /* 0x0000003e05027223 */ /* 0x000fe20000010002 */
[----:B------:R-:W-:-:S02]  /*14e0*/  SHF.L.U32 R7, R70, 0x10, RZ ;  /* 0x0000001046077819 */ /* 0x000fc400000006ff */
[----:B------:R-:W-:Y:S02]  /*14f0*/  PRMT R63, R63, 0x7632, R63 ;  /* 0x000076323f3f7816 */ /* 0x000fe4000000003f */
[----:B------:R-:W-:Y:S01]  /*1500*/  SHF.L.U32 R4, R3, 0x10, RZ ;  /* 0x0000001003047819 */ /* 0x000fe200000006ff */
[----:B------:R-:W-:Y:S01]  /*1510*/  FFMA.FTZ R66, R66, R7, R9 ;  /* 0x0000000742427223 */ /* 0x000fe20000010009 */
[----:B------:R-:W-:Y:S01]  /*1520*/  FFMA.FTZ R3, R67, R0, R2 ;  /* 0x0000000043037223 */ /* 0x000fe20000010002 */
[----:B------:R-:W-:Y:S01]  /*1530*/  PRMT R0, R71, 0x7632, R0 ;  /* 0x0000763247007816 */ /* 0x000fe20000000000 */
[----:B------:R-:W-:Y:S01]  /*1540*/  IMAD.U32 R63, R63, 0x10000, RZ ;  /* 0x000100003f3f7824 */ /* 0x000fe200078e00ff */
[----:B------:R-:W-:Y:S01]  /*1550*/  SHF.L.U32 R6, R6, 0x10, RZ ;  /* 0x0000001006067819 */ /* 0x000fe200000006ff */
[----:B------:R-:W-:Y:S01]  /*1560*/  FFMA.FTZ R4, R5, R4, R66 ;  /* 0x0000000405047223 */ /* 0x000fe20000010042 */
[----:B------:R-:W-:Y:S02]  /*1570*/  SHF.L.U32 R2, R71, 0x10, RZ ;  /* 0x0000001047027819 */ /* 0x000fe400000006ff */
[----:B------:R-:W-:-:S02]  /*1580*/  SHF.L.U32 R5, R0, 0x10, RZ ;  /* 0x0000001000057819 */ /* 0x000fc400000006ff */
[----:B--2---:R-:W-:Y:S01]  /*1590*/  PRMT R0, R80, 0x7632, R0 ;  /* 0x0000763250007816 */ /* 0x004fe20000000000 */
[----:B------:R-:W-:Y:S01]  /*15a0*/  FFMA.FTZ R3, R6, R63, R3 ;  /* 0x0000003f06037223 */ /* 0x000fe20000010003 */
[C---:B----4-:R-:W-:Y:S01]  /*15b0*/  PRMT R7, R76.reuse, 0x7632, R7 ;  /* 0x000076324c077816 */ /* 0x050fe20000000007 */
[----:B------:R-:W-:Y:S01]  /*15c0*/  IMAD.U32 R76, R76, 0x10000, RZ ;  /* 0x000100004c4c7824 */ /* 0x000fe200078e00ff */
[----:B------:R-:W-:Y:S01]  /*15d0*/  SHF.L.U32 R80, R80, 0x10, RZ ;  /* 0x0000001050507819 */ /* 0x000fe200000006ff */
[----:B------:R-:W-:Y:S01]  /*15e0*/  FFMA.FTZ R2, R67, R2, R4 ;  /* 0x0000000243027223 */ /* 0x000fe20000010004 */
[----:B------:R-:W-:Y:S01]  /*15f0*/  SHF.L.U32 R7, R7, 0x10, RZ ;  /* 0x0000001007077819 */ /* 0x000fe200000006ff */
[----:B------:R-:W-:Y:S01]  /*1600*/  IMAD.U32 R0, R0, 0x10000, RZ ;  /* 0x0001000000007824 */ /* 0x000fe200078e00ff */
[----:B-----5:R-:W-:Y:S01]  /*1610*/  PRMT R9, R72, 0x7632, R9 ;  /* 0x0000763248097816 */ /* 0x020fe20000000009 */
[----:B------:R-:W-:Y:S01]  /*1620*/  FFMA.FTZ R3, R80, R76, R3 ;  /* 0x0000004c50037223 */ /* 0x000fe20000010003 */
[----:B------:R-:W-:Y:S01]  /*1630*/  SHF.L.U32 R11, R72, 0x10, RZ ;  /* 0x00000010480b7819 */ /* 0x000fe200000006ff */
        /* <DEDUP_REMOVED lines=41> */
[----:B------:R-:W-:Y:S02]  /*18d0*/  FFMA.FTZ R2, R83, R2, R4 ;  /* 0x0000000253027223 */ /* 0x000fe40000010004 */
[C---:B------:R-:W-:Y:S02]  /*18e0*/  FFMA.FTZ R3, R6.reuse, R79, R3 ;  /* 0x0000004f06037223 */ /* 0x040fe40000010003 */
[----:B------:R-:W-:-:S03]  /*18f0*/  FFMA.FTZ R2, R6, R5, R2 ;  /* 0x0000000506027223 */ /* 0x000fc60000010002 */
[----:B------:R-:W0:Y:S04]  /*1900*/  SHFL.BFLY PT, R0, R3, 0x10, 0x1f ;  /* 0x0e001f0003007f89 */ /* 0x000e2800000e0000 */
[----:B------:R-:W1:Y:S01]  /*1910*/  SHFL.BFLY PT, R5, R2, 0x10, 0x1f ;  /* 0x0e001f0002057f89 */ /* 0x000e6200000e0000 */
[----:B0-----:R-:W-:Y:S01]  /*1920*/  FADD.FTZ R0, R3, R0 ;  /* 0x0000000003007221 */ /* 0x001fe20000010000 */
[----:B-1----:R-:W-:-:S04]  /*1930*/  FADD.FTZ R6, R2, R5 ;  /* 0x0000000502067221 */ /* 0x002fc80000010000 */
        /* <DEDUP_REMOVED lines=10> */
[----:B------:R-:W2:Y:S01]  /*19e0*/  S2UR UR5, SR_CgaCtaId ;  /* 0x00000000000579c3 */ /* 0x000ea20000008800 */
[----:B------:R-:W-:Y:S01]  /*19f0*/  LOP3.LUT P0, RZ, R85, 0x1f, RZ, 0xc0, !PT ;  /* 0x0000001f55ff7812 */ /* 0x000fe2000780c0ff */
[----:B0-----:R-:W-:Y:S01]  /*1a00*/  FADD.FTZ R3, R4, R3 ;  /* 0x0000000304037221 */ /* 0x001fe20000010000 */
[----:B-1----:R-:W-:-:S04]  /*1a10*/  FADD.FTZ R9, R8, R9 ;  /* 0x0000000908097221 */ /* 0x002fc80000010000 */
[----:B------:R-:W0:Y:S04]  /*1a20*/  SHFL.BFLY PT, R2, R3, 0x1, 0x1f ;  /* 0x0c201f0003027f89 */ /* 0x000e2800000e0000 */
[----:B------:R-:W1:Y:S01]  /*1a30*/  SHFL.BFLY PT, R6, R9, 0x1, 0x1f ;  /* 0x0c201f0009067f89 */ /* 0x000e6200000e0000 */
[----:B------:R-:W-:Y:S01]  /*1a40*/  SHF.R.S32.HI R0, RZ, 0x1f, R85 ;  /* 0x0000001fff007819 */ /* 0x000fe20000011455 */
[----:B------:R-:W-:-:S03]  /*1a50*/  UMOV UR4, 0x400 ;  /* 0x0000040000047882 */ /* 0x000fc60000000000 */
[----:B------:R-:W-:Y:S01]  /*1a60*/  LEA.HI R0, R0, R85, RZ, 0x5 ;  /* 0x0000005500007211 */ /* 0x000fe200078f28ff */
[----:B--2---:R-:W-:-:S03]  /*1a70*/  ULEA UR4, UR5, UR4, 0x18 ;  /* 0x0000000405047291 */ /* 0x004fc6000f8ec03f */
[----:B------:R-:W-:-:S04]  /*1a80*/  SHF.R.S32.HI R0, RZ, 0x5, R0 ;  /* 0x00000005ff007819 */ /* 0x000fc80000011400 */
[----:B------:R-:W-:Y:S01]  /*1a90*/  LEA R0, R0, UR4, 0x2 ;  /* 0x0000000400007c11 */ /* 0x000fe2000f8e10ff */
[----:B0-----:R-:W-:Y:S01]  /*1aa0*/  @!P0 FADD.FTZ R5, R3, R2 ;  /* 0x0000000203058221 */ /* 0x001fe20000010000 */
[----:B-1----:R-:W-:-:S04]  /*1ab0*/  FADD.FTZ R7, R9, R6 ;  /* 0x0000000609077221 */ /* 0x002fc80000010000 */
[----:B------:R0:W-:Y:S04]  /*1ac0*/  @!P0 STS [R0], R5 ;  /* 0x0000000500008388 */ /* 0x0001e80000000800 */
[----:B------:R0:W-:Y:S01]  /*1ad0*/  @!P0 STS [R0+0x10], R7 ;  /* 0x0000100700008388 */ /* 0x0001e20000000800 */
[----:B------:R-:W-:Y:S01]  /*1ae0*/  BAR.SYNC.DEFER_BLOCKING 0x0 ;  /* 0x0000000000007b1d */ /* 0x000fe20000010000 */
[----:B------:R-:W-:-:S05]  /*1af0*/  ISETP.NE.AND P0, PT, R85, RZ, PT ;  /* 0x000000ff5500720c */ /* 0x000fca0003f05270 */
[----:B------:R-:W-:Y:S08]  /*1b00*/  BSSY B0, `(.L_x_42) ;  /* 0x0000012000007945 */ /* 0x000ff00003800000 */
[----:B0-----:R-:W-:Y:S05]  /*1b10*/  @P0 BRA `(.L_x_43) ;  /* 0x0000000000400947 */ /* 0x001fea0003800000 */
[----:B------:R-:W0:Y:S01]  /*1b20*/  LDS.128 R4, [UR4] ;  /* 0x00000004ff047984 */ /* 0x000e220008000c00 */
[----:B------:R-:W1:Y:S03]  /*1b30*/  LDC.64 R2, c[0x0][0x210] ;  /* 0x00008400ff027b82 */ /* 0x000e660000000a00 */
[----:B------:R-:W2:Y:S01]  /*1b40*/  LDS.128 R8, [UR4+0x10] ;  /* 0x00001004ff087984 */ /* 0x000ea20008000c00 */
[----:B-1----:R-:W-:-:S04]  /*1b50*/  IMAD.WIDE R84, R84, 0x2, R2 ;  /* 0x0000000254547825 */ /* 0x002fc800078e0202 */
[----:B0-----:R-:W-:Y:S01]  /*1b60*/  FADD.FTZ R4, RZ, R4 ;  /* 0x00000004ff047221 */ /* 0x001fe20000010000 */
[----:B--2---:R-:W-:-:S03]  /*1b70*/  FADD.FTZ R8, RZ, R8 ;  /* 0x00000008ff087221 */ /* 0x004fc60000010000 */
[----:B------:R-:W-:Y:S01]  /*1b80*/  FADD.FTZ R5, R4, R5 ;  /* 0x0000000504057221 */ /* 0x000fe20000010000 */
[----:B------:R-:W-:-:S03]  /*1b90*/  FADD.FTZ R9, R8, R9 ;  /* 0x0000000908097221 */ /* 0x000fc60000010000 */
[----:B------:R-:W-:Y:S01]  /*1ba0*/  FADD.FTZ R6, R5, R6 ;  /* 0x0000000605067221 */ /* 0x000fe20000010000 */
[----:B------:R-:W-:-:S03]  /*1bb0*/  FADD.FTZ R10, R9, R10 ;  /* 0x0000000a090a7221 */ /* 0x000fc60000010000 */
[----:B------:R-:W-:Y:S01]  /*1bc0*/  FADD.FTZ R6, R6, R7 ;  /* 0x0000000706067221 */ /* 0x000fe20000010000 */
[----:B------:R-:W-:-:S04]  /*1bd0*/  FADD.FTZ R10, R10, R11 ;  /* 0x0000000b0a0a7221 */ /* 0x000fc80000010000 */
[----:B------:R-:W-:Y:S02]  /*1be0*/  F2FP.BF16.F32.PACK_AB R6, RZ, R6 ;  /* 0x00000006ff06723e */ /* 0x000fe400000010ff */
[----:B------:R-:W-:-:S03]  /*1bf0*/  F2FP.BF16.F32.PACK_AB R10, RZ, R10 ;  /* 0x0000000aff0a723e */ /* 0x000fc600000010ff */
[----:B------:R0:W-:Y:S04]  /*1c00*/  STG.E.U16 desc[UR6][R84.64], R6 ;  /* 0x0000000654007986 */ /* 0x0001e8000c101506 */
[----:B------:R0:W-:Y:S02]  /*1c10*/  STG.E.U16 desc[UR6][R84.64+0x300], R10 ;  /* 0x0003000a54007986 */ /* 0x0001e4000c101506 */
.L_x_43:
[----:B------:R-:W-:Y:S05]  /*1c20*/  BSYNC B0 ;  /* 0x0000000000007941 */ /* 0x000fea0003800000 */
.L_x_42:
[----:B------:R-:W-:Y:S01]  /*1c30*/  PREEXIT ;  /* 0x000000000000782d */ /* 0x000fe20000000000 */
[----:B------:R-:W-:Y:S05]  /*1c40*/  EXIT ;  /* 0x000000000000794d */ /* 0x000fea0003800000 */
.L_x_44:
        /* <DEDUP_REMOVED lines=11> */
.L_x_114:


//--------------------- .text._Z30router_gemm_kernel_bf16_outputI13__nv_bfloat16Li128ELi8ELi1ELi384ELi7168EEvPS0_PKT_S4_ --------------------------
	.section	.text._Z30router_gemm_kernel_bf16_outputI13__nv_bfloat16Li128ELi8ELi1ELi384ELi7168EEvPS0_PKT_S4_,"ax",@progbits
	.align	128
        .global         _Z30router_gemm_kernel_bf16_outputI13__nv_bfloat16Li128ELi8ELi1ELi384ELi7168EEvPS0_PKT_S4_
        .type           _Z30router_gemm_kernel_bf16_outputI13__nv_bfloat16Li128ELi8ELi1ELi384ELi7168EEvPS0_PKT_S4_,@function
        .size           _Z30router_gemm_kernel_bf16_outputI13__nv_bfloat16Li128ELi8ELi1ELi384ELi7168EEvPS0_PKT_S4_,(.L_x_115 - _Z30router_gemm_kernel_bf16_outputI13__nv_bfloat16Li128ELi8ELi1ELi384ELi7168EEvPS0_PKT_S4_)
        .other          _Z30router_gemm_kernel_bf16_outputI13__nv_bfloat16Li128ELi8ELi1ELi384ELi7168EEvPS0_PKT_S4_,@"STO_CUDA_ENTRY STV_DEFAULT"
_Z30router_gemm_kernel_bf16_outputI13__nv_bfloat16Li128ELi8ELi1ELi384ELi7168EEvPS0_PKT_S4_:
.text._Z30router_gemm_kernel_bf16_outputI13__nv_bfloat16Li128ELi8ELi1ELi384ELi7168EEvPS0_PKT_S4_:
        /* <DEDUP_REMOVED lines=27> */
[----:B------:R0:W4:Y:S04]  /*01b0*/  LDG.E.128 R8, desc[UR6][R60.64+0x3000] ;  /* 0x003000063c087981 */ /* 0x000128000c1e1d00 */
[----:B------:R-:W4:Y:S01]  /*01c0*/  LDG.E.128 R4, desc[UR6][R4.64+0x3000] ;  /* 0x0030000604047981 */ /* 0x000f22000c1e1d00 */
[----:B--2---:R-:W-:-:S02]  /*01d0*/  PRMT R3, R56, 0x7632, R3 ;  /* 0x0000763238037816 */ /* 0x004fc40000000003 */
[----:B0-----:R-:W-:Y:S02]  /*01e0*/  SHF.L.U32 R61, R56, 0x10, RZ ;  /* 0x00000010383d7819 */ /* 0x001fe400000006ff */
[----:B------:R-:W-:Y:S02]  /*01f0*/  SHF.L.U32 R3, R3, 0x10, RZ ;  /* 0x0000001003037819 */ /* 0x000fe400000006ff */
[C---:B-----5:R-:W-:Y:S01]  /*0200*/  PRMT R56, R52.reuse, 0x7632, R56 ;  /* 0x0000763234387816 */ /* 0x060fe20000000038 */
[----:B------:R-:W-:-:S04]  /*0210*/  IMAD.U32 R52, R52, 0x10000, RZ ;  /* 0x0001000034347824 */ /* 0x000fc800078e00ff */
[----:B------:R-:W-:Y:S02]  /*0220*/  IMAD.U32 R56, R56, 0x10000, RZ ;  /* 0x0001000038387824 */ /* 0x000fe400078e00ff */
[----:B------:R-:W-:Y:S01]  /*0230*/  FFMA.FTZ R60, R52, R61, RZ ;  /* 0x0000003d343c7223 */ /* 0x000fe200000100ff */
[----:B------:R-:W-:Y:S01]  /*0240*/  SHF.L.U32 R61, R57, 0x10, RZ ;  /* 0x00000010393d7819 */ /* 0x000fe200000006ff */
[----:B------:R-:W-:Y:S01]  /*0250*/  IMAD.U32 R52, R53, 0x10000, RZ ;  /* 0x0001000035347824 */ /* 0x000fe200078e00ff */
[----:B------:R-:W-:Y:S01]  /*0260*/  PRMT R57, R57, 0x7632, R57 ;  /* 0x0000763239397816 */ /* 0x000fe20000000039 */
[----:B------:R-:W-:Y:S01]  /*0270*/  FFMA.FTZ R3, R56, R3, R60 ;  /* 0x0000000338037223 */ /* 0x000fe2000001003c */
[----:B------:R-:W-:-:S03]  /*0280*/  PRMT R53, R53, 0x7632, R53 ;  /* 0x0000763235357816 */ /* 0x000fc60000000035 */
[----:B------:R-:W-:Y:S01]  /*0290*/  FFMA.FTZ R3, R52, R61, R3 ;  /* 0x0000003d34037223 */ /* 0x000fe20000010003 */
[----:B------:R-:W-:Y:S01]  /*02a0*/  SHF.L.U32 R52, R57, 0x10, RZ ;  /* 0x0000001039347819 */ /* 0x000fe200000006ff */
[----:B------:R-:W-:Y:S01]  /*02b0*/  IMAD.U32 R60, R53, 0x10000, RZ ;  /* 0x00010000353c7824 */ /* 0x000fe200078e00ff */
[----:B------:R-:W-:Y:S01]  /*02c0*/  PRMT R56, R58, 0x7632, R56 ;  /* 0x000076323a387816 */ /* 0x000fe20000000038 */
[----:B------:R-:W-:Y:S01]  /*02d0*/  IMAD.U32 R57, R54, 0x10000, RZ ;  /* 0x0001000036397824 */ /* 0x000fe200078e00ff */
[----:B------:R-:W-:Y:S01]  /*02e0*/  SHF.L.U32 R58, R58, 0x10, RZ ;  /* 0x000000103a3a7819 */ /* 0x000fe200000006ff */
[----:B------:R-:W-:Y:S01]  /*02f0*/  FFMA.FTZ R52, R60, R52, R3 ;  /* 0x000000343c347223 */ /* 0x000fe20000010003 */
[----:B------:R-:W-:Y:S02]  /*0300*/  PRMT R53, R54, 0x7632, R53 ;  /* 0x0000763236357816 */ /* 0x000fe40000000035 */
[----:B------:R-:W-:Y:S01]  /*0310*/  SHF.L.U32 R56, R56, 0x10, RZ ;  /* 0x0000001038387819 */ /* 0x000fe200000006ff */
[----:B------:R-:W-:-:S02]  /*0320*/  FFMA.FTZ R58, R57, R58, R52 ;  /* 0x0000003a393a7223 */ /* 0x000fc40000010034 */
[----:B------:R-:W-:Y:S01]  /*0330*/  IMAD.U32 R53, R53, 0x10000, RZ ;  /* 0x0001000035357824 */ /* 0x000fe200078e00ff */
        /* <DEDUP_REMOVED lines=8> */
[----:B---3--:R-:W-:Y:S01]  /*03c0*/  PRMT R54, R44, 0x7632, R54 ;  /* 0x000076322c367816 */ /* 0x008fe20000000036 */
[----:B----4-:R-:W-:Y:S01]  /*03d0*/  IMAD.U32 R53, R48, 0x10000, RZ ;  /* 0x0001000030357824 */ /* 0x010fe200078e00ff */
        /* <DEDUP_REMOVED lines=14> */
[C---:B------:R-:W-:Y:S02]  /*04c0*/  PRMT R45, R46.reuse, 0x7632, R45 ;  /* 0x000076322e2d7816 */ /* 0x040fe4000000002d */
[----:B------:R-:W-:Y:S01]  /*04d0*/  SHF.L.U32 R53, R46, 0x10, RZ ;  /* 0x000000102e357819 */ /* 0x000fe200000006ff */
[----:B------:R-:W-:Y:S01]  /*04e0*/  FFMA.FTZ R49, R49, R44, R48 ;  /* 0x0000002c31317223 */ /* 0x000fe20000010030 */
[C---:B------:R-:W-:Y:S01]  /*04f0*/  PRMT R3, R50.reuse, 0x7632, R3 ;  /* 0x0000763232037816 */ /* 0x040fe20000000003 */
[----:B------:R-:W-:Y:S01]  /*0500*/  IMAD.U32 R50, R50, 0x10000, RZ ;  /* 0x0001000032327824 */ /* 0x000fe200078e00ff */
[----:B------:R-:W-:-:S03]  /*0510*/  SHF.L.U32 R46, R45, 0x10, RZ ;  /* 0x000000102d2e7819 */ /* 0x000fc600000006ff */
[----:B------:R-:W-:Y:S02]  /*0520*/  IMAD.U32 R3, R3, 0x10000, RZ ;  /* 0x0001000003037824 */ /* 0x000fe400078e00ff */
[----:B------:R-:W-:Y:S01]  /*0530*/  FFMA.FTZ R50, R50, R53, R49 ;  /* 0x0000003532327223 */ /* 0x000fe20000010031 */
        /* <DEDUP_REMOVED lines=151> */
[--C-:B------:R-:W-:Y:S01]  /*0eb0*/  FFMA.FTZ R13, R9, R14, R8.reuse ;  /* 0x0000000e090d7223 */ /* 0x100fe20000010008 */
        /* <DEDUP_REMOVED lines=8> */
[----:B------:R-:W-:Y:S01]  /*0f40*/  PRMT R4, R11, 0x7632, R4 ;  /* 0x000076320b047816 */ /* 0x000fe20000000004 */
[----:B------:R-:W-:Y:S01]  /*0f50*/  IMAD.U32 R6, R7, 0x10000, RZ ;  /* 0x0001000007067824 */ /* 0x000fe200078e00ff */
[----:B------:R-:W-:Y:S01]  /*0f60*/  SHF.L.U32 R11, R11, 0x10, RZ ;  /* 0x000000100b0b7819 */ /* 0x000fe200000006ff */
[----:B------:R-:W-:Y:S01]  /*0f70*/  FFMA.FTZ R8, R3, R8, R10 ;  /* 0x0000000803087223 */ /* 0x000fe2000001000a */
[----:B------:R-:W-:Y:S01]  /*0f80*/  PRMT R5, R7, 0x7632, R5 ;  /* 0x0000763207057816 */ /* 0x000fe20000000005 */
[----:B------:R-:W-:Y:S02]  /*0f90*/  IMAD.U32 R4, R4, 0x10000, RZ ;  /* 0x0001000004047824 */ /* 0x000fe400078e00ff */
[----:B------:R-:W-:Y:S01]  /*0fa0*/  FFMA.FTZ R11, R11, R6, R8 ;  /* 0x000000060b0b7223 */ /* 0x000fe20000010008 */
[----:B------:R-:W-:-:S05]  /*0fb0*/  SHF.L.U32 R5, R5, 0x10, RZ ;  /* 0x0000001005057819 */ /* 0x000fca00000006ff */
[----:B------:R-:W-:-:S05]  /*0fc0*/  FFMA.FTZ R4, R4, R5, R11 ;  /* 0x0000000504047223 */ /* 0x000fca000001000b */
[----:B------:R-:W0:Y:S02]  /*0fd0*/  SHFL.BFLY PT, R3, R4, 0x10, 0x1f ;  /* 0x0e001f0004037f89 */ /* 0x000e2400000e0000 */
[----:B0-----:R-:W-:-:S05]  /*0fe0*/  FADD.FTZ R3, R4, R3 ;  /* 0x0000000304037221 */ /* 0x001fca0000010000 */
[----:B------:R-:W0:Y:S02]  /*0ff0*/  SHFL.BFLY PT, R6, R3, 0x8, 0x1f ;  /* 0x0d001f0003067f89 */ /* 0x000e2400000e0000 */
[----:B0-----:R-:W-:-:S05]  /*1000*/  FADD.FTZ R6, R3, R6 ;  /* 0x0000000603067221 */ /* 0x001fca0000010000 */
[----:B------:R-:W0:Y:S01]  /*1010*/  SHFL.BFLY PT, R5, R6, 0x4, 0x1f ;  /* 0x0c801f0006057f89 */ /* 0x000e2200000e0000 */
[----:B------:R-:W-:Y:S01]  /*1020*/  LOP3.LUT P0, RZ, R0, 0x1f, RZ, 0xc0, !PT ;  /* 0x0000001f00ff7812 */ /* 0x000fe2000780c0ff */
[----:B0-----:R-:W-:-:S05]  /*1030*/  FADD.FTZ R5, R6, R5 ;  /* 0x0000000506057221 */ /* 0x001fca0000010000 */
[----:B------:R-:W0:Y:S01]  /*1040*/  SHFL.BFLY PT, R8, R5, 0x2, 0x1f ;  /* 0x0c401f0005087f89 */ /* 0x000e2200000e0000 */
[----:B------:R-:W-:Y:S01]  /*1050*/  BSSY B0, `(.L_x_45) ;  /* 0x000000d000007945 */ /* 0x000fe20003800000 */
[----:B0-----:R-:W-:-:S05]  /*1060*/  FADD.FTZ R8, R5, R8 ;  /* 0x0000000805087221 */ /* 0x001fca0000010000 */
[----:B------:R0:W1:Y:S01]  /*1070*/  SHFL.BFLY PT, R7, R8, 0x1, 0x1f ;  /* 0x0c201f0008077f89 */ /* 0x00006200000e0000 */
[----:B------:R-:W-:Y:S05]  /*1080*/  @P0 BRA `(.L_x_46) ;  /* 0x0000000000240947 */ /* 0x000fea0003800000 */
[----:B------:R-:W2:Y:S01]  /*1090*/  S2UR UR5, SR_CgaCtaId ;  /* 0x00000000000579c3 */ /* 0x000ea20000008800 */
[----:B------:R-:W-:Y:S01]  /*10a0*/  SHF.R.S32.HI R3, RZ, 0x1f, R0 ;  /* 0x0000001fff037819 */ /* 0x000fe20000011400 */
[----:B------:R-:W-:Y:S01]  /*10b0*/  UMOV UR4, 0x400 ;  /* 0x0000040000047882 */ /* 0x000fe20000000000 */
[----:B01----:R-:W-:Y:S02]  /*10c0*/  FADD.FTZ R8, R8, R7 ;  /* 0x0000000708087221 */ /* 0x003fe40000010000 */
[----:B------:R-:W-:-:S04]  /*10d0*/  LEA.HI R3, R3, R0, RZ, 0x5 ;  /* 0x0000000003037211 */ /* 0x000fc800078f28ff */
[----:B------:R-:W-:Y:S01]  /*10e0*/  SHF.R.S32.HI R3, RZ, 0x5, R3 ;  /* 0x00000005ff037819 */ /* 0x000fe20000011403 */
[----:B--2---:R-:W-:-:S06]  /*10f0*/  ULEA UR4, UR5, UR4, 0x18 ;  /* 0x0000000405047291 */ /* 0x004fcc000f8ec03f */
[----:B------:R-:W-:-:S05]  /*1100*/  LEA R3, R3, UR4, 0x2 ;  /* 0x0000000403037c11 */ /* 0x000fca000f8e10ff */
[----:B------:R2:W-:Y:S02]  /*1110*/  STS [R3], R8 ;  /* 0x0000000803007388 */ /* 0x0005e40000000800 */
.L_x_46:
[----:B------:R-:W-:Y:S05]  /*1120*/  BSYNC B0 ;  /* 0x0000000000007941 */ /* 0x000fea0003800000 */
.L_x_45:
[----:B------:R-:W-:Y:S01]  /*1130*/  BAR.SYNC.DEFER_BLOCKING 0x0 ;  /* 0x0000000000007b1d */ /* 0x000fe20000010000 */
[----:B------:R-:W-:-:S05]  /*1140*/  ISETP.NE.AND P0, PT, R0, RZ, PT ;  /* 0x000000ff0000720c */ /* 0x000fca0003f05270 */
[----:B------:R-:W-:Y:S08]  /*1150*/  BSSY B0, `(.L_x_47) ;  /* 0x000000e000007945 */ /* 0x000ff00003800000 */
[----:B------:R-:W-:Y:S05]  /*1160*/  @P0 BRA `(.L_x_48) ;  /* 0x0000000000300947 */ /* 0x000fea0003800000 */
[----:B------:R-:W3:Y:S01]  /*1170*/  S2UR UR5, SR_CgaCtaId ;  /* 0x00000000000579c3 */ /* 0x000ee20000008800 */
[----:B------:R-:W-:-:S07]  /*1180*/  UMOV UR4, 0x400 ;  /* 0x0000040000047882 */ /* 0x000fce0000000000 */
[----:B------:R-:W2:Y:S01]  /*1190*/  LDC.64 R4, c[0x0][0x210] ;  /* 0x00008400ff047b82 */ /* 0x000ea20000000a00 */
[----:B---3--:R-:W-:Y:S01]  /*11a0*/  ULEA UR4, UR5, UR4, 0x18 ;  /* 0x0000000405047291 */ /* 0x008fe2000f8ec03f */
[----:B--2---:R-:W-:-:S08]  /*11b0*/  IMAD.WIDE R2, R2, 0x2, R4 ;  /* 0x0000000202027825 */ /* 0x004fd000078e0204 */
[----:B0-----:R-:W0:Y:S02]  /*11c0*/  LDS.128 R8, [UR4] ;  /* 0x00000004ff087984 */ /* 0x001e240008000c00 */
[----:B0-----:R-:W-:-:S04]  /*11d0*/  FADD.FTZ R8, RZ, R8 ;  /* 0x00000008ff087221 */ /* 0x001fc80000010000 */
[----:B------:R-:W-:-:S04]  /*11e0*/  FADD.FTZ R9, R8, R9 ;  /* 0x0000000908097221 */ /* 0x000fc80000010000 */
[----:B------:R-:W-:-:S04]  /*11f0*/  FADD.FTZ R10, R9, R10 ;  /* 0x0000000a090a7221 */ /* 0x000fc80000010000 */
[----:B------:R-:W-:-:S05]  /*1200*/  FADD.FTZ R10, R10, R11 ;  /* 0x0000000b0a0a7221 */ /* 0x000fca0000010000 */
[----:B------:R-:W-:-:S05]  /*1210*/  F2FP.BF16.F32.PACK_AB R10, RZ, R10 ;  /* 0x0000000aff0a723e */ /* 0x000fca00000010ff */
[----:B------:R3:W-:Y:S02]  /*1220*/  STG.E.U16 desc[UR6][R2.64], R10 ;  /* 0x0000000a02007986 */ /* 0x0007e4000c101506 */
.L_x_48:
[----:B------:R-:W-:Y:S05]  /*1230*/  BSYNC B0 ;  /* 0x0000000000007941 */ /* 0x000fea0003800000 */
.L_x_47:
[----:B------:R-:W-:Y:S01]  /*1240*/  PREEXIT ;  /* 0x000000000000782d */ /* 0x000fe20000000000 */
[----:B------:R-:W-:Y:S05]  /*1250*/  EXIT ;  /* 0x000000000000794d */ /* 0x000fea0003800000 */
.L_x_49:
        /* <DEDUP_REMOVED lines=10> */
.L_x_115:


//--------------------- .text._Z30router_gemm_kernel_bf16_outputI13__nv_bfloat16Li128ELi8ELi16ELi256ELi7168EEvPS0_PKT_S4_ --------------------------
	.section	.text._Z30router_gemm_kernel_bf16_outputI13__nv_bfloat16Li128ELi8ELi16ELi256ELi7168EEvPS0_PKT_S4_,"ax",@progbits
	.align	128
        .global         _Z30router_gemm_kernel_bf16_outputI13__nv_bfloat16Li128ELi8ELi16ELi256ELi7168EEvPS0_PKT_S4_
        .type           _Z30router_gemm_kernel_bf16_outputI13__nv_bfloat16Li128ELi8ELi16ELi256ELi7168EEvPS0_PKT_S4_,@function
        .size           _Z30router_gemm_kernel_bf16_outputI13__nv_bfloat16Li128ELi8ELi16ELi256ELi7168EEvPS0_PKT_S4_,(.L_x_116 - _Z30router_gemm_kernel_bf16_outputI13__nv_bfloat16Li128ELi8ELi16ELi256ELi7168EEvPS0_PKT_S4_)
        .other          _Z30router_gemm_kernel_bf16_outputI13__nv_bfloat16Li128ELi8ELi16ELi256ELi7168EEvPS0_PKT_S4_,@"STO_CUDA_ENTRY STV_DEFAULT"
_Z30router_gemm_kernel_bf16_outputI13__nv_bfloat16Li128ELi8ELi16ELi256ELi7168EEvPS0_PKT_S4_:
.text._Z30router_gemm_kernel_bf16_outputI13__nv_bfloat16Li128ELi8ELi16ELi256ELi7168EEvPS0_PKT_S4_:
        /* <DEDUP_REMOVED lines=2765> */
.L_x_51:
[----:B------:R-:W-:Y:S05]  /*acd0*/  BSYNC B0 ;  /* 0x0000000000007941 */ /* 0x000fea0003800000 */
.L_x_50:
[----:B------:R-:W-:Y:S01]  /*ace0*/  PREEXIT ;  /* 0x000000000000782d */ /* 0x000fe20000000000 */
[----:B------:R-:W-:Y:S05]  /*acf0*/  EXIT ;  /* 0x000000000000794d */ /* 0x000fea0003800000 */
.L_x_52:
        /* <DEDUP_REMOVED lines=16> */
.L_x_116:


//--------------------- .text._Z30router_gemm_kernel_bf16_outputI13__nv_bfloat16Li128ELi8ELi15ELi256ELi7168EEvPS0_PKT_S4_ --------------------------
	.section	.text._Z30router_gemm_kernel_bf16_outputI13__nv_bfloat16Li128ELi8ELi15ELi256ELi7168EEvPS0_PKT_S4_,"ax",@progbits
	.align	128
        .global         _Z30router_gemm_kernel_bf16_outputI13__nv_bfloat16Li128ELi8ELi15ELi256ELi7168EEvPS0_PKT_S4_
        .type           _Z30router_gemm_kernel_bf16_outputI13__nv_bfloat16Li128ELi8ELi15ELi256ELi7168EEvPS0_PKT_S4_,@function
        .size           _Z30router_gemm_kernel_bf16_outputI13__nv_bfloat16Li128ELi8ELi15ELi256ELi7168EEvPS0_PKT_S4_,(.L_x_117 - _Z30router_gemm_kernel_bf16_outputI13__nv_bfloat16Li128ELi8ELi15ELi256ELi7168EEvPS0_PKT_S4_)
        .other          _Z30router_gemm_kernel_bf16_outputI13__nv_bfloat16Li128ELi8ELi15ELi256ELi7168EEvPS0_PKT_S4_,@"STO_CUDA_ENTRY STV_DEFAULT"
_Z30router_gemm_kernel_bf16_outputI13__nv_bfloat16Li128ELi8ELi15ELi256ELi7168EEvPS0_PKT_S4_:
.text._Z30router_gemm_kernel_bf16_outputI13__nv_bfloat16Li128ELi8ELi15ELi256ELi7168EEvPS0_PKT_S4_:
        /* <DEDUP_REMOVED lines=2598> */
.L_x_54:
[----:B------:R-:W-:Y:S05]  /*a260*/  BSYNC B0 ;  /* 0x0000000000007941 */ /* 0x000fea0003800000 */
.L_x_53:
[----:B------:R-:W-:Y:S01]  /*a270*/  PREEXIT ;  /* 0x000000000000782d */ /* 0x000fe20000000000 */
[----:B------:R-:W-:Y:S05]  /*a280*/  EXIT ;  /* 0x000000000000794d */ /* 0x000fea0003800000 */
.L_x_55:
        /* <DEDUP_REMOVED lines=15> */
.L_x_117:


//--------------------- .text._Z30router_gemm_kernel_bf16_outputI13__nv_bfloat16Li128ELi8ELi14ELi256ELi7168EEvPS0_PKT_S4_ --------------------------
	.section	.text._Z30router_gemm_kernel_bf16_outputI13__nv_bfloat16Li128ELi8ELi14ELi256ELi7168EEvPS0_PKT_S4_,"ax",@progbits
	.align	128
        .global         _Z30router_gemm_kernel_bf16_outputI13__nv_bfloat16Li128ELi8ELi14ELi256ELi7168EEvPS0_PKT_S4_
        .type           _Z30router_gemm_kernel_bf16_outputI13__nv_bfloat16Li128ELi8ELi14ELi256ELi7168EEvPS0_PKT_S4_,@function
        .size           _Z30router_gemm_kernel_bf16_outputI13__nv_bfloat16Li128ELi8ELi14ELi256ELi7168EEvPS0_PKT_S4_,(.L_x_118 - _Z30router_gemm_kernel_bf16_outputI13__nv_bfloat16Li128ELi8ELi14ELi256ELi7168EEvPS0_PKT_S4_)
        .other          _Z30router_gemm_kernel_bf16_outputI13__nv_bfloat16Li128ELi8ELi14ELi256ELi7168EEvPS0_PKT_S4_,@"STO_CUDA_ENTRY STV_DEFAULT"
_Z30router_gemm_kernel_bf16_outputI13__nv_bfloat16Li128ELi8ELi14ELi256ELi7168EEvPS0_PKT_S4_:
.text._Z30router_gemm_kernel_bf16_outputI13__nv_bfloat16Li128ELi8ELi14ELi256ELi7168EEvPS0_PKT_S4_:
        /* <DEDUP_REMOVED lines=2433> */
.L_x_57:
[----:B------:R-:W-:Y:S05]  /*9810*/  BSYNC B0 ;  /* 0x0000000000007941 */ /* 0x000fea0003800000 */
.L_x_56:
[----:B------:R-:W-:Y:S01]  /*9820*/  PREEXIT ;  /* 0x000000000000782d */ /* 0x000fe20000000000 */
[----:B------:R-:W-:Y:S05]  /*9830*/  EXIT ;  /* 0x000000000000794d */ /* 0x000fea0003800000 */
.L_x_58:
        /* <DEDUP_REMOVED lines=12> */
.L_x_118:


//--------------------- .text._Z30router_gemm_kernel_bf16_outputI13__nv_bfloat16Li128ELi8ELi13ELi256ELi7168EEvPS0_PKT_S4_ --------------------------
	.section	.text._Z30router_gemm_kernel_bf16_outputI13__nv_bfloat16Li128ELi8ELi13ELi256ELi7168EEvPS0_PKT_S4_,"ax",@progbits
	.align	128
        .global         _Z30router_gemm_kernel_bf16_outputI13__nv_bfloat16Li128ELi8ELi13ELi256ELi7168EEvPS0_PKT_S4_
        .type           _Z30router_gemm_kernel_bf16_outputI13__nv_bfloat16Li128ELi8ELi13ELi256ELi7168EEvPS0_PKT_S4_,@function
        .size           _Z30router_gemm_kernel_bf16_outputI13__nv_bfloat16Li128ELi8ELi13ELi256ELi7168EEvPS0_PKT_S4_,(.L_x_119 - _Z30router_gemm_kernel_bf16_outputI13__nv_bfloat16Li128ELi8ELi13ELi256ELi7168EEvPS0_PKT_S4_)
        .other          _Z30router_gemm_kernel_bf16_outputI13__nv_bfloat16Li128ELi8ELi13ELi256ELi7168EEvPS0_PKT_S4_,@"STO_CUDA_ENTRY STV_DEFAULT"
_Z30router_gemm_kernel_bf16_outputI13__nv_bfloat16Li128ELi8ELi13ELi256ELi7168EEvPS0_PKT_S4_:
.text._Z30router_gemm_kernel_bf16_outputI13__nv_bfloat16Li128ELi8ELi13ELi256ELi7168EEvPS0_PKT_S4_:
        /* <DEDUP_REMOVED lines=2267> */
.L_x_60:
[----:B------:R-:W-:Y:S05]  /*8db0*/  BSYNC B0 ;  /* 0x0000000000007941 */ /* 0x000fea0003800000 */
.L_x_59:
[----:B------:R-:W-:Y:S01]  /*8dc0*/  PREEXIT ;  /* 0x000000000000782d */ /* 0x000fe20000000000 */
[----:B------:R-:W-:Y:S05]  /*8dd0*/  EXIT ;  /* 0x000000000000794d */ /* 0x000fea0003800000 */
.L_x_61:
        /* <DEDUP_REMOVED lines=10> */
.L_x_119:


//--------------------- .text._Z30router_gemm_kernel_bf16_outputI13__nv_bfloat16Li128ELi8ELi12ELi256ELi7168EEvPS0_PKT_S4_ --------------------------
	.section	.text._Z30router_gemm_kernel_bf16_outputI13__nv_bfloat16Li128ELi8ELi12ELi256ELi7168EEvPS0_PKT_S4_,"ax",@progbits
	.align	128
        .global         _Z30router_gemm_kernel_bf16_outputI13__nv_bfloat16Li128ELi8ELi12ELi256ELi7168EEvPS0_PKT_S4_
        .type           _Z30router_gemm_kernel_bf16_outputI13__nv_bfloat16Li128ELi8ELi12ELi256ELi7168EEvPS0_PKT_S4_,@function
        .size           _Z30router_gemm_kernel_bf16_outputI13__nv_bfloat16Li128ELi8ELi12ELi256ELi7168EEvPS0_PKT_S4_,(.L_x_120 - _Z30router_gemm_kernel_bf16_outputI13__nv_bfloat16Li128ELi8ELi12ELi256ELi7168EEvPS0_PKT_S4_)
        .other          _Z30router_gemm_kernel_bf16_outputI13__nv_bfloat16Li128ELi8ELi12ELi256ELi7168EEvPS0_PKT_S4_,@"STO_CUDA_ENTRY STV_DEFAULT"
_Z30router_gemm_kernel_bf16_outputI13__nv_bfloat16Li128ELi8ELi12ELi256ELi7168EEvPS0_PKT_S4_:
.text._Z30router_gemm_kernel_bf16_outputI13__nv_bfloat16Li128ELi8ELi12ELi256ELi7168EEvPS0_PKT_S4_:
        /* <DEDUP_REMOVED lines=2101> */
.L_x_63:
[----:B------:R-:W-:Y:S05]  /*8350*/  BSYNC B0 ;  /* 0x0000000000007941 */ /* 0x000fea0003800000 */
.L_x_62:
[----:B------:R-:W-:Y:S01]  /*8360*/  PREEXIT ;  /* 0x000000000000782d */ /* 0x000fe20000000000 */
[----:B------:R-:W-:Y:S05]  /*8370*/  EXIT ;  /* 0x000000000000794d */ /* 0x000fea0003800000 */
.L_x_64:
        /* <DEDUP_REMOVED lines=16> */
.L_x_120:


//--------------------- .text._Z30router_gemm_kernel_bf16_outputI13__nv_bfloat16Li128ELi8ELi11ELi256ELi7168EEvPS0_PKT_S4_ --------------------------
	.section	.text._Z30router_gemm_kernel_bf16_outputI13__nv_bfloat16Li128ELi8ELi11ELi256ELi7168EEvPS0_PKT_S4_,"ax",@progbits
	.align	128
        .global         _Z30router_gemm_kernel_bf16_outputI13__nv_bfloat16Li128ELi8ELi11ELi256ELi7168EEvPS0_PKT_S4_
        .type           _Z30router_gemm_kernel_bf16_outputI13__nv_bfloat16Li128ELi8ELi11ELi256ELi7168EEvPS0_PKT_S4_,@function
        .size           _Z30router_gemm_kernel_bf16_outputI13__nv_bfloat16Li128ELi8ELi11ELi256ELi7168EEvPS0_PKT_S4_,(.L_x_121 - _Z30router_gemm_kernel_bf16_outputI13__nv_bfloat16Li128ELi8ELi11ELi256ELi7168EEvPS0_PKT_S4_)
        .other          _Z30router_gemm_kernel_bf16_outputI13__nv_bfloat16Li128ELi8ELi11ELi256ELi7168EEvPS0_PKT_S4_,@"STO_CUDA_ENTRY STV_DEFAULT"
_Z30router_gemm_kernel_bf16_outputI13__nv_bfloat16Li128ELi8ELi11ELi256ELi7168EEvPS0_PKT_S4_:
.text._Z30router_gemm_kernel_bf16_outputI13__nv_bfloat16Li128ELi8ELi11ELi256ELi7168EEvPS0_PKT_S4_:
        /* <DEDUP_REMOVED lines=1935> */
.L_x_66:
[----:B------:R-:W-:Y:S05]  /*78f0*/  BSYNC B0 ;  /* 0x0000000000007941 */ /* 0x000fea0003800000 */
.L_x_65:
[----:B------:R-:W-:Y:S01]  /*7900*/  PREEXIT ;  /* 0x000000000000782d */ /* 0x000fe20000000000 */
[----:B------:R-:W-:Y:S05]  /*7910*/  EXIT ;  /* 0x000000000000794d */ /* 0x000fea0003800000 */
.L_x_67:
        /* <DEDUP_REMOVED lines=14> */
.L_x_121:


//--------------------- .text._Z30router_gemm_kernel_bf16_outputI13__nv_bfloat16Li128ELi8ELi10ELi256ELi7168EEvPS0_PKT_S4_ --------------------------
	.section	.text._Z30router_gemm_kernel_bf16_outputI13__nv_bfloat16Li128ELi8ELi10ELi256ELi7168EEvPS0_PKT_S4_,"ax",@progbits
	.align	128
        .global         _Z30router_gemm_kernel_bf16_outputI13__nv_bfloat16Li128ELi8ELi10ELi256ELi7168EEvPS0_PKT_S4_
        .type           _Z30router_gemm_kernel_bf16_outputI13__nv_bfloat16Li128ELi8ELi10ELi256ELi7168EEvPS0_PKT_S4_,@function
        .size           _Z30router_gemm_kernel_bf16_outputI13__nv_bfloat16Li128ELi8ELi10ELi256ELi7168EEvPS0_PKT_S4_,(.L_x_122 - _Z30router_gemm_kernel_bf16_outputI13__nv_bfloat16Li128ELi8ELi10ELi256ELi7168EEvPS0_PKT_S4_)
        .other          _Z30router_gemm_kernel_bf16_outputI13__nv_bfloat16Li128ELi8ELi10ELi256ELi7168EEvPS0_PKT_S4_,@"STO_CUDA_ENTRY STV_DEFAULT"
_Z30router_gemm_kernel_bf16_outputI13__nv_bfloat16Li128ELi8ELi10ELi256ELi7168EEvPS0_PKT_S4_:
.text._Z30router_gemm_kernel_bf16_outputI13__nv_bfloat16Li128ELi8ELi10ELi256ELi7168EEvPS0_PKT_S4_:
        /* <DEDUP_REMOVED lines=1770> */
.L_x_69:
[----:B------:R-:W-:Y:S05]  /*6ea0*/  BSYNC B0 ;  /* 0x0000000000007941 */ /* 0x000fea0003800000 */
.L_x_68:
[----:B------:R-:W-:Y:S01]  /*6eb0*/  PREEXIT ;  /* 0x000000000000782d */ /* 0x000fe20000000000 */
[----:B------:R-:W-:Y:S05]  /*6ec0*/  EXIT ;  /* 0x000000000000794d */ /* 0x000fea0003800000 */
.L_x_70:
        /* <DEDUP_REMOVED lines=11> */
.L_x_122:


//--------------------- .text._Z30router_gemm_kernel_bf16_outputI13__nv_bfloat16Li128ELi8ELi9ELi256ELi7168EEvPS0_PKT_S4_ --------------------------
	.section	.text._Z30router_gemm_kernel_bf16_outputI13__nv_bfloat16Li128ELi8ELi9ELi256ELi7168EEvPS0_PKT_S4_,"ax",@progbits
	.align	128
        .global         _Z30router_gemm_kernel_bf16_outputI13__nv_bfloat16Li128ELi8ELi9ELi256ELi7168EEvPS0_PKT_S4_
        .type           _Z30router_gemm_kernel_bf16_outputI13__nv_bfloat16Li128ELi8ELi9ELi256ELi7168EEvPS0_PKT_S4_,@function
        .size           _Z30router_gemm_kernel_bf16_outputI13__nv_bfloat16Li128ELi8ELi9ELi256ELi7168EEvPS0_PKT_S4_,(.L_x_123 - _Z30router_gemm_kernel_bf16_outputI13__nv_bfloat16Li128ELi8ELi9ELi256ELi7168EEvPS0_PKT_S4_)
        .other          _Z30router_gemm_kernel_bf16_outputI13__nv_bfloat16Li128ELi8ELi9ELi256ELi7168EEvPS0_PKT_S4_,@"STO_CUDA_ENTRY STV_DEFAULT"
_Z30router_gemm_kernel_bf16_outputI13__nv_bfloat16Li128ELi8ELi9ELi256ELi7168EEvPS0_PKT_S4_:
.text._Z30router_gemm_kernel_bf16_outputI13__nv_bfloat16Li128ELi8ELi9ELi256ELi7168EEvPS0_PKT_S4_:
        /* <DEDUP_REMOVED lines=1605> */
.L_x_72:
[----:B------:R-:W-:Y:S05]  /*6450*/  BSYNC B0 ;  /* 0x0000000000007941 */ /* 0x000fea0003800000 */
.L_x_71:
[----:B------:R-:W-:Y:S01]  /*6460*/  PREEXIT ;  /* 0x000000000000782d */ /* 0x000fe20000000000 */
[----:B------:R-:W-:Y:S05]  /*6470*/  EXIT ;  /* 0x000000000000794d */ /* 0x000fea0003800000 */
.L_x_73:
        /* <DEDUP_REMOVED lines=16> */
.L_x_123:


//--------------------- .text._Z30router_gemm_kernel_bf16_outputI13__nv_bfloat16Li128ELi8ELi8ELi256ELi7168EEvPS0_PKT_S4_ --------------------------
	.section	.text._Z30router_gemm_kernel_bf16_outputI13__nv_bfloat16Li128ELi8ELi8ELi256ELi7168EEvPS0_PKT_S4_,"ax",@progbits
	.align	128
        .global         _Z30router_gemm_kernel_bf16_outputI13__nv_bfloat16Li128ELi8ELi8ELi256ELi7168EEvPS0_PKT_S4_
        .type           _Z30router_gemm_kernel_bf16_outputI13__nv_bfloat16Li128ELi8ELi8ELi256ELi7168EEvPS0_PKT_S4_,@function
        .size           _Z30router_gemm_kernel_bf16_outputI13__nv_bfloat16Li128ELi8ELi8ELi256ELi7168EEvPS0_PKT_S4_,(.L_x_124 - _Z30router_gemm_kernel_bf16_outputI13__nv_bfloat16Li128ELi8ELi8ELi256ELi7168EEvPS0_PKT_S4_)
        .other          _Z30router_gemm_kernel_bf16_outputI13__nv_bfloat16Li128ELi8ELi8ELi256ELi7168EEvPS0_PKT_S4_,@"STO_CUDA_ENTRY STV_DEFAULT"
_Z30router_gemm_kernel_bf16_outputI13__nv_bfloat16Li128ELi8ELi8ELi256ELi7168EEvPS0_PKT_S4_:
.text._Z30router_gemm_kernel_bf16_outputI13__nv_bfloat16Li128ELi8ELi8ELi256ELi7168EEvPS0_PKT_S4_:
        /* <DEDUP_REMOVED lines=1440> */
.L_x_75:
[----:B------:R-:W-:Y:S05]  /*5a00*/  BSYNC B0 ;  /* 0x0000000000007941 */ /* 0x000fea0003800000 */
.L_x_74:
[----:B------:R-:W-:Y:S01]  /*5a10*/  PREEXIT ;  /* 0x000000000000782d */ /* 0x000fe20000000000 */
[----:B------:R-:W-:Y:S05]  /*5a20*/  EXIT ;  /* 0x000000000000794d */ /* 0x000fea0003800000 */
.L_x_76:
        /* <DEDUP_REMOVED lines=13> */
.L_x_124:


//--------------------- .text._Z30router_gemm_kernel_bf16_outputI13__nv_bfloat16Li128ELi8ELi7ELi256ELi7168EEvPS0_PKT_S4_ --------------------------
	.section	.text._Z30router_gemm_kernel_bf16_outputI13__nv_bfloat16Li128ELi8ELi7ELi256ELi7168EEvPS0_PKT_S4_,"ax",@progbits
	.align	128
        .global         _Z30router_gemm_kernel_bf16_outputI13__nv_bfloat16Li128ELi8ELi7ELi256ELi7168EEvPS0_PKT_S4_
        .type           _Z30router_gemm_kernel_bf16_outputI13__nv_bfloat16Li128ELi8ELi7ELi256ELi7168EEvPS0_PKT_S4_,@function
        .size           _Z30router_gemm_kernel_bf16_outputI13__nv_bfloat16Li128ELi8ELi7ELi256ELi7168EEvPS0_PKT_S4_,(.L_x_125 - _Z30router_gemm_kernel_bf16_outputI13__nv_bfloat16Li128ELi8ELi7ELi256ELi7168EEvPS0_PKT_S4_)
        .other          _Z30router_gemm_kernel_bf16_outputI13__nv_bfloat16Li128ELi8ELi7ELi256ELi7168EEvPS0_PKT_S4_,@"STO_CUDA_ENTRY STV_DEFAULT"
_Z30router_gemm_kernel_bf16_outputI13__nv_bfloat16Li128ELi8ELi7ELi256ELi7168EEvPS0_PKT_S4_:
.text._Z30router_gemm_kernel_bf16_outputI13__nv_bfloat16Li128ELi8ELi7ELi256ELi7168EEvPS0_PKT_S4_:
        /* <DEDUP_REMOVED lines=1275> */
.L_x_78:
[----:B------:R-:W-:Y:S05]  /*4fb0*/  BSYNC B0 ;  /* 0x0000000000007941 */ /* 0x000fea0003800000 */
.L_x_77:
[----:B------:R-:W-:Y:S01]  /*4fc0*/  PREEXIT ;  /* 0x000000000000782d */ /* 0x000fe20000000000 */
[----:B------:R-:W-:Y:S05]  /*4fd0*/  EXIT ;  /* 0x000000000000794d */ /* 0x000fea0003800000 */
.L_x_79:
        /* <DEDUP_REMOVED lines=10> */
.L_x_125:


//--------------------- .text._Z30router_gemm_kernel_bf16_outputI13__nv_bfloat16Li128ELi8ELi6ELi256ELi7168EEvPS0_PKT_S4_ --------------------------
	.section	.text._Z30router_gemm_kernel_bf16_outputI13__nv_bfloat16Li128ELi8ELi6ELi256ELi7168EEvPS0_PKT_S4_,"ax",@progbits
	.align	128
        .global         _Z30router_gemm_kernel_bf16_outputI13__nv_bfloat16Li128ELi8ELi6ELi256ELi7168EEvPS0_PKT_S4_
        .type           _Z30router_gemm_kernel_bf16_outputI13__nv_bfloat16Li128ELi8ELi6ELi256ELi7168EEvPS0_PKT_S4_,@function
        .size           _Z30router_gemm_kernel_bf16_outputI13__nv_bfloat16Li128ELi8ELi6ELi256ELi7168EEvPS0_PKT_S4_,(.L_x_126 - _Z30router_gemm_kernel_bf16_outputI13__nv_bfloat16Li128ELi8ELi6ELi256ELi7168EEvPS0_PKT_S4_)
        .other          _Z30router_gemm_kernel_bf16_outputI13__nv_bfloat16Li128ELi8ELi6ELi256ELi7168EEvPS0_PKT_S4_,@"STO_CUDA_ENTRY STV_DEFAULT"
_Z30router_gemm_kernel_bf16_outputI13__nv_bfloat16Li128ELi8ELi6ELi256ELi7168EEvPS0_PKT_S4_:
.text._Z30router_gemm_kernel_bf16_outputI13__nv_bfloat16Li128ELi8ELi6ELi256ELi7168EEvPS0_PKT_S4_:
        /* <DEDUP_REMOVED lines=1110> */
.L_x_81:
[----:B------:R-:W-:Y:S05]  /*4560*/  BSYNC B0 ;  /* 0x0000000000007941 */ /* 0x000fea0003800000 */
.L_x_80:
[----:B------:R-:W-:Y:S01]  /*4570*/  PREEXIT ;  /* 0x000000000000782d */ /* 0x000fe20000000000 */
[----:B------:R-:W-:Y:S05]  /*4580*/  EXIT ;  /* 0x000000000000794d */ /* 0x000fea0003800000 */
.L_x_82:
        /* <DEDUP_REMOVED lines=15> */
.L_x_126:


//--------------------- .text._Z30router_gemm_kernel_bf16_outputI13__nv_bfloat16Li128ELi8ELi5ELi256ELi7168EEvPS0_PKT_S4_ --------------------------
	.section	.text._Z30router_gemm_kernel_bf16_outputI13__nv_bfloat16Li128ELi8ELi5ELi256ELi7168EEvPS0_PKT_S4_,"ax",@progbits
	.align	128
        .global         _Z30router_gemm_kernel_bf16_outputI13__nv_bfloat16Li128ELi8ELi5ELi256ELi7168EEvPS0_PKT_S4_
        .type           _Z30router_gemm_kernel_bf16_outputI13__nv_bfloat16Li128ELi8ELi5ELi256ELi7168EEvPS0_PKT_S4_,@function
        .size           _Z30router_gemm_kernel_bf16_outputI13__nv_bfloat16Li128ELi8ELi5ELi256ELi7168EEvPS0_PKT_S4_,(.L_x_127 - _Z30router_gemm_kernel_bf16_outputI13__nv_bfloat16Li128ELi8ELi5ELi256ELi7168EEvPS0_PKT_S4_)
        .other          _Z30router_gemm_kernel_bf16_outputI13__nv_bfloat16Li128ELi8ELi5ELi256ELi7168EEvPS0_PKT_S4_,@"STO_CUDA_ENTRY STV_DEFAULT"
_Z30router_gemm_kernel_bf16_outputI13__nv_bfloat16Li128ELi8ELi5ELi256ELi7168EEvPS0_PKT_S4_:
.text._Z30router_gemm_kernel_bf16_outputI13__nv_bfloat16Li128ELi8ELi5ELi256ELi7168EEvPS0_PKT_S4_:
        /* <DEDUP_REMOVED lines=945> */
.L_x_84:
[----:B------:R-:W-:Y:S05]  /*3b10*/  BSYNC B0 ;  /* 0x0000000000007941 */ /* 0x000fea0003800000 */
.L_x_83:
[----:B------:R-:W-:Y:S01]  /*3b20*/  PREEXIT ;  /* 0x000000000000782d */ /* 0x000fe20000000000 */
[----:B------:R-:W-:Y:S05]  /*3b30*/  EXIT ;  /* 0x000000000000794d */ /* 0x000fea0003800000 */
.L_x_85:
        /* <DEDUP_REMOVED lines=12> */
.L_x_127:


//--------------------- .text._Z30router_gemm_kernel_bf16_outputI13__nv_bfloat16Li128ELi8ELi4ELi256ELi7168EEvPS0_PKT_S4_ --------------------------
	.section	.text._Z30router_gemm_kernel_bf16_outputI13__nv_bfloat16Li128ELi8ELi4ELi256ELi7168EEvPS0_PKT_S4_,"ax",@progbits
	.align	128
        .global         _Z30router_gemm_kernel_bf16_outputI13__nv_bfloat16Li128ELi8ELi4ELi256ELi7168EEvPS0_PKT_S4_
        .type           _Z30router_gemm_kernel_bf16_outputI13__nv_bfloat16Li128ELi8ELi4ELi256ELi7168EEvPS0_PKT_S4_,@function
        .size           _Z30router_gemm_kernel_bf16_outputI13__nv_bfloat16Li128ELi8ELi4ELi256ELi7168EEvPS0_PKT_S4_,(.L_x_128 - _Z30router_gemm_kernel_bf16_outputI13__nv_bfloat16Li128ELi8ELi4ELi256ELi7168EEvPS0_PKT_S4_)
        .other          _Z30router_gemm_kernel_bf16_outputI13__nv_bfloat16Li128ELi8ELi4ELi256ELi7168EEvPS0_PKT_S4_,@"STO_CUDA_ENTRY STV_DEFAULT"
_Z30router_gemm_kernel_bf16_outputI13__nv_bfloat16Li128ELi8ELi4ELi256ELi7168EEvPS0_PKT_S4_:
.text._Z30router_gemm_kernel_bf16_outputI13__nv_bfloat16Li128ELi8ELi4ELi256ELi7168EEvPS0_PKT_S4_:
        /* <DEDUP_REMOVED lines=780> */
.L_x_87:
[----:B------:R-:W-:Y:S05]  /*30c0*/  BSYNC B0 ;  /* 0x0000000000007941 */ /* 0x000fea0003800000 */
.L_x_86:
[----:B------:R-:W-:Y:S01]  /*30d0*/  PREEXIT ;  /* 0x000000000000782d */ /* 0x000fe20000000000 */
[----:B------:R-:W-:Y:S05]  /*30e0*/  EXIT ;  /* 0x000000000000794d */ /* 0x000fea0003800000 */
.L_x_88:
        /* <DEDUP_REMOVED lines=9> */
.L_x_128:


//--------------------- .text._Z30router_gemm_kernel_bf16_outputI13__nv_bfloat16Li128ELi8ELi3ELi256ELi7168EEvPS0_PKT_S4_ --------------------------
	.section	.text._Z30router_gemm_kernel_bf16_outputI13__nv_bfloat16Li128ELi8ELi3ELi256ELi7168EEvPS0_PKT_S4_,"ax",@progbits
	.align	128
        .global         _Z30router_gemm_kernel_bf16_outputI13__nv_bfloat16Li128ELi8ELi3ELi256ELi7168EEvPS0_PKT_S4_
        .type           _Z30router_gemm_kernel_bf16_outputI13__nv_bfloat16Li128ELi8ELi3ELi256ELi7168EEvPS0_PKT_S4_,@function
        .size           _Z30router_gemm_kernel_bf16_outputI13__nv_bfloat16Li128ELi8ELi3ELi256ELi7168EEvPS0_PKT_S4_,(.L_x_129 - _Z30router_gemm_kernel_bf16_outputI13__nv_bfloat16Li128ELi8ELi3ELi256ELi7168EEvPS0_PKT_S4_)
        .other          _Z30router_gemm_kernel_bf16_outputI13__nv_bfloat16Li128ELi8ELi3ELi256ELi7168EEvPS0_PKT_S4_,@"STO_CUDA_ENTRY STV_DEFAULT"
_Z30router_gemm_kernel_bf16_outputI13__nv_bfloat16Li128ELi8ELi3ELi256ELi7168EEvPS0_PKT_S4_:
.text._Z30router_gemm_kernel_bf16_outputI13__nv_bfloat16Li128ELi8ELi3ELi256ELi7168EEvPS0_PKT_S4_:
        /* <DEDUP_REMOVED lines=615> */
.L_x_90:
[----:B------:R-:W-:Y:S05]  /*2670*/  BSYNC B0 ;  /* 0x0000000000007941 */ /* 0x000fea0003800000 */
.L_x_89:
[----:B------:R-:W-:Y:S01]  /*2680*/  PREEXIT ;  /* 0x000000000000782d */ /* 0x000fe20000000000 */
[----:B------:R-:W-:Y:S05]  /*2690*/  EXIT ;  /* 0x000000000000794d */ /* 0x000fea0003800000 */
.L_x_91:
        /* <DEDUP_REMOVED lines=14> */
.L_x_129:


//--------------------- .text._Z30router_gemm_kernel_bf16_outputI13__nv_bfloat16Li128ELi8ELi2ELi256ELi7168EEvPS0_PKT_S4_ --------------------------
	.section	.text._Z30router_gemm_kernel_bf16_outputI13__nv_bfloat16Li128ELi8ELi2ELi256ELi7168EEvPS0_PKT_S4_,"ax",@progbits
	.align	128
        .global         _Z30router_gemm_kernel_bf16_outputI13__nv_bfloat16Li128ELi8ELi2ELi256ELi7168EEvPS0_PKT_S4_
        .type           _Z30router_gemm_kernel_bf16_outputI13__nv_bfloat16Li128ELi8ELi2ELi256ELi7168EEvPS0_PKT_S4_,@function
        .size           _Z30router_gemm_kernel_bf16_outputI13__nv_bfloat16Li128ELi8ELi2ELi256ELi7168EEvPS0_PKT_S4_,(.L_x_130 - _Z30router_gemm_kernel_bf16_outputI13__nv_bfloat16Li128ELi8ELi2ELi256ELi7168EEvPS0_PKT_S4_)
        .other          _Z30router_gemm_kernel_bf16_outputI13__nv_bfloat16Li128ELi8ELi2ELi256ELi7168EEvPS0_PKT_S4_,@"STO_CUDA_ENTRY STV_DEFAULT"
_Z30router_gemm_kernel_bf16_outputI13__nv_bfloat16Li128ELi8ELi2ELi256ELi7168EEvPS0_PKT_S4_:
.text._Z30router_gemm_kernel_bf16_outputI13__nv_bfloat16Li128ELi8ELi2ELi256ELi7168EEvPS0_PKT_S4_:
        /* <DEDUP_REMOVED lines=450> */
.L_x_93:
[----:B------:R-:W-:Y:S05]  /*1c20*/  BSYNC B0 ;  /* 0x0000000000007941 */ /* 0x000fea0003800000 */
.L_x_92:
[----:B------:R-:W-:Y:S01]  /*1c30*/  PREEXIT ;  /* 0x000000000000782d */ /* 0x000fe20000000000 */
[----:B------:R-:W-:Y:S05]  /*1c40*/  EXIT ;  /* 0x000000000000794d */ /* 0x000fea0003800000 */
.L_x_94:
        /* <DEDUP_REMOVED lines=11> */
.L_x_130:


//--------------------- .text._Z30router_gemm_kernel_bf16_outputI13__nv_bfloat16Li128ELi8ELi1ELi256ELi7168EEvPS0_PKT_S4_ --------------------------
	.section	.text._Z30router_gemm_kernel_bf16_outputI13__nv_bfloat16Li128ELi8ELi1ELi256ELi7168EEvPS0_PKT_S4_,"ax",@progbits
	.align	128
        .global         _Z30router_gemm_kernel_bf16_outputI13__nv_bfloat16Li128ELi8ELi1ELi256ELi7168EEvPS0_PKT_S4_
        .type           _Z30router_gemm_kernel_bf16_outputI13__nv_bfloat16Li128ELi8ELi1ELi256ELi7168EEvPS0_PKT_S4_,@function
        .size           _Z30router_gemm_kernel_bf16_outputI13__nv_bfloat16Li128ELi8ELi1ELi256ELi7168EEvPS0_PKT_S4_,(.L_x_131 - _Z30router_gemm_kernel_bf16_outputI13__nv_bfloat16Li128ELi8ELi1ELi256ELi7168EEvPS0_PKT_S4_)
        .other          _Z30router_gemm_kernel_bf16_outputI13__nv_bfloat16Li128ELi8ELi1ELi256ELi7168EEvPS0_PKT_S4_,@"STO_CUDA_ENTRY STV_DEFAULT"
_Z30router_gemm_kernel_bf16_outputI13__nv_bfloat16Li128ELi8ELi1ELi256ELi7168EEvPS0_PKT_S4_:
.text._Z30router_gemm_kernel_bf16_outputI13__nv_bfloat16Li128ELi8ELi1ELi256ELi7168EEvPS0_PKT_S4_:
        /* <DEDUP_REMOVED lines=274> */
.L_x_96:
[----:B------:R-:W-:Y:S05]  /*1120*/  BSYNC B0 ;  /* 0x0000000000007941 */ /* 0x000fea0003800000 */
.L_x_95:
        /* <DEDUP_REMOVED lines=16> */
.L_x_98:
[----:B------:R-:W-:Y:S05]  /*1230*/  BSYNC B0 ;  /* 0x0000000000007941 */ /* 0x000fea0003800000 */
.L_x_97:
[----:B------:R-:W-:Y:S01]  /*1240*/  PREEXIT ;  /* 0x000000000000782d */ /* 0x000fe20000000000 */
[----:B------:R-:W-:Y:S05]  /*1250*/  EXIT ;  /* 0x000000000000794d */ /* 0x000fea0003800000 */
.L_x_99:
        /* <DEDUP_REMOVED lines=10> */
.L_x_131:


//--------------------- .nv.shared._Z30router_gemm_kernel_bf16_outputI13__nv_bfloat16Li128ELi8ELi16ELi384ELi7168EEvPS0_PKT_S4_ --------------------------
	.section	.nv.shared._Z30router_gemm_kernel_bf16_outputI13__nv_bfloat16Li128ELi8ELi16ELi384ELi7168EEvPS0_PKT_S4_,"aw",@nobits
	.sectionflags	@""
	.align	4
.nv.shared._Z30router_gemm_kernel_bf16_outputI13__nv_bfloat16Li128ELi8ELi16ELi384ELi7168EEvPS0_PKT_S4_:
	.zero		1280


//--------------------- .nv.shared.reserved.0     --------------------------
	.section	.nv.shared.reserved.0,"aw",@nobits
	.weak		__nv_reservedSMEM_offset_0_alias
	.size		__nv_reservedSMEM_offset_0_alias, 0, 0
	.other		__nv_reservedSMEM_offset_0_alias,@"STO_CUDA_RESERVED_SHARED STV_DEFAULT"
__nv_reservedSMEM_offset_0_alias:
	.zero		0


//--------------------- .nv.global                --------------------------
	.section	.nv.global,"aw",@nobits
.nv.global:
	.type		_ZN64_INTERNAL_f6dee865_28_dsv3_router_gemm_bf16_out_cu_a84ffcb3_31964cuda3std3__48in_placeE,@object
	.size		_ZN64_INTERNAL_f6dee865_28_dsv3_router_gemm_bf16_out_cu_a84ffcb3_31964cuda3std3__48in_placeE,(_ZN64_INTERNAL_f6dee865_28_dsv3_router_gemm_bf16_out_cu_a84ffcb3_31964cuda3std6ranges3__45__cpo8distanceE - _ZN64_INTERNAL_f6dee865_28_dsv3_router_gemm_bf16_out_cu_a84ffcb3_31964cuda3std3__48in_placeE)
_ZN64_INTERNAL_f6dee865_28_dsv3_router_gemm_bf16_out_cu_a84ffcb3_31964cuda3std3__48in_placeE:
	.zero		1
	.type		_ZN64_INTERNAL_f6dee865_28_dsv3_router_gemm_bf16_out_cu_a84ffcb3_31964cuda3std6ranges3__45__cpo8distanceE,@object
	.size		_ZN64_INTERNAL_f6dee865_28_dsv3_router_gemm_bf16_out_cu_a84ffcb3_31964cuda3std6ranges3__45__cpo8distanceE,(_ZN64_INTERNAL_f6dee865_28_dsv3_router_gemm_bf16_out_cu_a84ffcb3_31964cuda3std3__45__cpo6cbeginE - _ZN64_INTERNAL_f6dee865_28_dsv3_router_gemm_bf16_out_cu_a84ffcb3_31964cuda3std6ranges3__45__cpo8distanceE)
_ZN64_INTERNAL_f6dee865_28_dsv3_router_gemm_bf16_out_cu_a84ffcb3_31964cuda3std6ranges3__45__cpo8distanceE:
	.zero		1
	.type		_ZN64_INTERNAL_f6dee865_28_dsv3_router_gemm_bf16_out_cu_a84ffcb3_31964cuda3std3__45__cpo6cbeginE,@object
	.size		_ZN64_INTERNAL_f6dee865_28_dsv3_router_gemm_bf16_out_cu_a84ffcb3_31964cuda3std3__45__cpo6cbeginE,(_ZN64_INTERNAL_f6dee865_28_dsv3_router_gemm_bf16_out_cu_a84ffcb3_31964cuda3std6ranges3__45__cpo7advanceE - _ZN64_INTERNAL_f6dee865_28_dsv3_router_gemm_bf16_out_cu_a84ffcb3_31964cuda3std3__45__cpo6cbeginE)
_ZN64_INTERNAL_f6dee865_28_dsv3_router_gemm_bf16_out_cu_a84ffcb3_31964cuda3std3__45__cpo6cbeginE:
	.zero		1
	.type		_ZN64_INTERNAL_f6dee865_28_dsv3_router_gemm_bf16_out_cu_a84ffcb3_31964cuda3std6ranges3__45__cpo7advanceE,@object
	.size		_ZN64_INTERNAL_f6dee865_28_dsv3_router_gemm_bf16_out_cu_a84ffcb3_31964cuda3std6ranges3__45__cpo7advanceE,(_ZN64_INTERNAL_f6dee865_28_dsv3_router_gemm_bf16_out_cu_a84ffcb3_31964cuda3std3__45__cpo7crbeginE - _ZN64_INTERNAL_f6dee865_28_dsv3_router_gemm_bf16_out_cu_a84ffcb3_31964cuda3std6ranges3__45__cpo7advanceE)
_ZN64_INTERNAL_f6dee865_28_dsv3_router_gemm_bf16_out_cu_a84ffcb3_31964cuda3std6ranges3__45__cpo7advanceE:
	.zero		1
	.type		_ZN64_INTERNAL_f6dee865_28_dsv3_router_gemm_bf16_out_cu_a84ffcb3_31964cuda3std3__45__cpo7crbeginE,@object
	.size		_ZN64_INTERNAL_f6dee865_28_dsv3_router_gemm_bf16_out_cu_a84ffcb3_31964cuda3std3__45__cpo7crbeginE,(_ZN64_INTERNAL_f6dee865_28_dsv3_router_gemm_bf16_out_cu_a84ffcb3_31964cuda3std6ranges3__45__cpo4dataE - _ZN64_INTERNAL_f6dee865_28_dsv3_router_gemm_bf16_out_cu_a84ffcb3_31964cuda3std3__45__cpo7crbeginE)
_ZN64_INTERNAL_f6dee865_28_dsv3_router_gemm_bf16_out_cu_a84ffcb3_31964cuda3std3__45__cpo7crbeginE:
	.zero		1
	.type		_ZN64_INTERNAL_f6dee865_28_dsv3_router_gemm_bf16_out_cu_a84ffcb3_31964cuda3std6ranges3__45__cpo4dataE,@object
	.size		_ZN64_INTERNAL_f6dee865_28_dsv3_router_gemm_bf16_out_cu_a84ffcb3_31964cuda3std6ranges3__45__cpo4dataE,(_ZN64_INTERNAL_f6dee865_28_dsv3_router_gemm_bf16_out_cu_a84ffcb3_31964cuda3std6ranges3__45__cpo5beginE - _ZN64_INTERNAL_f6dee865_28_dsv3_router_gemm_bf16_out_cu_a84ffcb3_31964cuda3std6ranges3__45__cpo4dataE)
_ZN64_INTERNAL_f6dee865_28_dsv3_router_gemm_bf16_out_cu_a84ffcb3_31964cuda3std6ranges3__45__cpo4dataE:
	.zero		1
	.type		_ZN64_INTERNAL_f6dee865_28_dsv3_router_gemm_bf16_out_cu_a84ffcb3_31964cuda3std6ranges3__45__cpo5beginE,@object
	.size		_ZN64_INTERNAL_f6dee865_28_dsv3_router_gemm_bf16_out_cu_a84ffcb3_31964cuda3std6ranges3__45__cpo5beginE,(_ZN64_INTERNAL_f6dee865_28_dsv3_router_gemm_bf16_out_cu_a84ffcb3_31964cuda3std3__466_GLOBAL__N__f6dee865_28_dsv3_router_gemm_bf16_out_cu_a84ffcb3_31966ignoreE - _ZN64_INTERNAL_f6dee865_28_dsv3_router_gemm_bf16_out_cu_a84ffcb3_31964cuda3std6ranges3__45__cpo5beginE)
_ZN64_INTERNAL_f6dee865_28_dsv3_router_gemm_bf16_out_cu_a84ffcb3_31964cuda3std6ranges3__45__cpo5beginE:
	.zero		1
	.type		_ZN64_INTERNAL_f6dee865_28_dsv3_router_gemm_bf16_out_cu_a84ffcb3_31964cuda3std3__466_GLOBAL__N__f6dee865_28_dsv3_router_gemm_bf16_out_cu_a84ffcb3_31966ignoreE,@object
	.size		_ZN64_INTERNAL_f6dee865_28_dsv3_router_gemm_bf16_out_cu_a84ffcb3_31964cuda3std3__466_GLOBAL__N__f6dee865_28_dsv3_router_gemm_bf16_out_cu_a84ffcb3_31966ignoreE,(_ZN64_INTERNAL_f6dee865_28_dsv3_router_gemm_bf16_out_cu_a84ffcb3_31964cuda3std6ranges3__45__cpo4sizeE - _ZN64_INTERNAL_f6dee865_28_dsv3_router_gemm_bf16_out_cu_a84ffcb3_31964cuda3std3__466_GLOBAL__N__f6dee865_28_dsv3_router_gemm_bf16_out_cu_a84ffcb3_31966ignoreE)
_ZN64_INTERNAL_f6dee865_28_dsv3_router_gemm_bf16_out_cu_a84ffcb3_31964cuda3std3__466_GLOBAL__N__f6dee865_28_dsv3_router_gemm_bf16_out_cu_a84ffcb3_31966ignoreE:
	.zero		1
	.type		_ZN64_INTERNAL_f6dee865_28_dsv3_router_gemm_bf16_out_cu_a84ffcb3_31964cuda3std6ranges3__45__cpo4sizeE,@object
	.size		_ZN64_INTERNAL_f6dee865_28_dsv3_router_gemm_bf16_out_cu_a84ffcb3_31964cuda3std6ranges3__45__cpo4sizeE,(_ZN64_INTERNAL_f6dee865_28_dsv3_router_gemm_bf16_out_cu_a84ffcb3_31964cuda3std3__45__cpo5beginE - _ZN64_INTERNAL_f6dee865_28_dsv3_router_gemm_bf16_out_cu_a84ffcb3_31964cuda3std6ranges3__45__cpo4sizeE)
_ZN64_INTERNAL_f6dee865_28_dsv3_router_gemm_bf16_out_cu_a84ffcb3_31964cuda3std6ranges3__45__cpo4sizeE:
	.zero		1
	.type		_ZN64_INTERNAL_f6dee865_28_dsv3_router_gemm_bf16_out_cu_a84ffcb3_31964cuda3std3__45__cpo5beginE,@object
	.size		_ZN64_INTERNAL_f6dee865_28_dsv3_router_gemm_bf16_out_cu_a84ffcb3_31964cuda3std3__45__cpo5beginE,(_ZN64_INTERNAL_f6dee865_28_dsv3_router_gemm_bf16_out_cu_a84ffcb3_31964cuda3std6ranges3__45__cpo6cbeginE - _ZN64_INTERNAL_f6dee865_28_dsv3_router_gemm_bf16_out_cu_a84ffcb3_31964cuda3std3__45__cpo5beginE)
_ZN64_INTERNAL_f6dee865_28_dsv3_router_gemm_bf16_out_cu_a84ffcb3_31964cuda3std3__45__cpo5beginE:
	.zero		1
	.type		_ZN64_INTERNAL_f6dee865_28_dsv3_router_gemm_bf16_out_cu_a84ffcb3_31964cuda3std6ranges3__45__cpo6cbeginE,@object
	.size		_ZN64_INTERNAL_f6dee865_28_dsv3_router_gemm_bf16_out_cu_a84ffcb3_31964cuda3std6ranges3__45__cpo6cbeginE,(_ZN64_INTERNAL_f6dee865_28_dsv3_router_gemm_bf16_out_cu_a84ffcb3_31964cuda3std3__45__cpo6rbeginE - _ZN64_INTERNAL_f6dee865_28_dsv3_router_gemm_bf16_out_cu_a84ffcb3_31964cuda3std6ranges3__45__cpo6cbeginE)
_ZN64_INTERNAL_f6dee865_28_dsv3_router_gemm_bf16_out_cu_a84ffcb3_31964cuda3std6ranges3__45__cpo6cbeginE:
	.zero		1
	.type		_ZN64_INTERNAL_f6dee865_28_dsv3_router_gemm_bf16_out_cu_a84ffcb3_31964cuda3std3__45__cpo6rbeginE,@object
	.size		_ZN64_INTERNAL_f6dee865_28_dsv3_router_gemm_bf16_out_cu_a84ffcb3_31964cuda3std3__45__cpo6rbeginE,(_ZN64_INTERNAL_f6dee865_28_dsv3_router_gemm_bf16_out_cu_a84ffcb3_31964cuda3std6ranges3__45__cpo4nextE - _ZN64_INTERNAL_f6dee865_28_dsv3_router_gemm_bf16_out_cu_a84ffcb3_31964cuda3std3__45__cpo6rbeginE)
_ZN64_INTERNAL_f6dee865_28_dsv3_router_gemm_bf16_out_cu_a84ffcb3_31964cuda3std3__45__cpo6rbeginE:
	.zero		1
	.type		_ZN64_INTERNAL_f6dee865_28_dsv3_router_gemm_bf16_out_cu_a84ffcb3_31964cuda3std6ranges3__45__cpo4nextE,@object
	.size		_ZN64_INTERNAL_f6dee865_28_dsv3_router_gemm_bf16_out_cu_a84ffcb3_31964cuda3std6ranges3__45__cpo4nextE,(_ZN64_INTERNAL_f6dee865_28_dsv3_router_gemm_bf16_out_cu_a84ffcb3_31964cuda3std6ranges3__45__cpo4swapE - _ZN64_INTERNAL_f6dee865_28_dsv3_router_gemm_bf16_out_cu_a84ffcb3_31964cuda3std6ranges3__45__cpo4nextE)
_ZN64_INTERNAL_f6dee865_28_dsv3_router_gemm_bf16_out_cu_a84ffcb3_31964cuda3std6ranges3__45__cpo4nextE:
	.zero		1
	.type		_ZN64_INTERNAL_f6dee865_28_dsv3_router_gemm_bf16_out_cu_a84ffcb3_31964cuda3std6ranges3__45__cpo4swapE,@object
	.size		_ZN64_INTERNAL_f6dee865_28_dsv3_router_gemm_bf16_out_cu_a84ffcb3_31964cuda3std6ranges3__45__cpo4swapE,(_ZN64_INTERNAL_f6dee865_28_dsv3_router_gemm_bf16_out_cu_a84ffcb3_31964cuda3std3__420unreachable_sentinelE - _ZN64_INTERNAL_f6dee865_28_dsv3_router_gemm_bf16_out_cu_a84ffcb3_31964cuda3std6ranges3__45__cpo4swapE)
_ZN64_INTERNAL_f6dee865_28_dsv3_router_gemm_bf16_out_cu_a84ffcb3_31964cuda3std6ranges3__45__cpo4swapE:
	.zero		1
	.type		_ZN64_INTERNAL_f6dee865_28_dsv3_router_gemm_bf16_out_cu_a84ffcb3_31964cuda3std3__420unreachable_sentinelE,@object
	.size		_ZN64_INTERNAL_f6dee865_28_dsv3_router_gemm_bf16_out_cu_a84ffcb3_31964cuda3std3__420unreachable_sentinelE,(_ZN64_INTERNAL_f6dee865_28_dsv3_router_gemm_bf16_out_cu_a84ffcb3_31966thrust23THRUST_300001_SM_900_NS6system6detail10sequential3seqE - _ZN64_INTERNAL_f6dee865_28_dsv3_router_gemm_bf16_out_cu_a84ffcb3_31964cuda3std3__420unreachable_sentinelE)
_ZN64_INTERNAL_f6dee865_28_dsv3_router_gemm_bf16_out_cu_a84ffcb3_31964cuda3std3__420unreachable_sentinelE:
	.zero		1
	.type		_ZN64_INTERNAL_f6dee865_28_dsv3_router_gemm_bf16_out_cu_a84ffcb3_31966thrust23THRUST_300001_SM_900_NS6system6detail10sequential3seqE,@object
	.size		_ZN64_INTERNAL_f6dee865_28_dsv3_router_gemm_bf16_out_cu_a84ffcb3_31966thrust23THRUST_300001_SM_900_NS6system6detail10sequential3seqE,(_ZN64_INTERNAL_f6dee865_28_dsv3_router_gemm_bf16_out_cu_a84ffcb3_31964cuda3std3__45__cpo4cendE - _ZN64_INTERNAL_f6dee865_28_dsv3_router_gemm_bf16_out_cu_a84ffcb3_31966thrust23THRUST_300001_SM_900_NS6system6detail10sequential3seqE)
_ZN64_INTERNAL_f6dee865_28_dsv3_router_gemm_bf16_out_cu_a84ffcb3_31966thrust23THRUST_300001_SM_900_NS6system6detail10sequential3seqE:
	.zero		1
	.type		_ZN64_INTERNAL_f6dee865_28_dsv3_router_gemm_bf16_out_cu_a84ffcb3_31964cuda3std3__45__cpo4cendE,@object
	.size		_ZN64_INTERNAL_f6dee865_28_dsv3_router_gemm_bf16_out_cu_a84ffcb3_31964cuda3std3__45__cpo4cendE,(_ZN64_INTERNAL_f6dee865_28_dsv3_router_gemm_bf16_out_cu_a84ffcb3_31964cuda3std6ranges3__45__cpo9iter_swapE - _ZN64_INTERNAL_f6dee865_28_dsv3_router_gemm_bf16_out_cu_a84ffcb3_31964cuda3std3__45__cpo4cendE)
_ZN64_INTERNAL_f6dee865_28_dsv3_router_gemm_bf16_out_cu_a84ffcb3_31964cuda3std3__45__cpo4cendE:
	.zero		1
	.type		_ZN64_INTERNAL_f6dee865_28_dsv3_router_gemm_bf16_out_cu_a84ffcb3_31964cuda3std6ranges3__45__cpo9iter_swapE,@object
	.size		_ZN64_INTERNAL_f6dee865_28_dsv3_router_gemm_bf16_out_cu_a84ffcb3_31964cuda3std6ranges3__45__cpo9iter_swapE,(_ZN64_INTERNAL_f6dee865_28_dsv3_router_gemm_bf16_out_cu_a84ffcb3_31964cuda3std3__45__cpo5crendE - _ZN64_INTERNAL_f6dee865_28_dsv3_router_gemm_bf16_out_cu_a84ffcb3_31964cuda3std6ranges3__45__cpo9iter_swapE)
_ZN64_INTERNAL_f6dee865_28_dsv3_router_gemm_bf16_out_cu_a84ffcb3_31964cuda3std6ranges3__45__cpo9iter_swapE:
	.zero		1
	.type		_ZN64_INTERNAL_f6dee865_28_dsv3_router_gemm_bf16_out_cu_a84ffcb3_31964cuda3std3__45__cpo5crendE,@object
	.size		_ZN64_INTERNAL_f6dee865_28_dsv3_router_gemm_bf16_out_cu_a84ffcb3_31964cuda3std3__45__cpo5crendE,(_ZN64_INTERNAL_f6dee865_28_dsv3_router_gemm_bf16_out_cu_a84ffcb3_31964cuda3std6ranges3__45__cpo5cdataE - _ZN64_INTERNAL_f6dee865_28_dsv3_router_gemm_bf16_out_cu_a84ffcb3_31964cuda3std3__45__cpo5crendE)
_ZN64_INTERNAL_f6dee865_28_dsv3_router_gemm_bf16_out_cu_a84ffcb3_31964cuda3std3__45__cpo5crendE:
	.zero		1
	.type		_ZN64_INTERNAL_f6dee865_28_dsv3_router_gemm_bf16_out_cu_a84ffcb3_31964cuda3std6ranges3__45__cpo5cdataE,@object
	.size		_ZN64_INTERNAL_f6dee865_28_dsv3_router_gemm_bf16_out_cu_a84ffcb3_31964cuda3std6ranges3__45__cpo5cdataE,(_ZN64_INTERNAL_f6dee865_28_dsv3_router_gemm_bf16_out_cu_a84ffcb3_31964cuda3std6ranges3__45__cpo3endE - _ZN64_INTERNAL_f6dee865_28_dsv3_router_gemm_bf16_out_cu_a84ffcb3_31964cuda3std6ranges3__45__cpo5cdataE)
_ZN64_INTERNAL_f6dee865_28_dsv3_router_gemm_bf16_out_cu_a84ffcb3_31964cuda3std6ranges3__45__cpo5cdataE:
	.zero		1
	.type		_ZN64_INTERNAL_f6dee865_28_dsv3_router_gemm_bf16_out_cu_a84ffcb3_31964cuda3std6ranges3__45__cpo3endE,@object
	.size		_ZN64_INTERNAL_f6dee865_28_dsv3_router_gemm_bf16_out_cu_a84ffcb3_31964cuda3std6ranges3__45__cpo3endE,(_ZN64_INTERNAL_f6dee865_28_dsv3_router_gemm_bf16_out_cu_a84ffcb3_31964cuda3std3__419piecewise_constructE - _ZN64_INTERNAL_f6dee865_28_dsv3_router_gemm_bf16_out_cu_a84ffcb3_31964cuda3std6ranges3__45__cpo3endE)
_ZN64_INTERNAL_f6dee865_28_dsv3_router_gemm_bf16_out_cu_a84ffcb3_31964cuda3std6ranges3__45__cpo3endE:
	.zero		1
	.type		_ZN64_INTERNAL_f6dee865_28_dsv3_router_gemm_bf16_out_cu_a84ffcb3_31964cuda3std3__419piecewise_constructE,@object
	.size		_ZN64_INTERNAL_f6dee865_28_dsv3_router_gemm_bf16_out_cu_a84ffcb3_31964cuda3std3__419piecewise_constructE,(_ZN64_INTERNAL_f6dee865_28_dsv3_router_gemm_bf16_out_cu_a84ffcb3_31964cuda3std6ranges3__45__cpo5ssizeE - _ZN64_INTERNAL_f6dee865_28_dsv3_router_gemm_bf16_out_cu_a84ffcb3_31964cuda3std3__419piecewise_constructE)
_ZN64_INTERNAL_f6dee865_28_dsv3_router_gemm_bf16_out_cu_a84ffcb3_31964cuda3std3__419piecewise_constructE:
	.zero		1
	.type		_ZN64_INTERNAL_f6dee865_28_dsv3_router_gemm_bf16_out_cu_a84ffcb3_31964cuda3std6ranges3__45__cpo5ssizeE,@object
	.size		_ZN64_INTERNAL_f6dee865_28_dsv3_router_gemm_bf16_out_cu_a84ffcb3_31964cuda3std6ranges3__45__cpo5ssizeE,(_ZN64_INTERNAL_f6dee865_28_dsv3_router_gemm_bf16_out_cu_a84ffcb3_31964cuda3std3__45__cpo3endE - _ZN64_INTERNAL_f6dee865_28_dsv3_router_gemm_bf16_out_cu_a84ffcb3_31964cuda3std6ranges3__45__cpo5ssizeE)
_ZN64_INTERNAL_f6dee865_28_dsv3_router_gemm_bf16_out_cu_a84ffcb3_31964cuda3std6ranges3__45__cpo5ssizeE:
	.zero		1
	.type		_ZN64_INTERNAL_f6dee865_28_dsv3_router_gemm_bf16_out_cu_a84ffcb3_31964cuda3std3__45__cpo3endE,@object
	.size		_ZN64_INTERNAL_f6dee865_28_dsv3_router_gemm_bf16_out_cu_a84ffcb3_31964cuda3std3__45__cpo3endE,(_ZN64_INTERNAL_f6dee865_28_dsv3_router_gemm_bf16_out_cu_a84ffcb3_31964cuda3std6ranges3__45__cpo4cendE - _ZN64_INTERNAL_f6dee865_28_dsv3_router_gemm_bf16_out_cu_a84ffcb3_31964cuda3std3__45__cpo3endE)
_ZN64_INTERNAL_f6dee865_28_dsv3_router_gemm_bf16_out_cu_a84ffcb3_31964cuda3std3__45__cpo3endE:
	.zero		1
	.type		_ZN64_INTERNAL_f6dee865_28_dsv3_router_gemm_bf16_out_cu_a84ffcb3_31964cuda3std6ranges3__45__cpo4cendE,@object
	.size		_ZN64_INTERNAL_f6dee865_28_dsv3_router_gemm_bf16_out_cu_a84ffcb3_31964cuda3std6ranges3__45__cpo4cendE,(_ZN64_INTERNAL_f6dee865_28_dsv3_router_gemm_bf16_out_cu_a84ffcb3_31964cuda3std3__45__cpo4rendE - _ZN64_INTERNAL_f6dee865_28_dsv3_router_gemm_bf16_out_cu_a84ffcb3_31964cuda3std6ranges3__45__cpo4cendE)
_ZN64_INTERNAL_f6dee865_28_dsv3_router_gemm_bf16_out_cu_a84ffcb3_31964cuda3std6ranges3__45__cpo4cendE:
	.zero		1
	.type		_ZN64_INTERNAL_f6dee865_28_dsv3_router_gemm_bf16_out_cu_a84ffcb3_31964cuda3std3__45__cpo4rendE,@object
	.size		_ZN64_INTERNAL_f6dee865_28_dsv3_router_gemm_bf16_out_cu_a84ffcb3_31964cuda3std3__45__cpo4rendE,(_ZN64_INTERNAL_f6dee865_28_dsv3_router_gemm_bf16_out_cu_a84ffcb3_31964cuda3std6ranges3__45__cpo4prevE - _ZN64_INTERNAL_f6dee865_28_dsv3_router_gemm_bf16_out_cu_a84ffcb3_31964cuda3std3__45__cpo4rendE)
_ZN64_INTERNAL_f6dee865_28_dsv3_router_gemm_bf16_out_cu_a84ffcb3_31964cuda3std3__45__cpo4rendE:
	.zero		1
	.type		_ZN64_INTERNAL_f6dee865_28_dsv3_router_gemm_bf16_out_cu_a84ffcb3_31964cuda3std6ranges3__45__cpo4prevE,@object
	.size		_ZN64_INTERNAL_f6dee865_28_dsv3_router_gemm_bf16_out_cu_a84ffcb3_31964cuda3std6ranges3__45__cpo4prevE,(_ZN64_INTERNAL_f6dee865_28_dsv3_router_gemm_bf16_out_cu_a84ffcb3_31964cuda3std6ranges3__45__cpo9iter_moveE - _ZN64_INTERNAL_f6dee865_28_dsv3_router_gemm_bf16_out_cu_a84ffcb3_31964cuda3std6ranges3__45__cpo4prevE)
_ZN64_INTERNAL_f6dee865_28_dsv3_router_gemm_bf16_out_cu_a84ffcb3_31964cuda3std6ranges3__45__cpo4prevE:
	.zero		1
	.type		_ZN64_INTERNAL_f6dee865_28_dsv3_router_gemm_bf16_out_cu_a84ffcb3_31964cuda3std6ranges3__45__cpo9iter_moveE,@object
	.size		_ZN64_INTERNAL_f6dee865_28_dsv3_router_gemm_bf16_out_cu_a84ffcb3_31964cuda3std6ranges3__45__cpo9iter_moveE,(.L_13 - _ZN64_INTERNAL_f6dee865_28_dsv3_router_gemm_bf16_out_cu_a84ffcb3_31964cuda3std6ranges3__45__cpo9iter_moveE)
_ZN64_INTERNAL_f6dee865_28_dsv3_router_gemm_bf16_out_cu_a84ffcb3_31964cuda3std6ranges3__45__cpo9iter_moveE:
	.zero		1
.L_13:


//--------------------- .nv.shared._Z30router_gemm_kernel_bf16_outputI13__nv_bfloat16Li128ELi8ELi15ELi384ELi7168EEvPS0_PKT_S4_ --------------------------
	.section	.nv.shared._Z30router_gemm_kernel_bf16_outputI13__nv_bfloat16Li128ELi8ELi15ELi384ELi7168EEvPS0_PKT_S4_,"aw",@nobits
	.sectionflags	@""
	.align	4
.nv.shared._Z30router_gemm_kernel_bf16_outputI13__nv_bfloat16Li128ELi8ELi15ELi384ELi7168EEvPS0_PKT_S4_:
	.zero		1264


//--------------------- .nv.shared._Z30router_gemm_kernel_bf16_outputI13__nv_bfloat16Li128ELi8ELi14ELi384ELi7168EEvPS0_PKT_S4_ --------------------------
	.section	.nv.shared._Z30router_gemm_kernel_bf16_outputI13__nv_bfloat16Li128ELi8ELi14ELi384ELi7168EEvPS0_PKT_S4_,"aw",@nobits
	.sectionflags	@""
	.align	4
.nv.shared._Z30router_gemm_kernel_bf16_outputI13__nv_bfloat16Li128ELi8ELi14ELi384ELi7168EEvPS0_PKT_S4_:
	.zero		1248


//--------------------- .nv.shared._Z30router_gemm_kernel_bf16_outputI13__nv_bfloat16Li128ELi8ELi13ELi384ELi7168EEvPS0_PKT_S4_ --------------------------
	.section	.nv.shared._Z30router_gemm_kernel_bf16_outputI13__nv_bfloat16Li128ELi8ELi13ELi384ELi7168EEvPS0_PKT_S4_,"aw",@nobits
	.sectionflags	@""
	.align	4
.nv.shared._Z30router_gemm_kernel_bf16_outputI13__nv_bfloat16Li128ELi8ELi13ELi384ELi7168EEvPS0_PKT_S4_:
	.zero		1232


//--------------------- .nv.shared._Z30router_gemm_kernel_bf16_outputI13__nv_bfloat16Li128ELi8ELi12ELi384ELi7168EEvPS0_PKT_S4_ --------------------------
	.section	.nv.shared._Z30router_gemm_kernel_bf16_outputI13__nv_bfloat16Li128ELi8ELi12ELi384ELi7168EEvPS0_PKT_S4_,"aw",@nobits
	.sectionflags	@""
	.align	4
.nv.shared._Z30router_gemm_kernel_bf16_outputI13__nv_bfloat16Li128ELi8ELi12ELi384ELi7168EEvPS0_PKT_S4_:
	.zero		1216


//--------------------- .nv.shared._Z30router_gemm_kernel_bf16_outputI13__nv_bfloat16Li128ELi8ELi11ELi384ELi7168EEvPS0_PKT_S4_ --------------------------
	.section	.nv.shared._Z30router_gemm_kernel_bf16_outputI13__nv_bfloat16Li128ELi8ELi11ELi384ELi7168EEvPS0_PKT_S4_,"aw",@nobits
	.sectionflags	@""
	.align	4
.nv.shared._Z30router_gemm_kernel_bf16_outputI13__nv_bfloat16Li128ELi8ELi11ELi384ELi7168EEvPS0_PKT_S4_:
	.zero		1200


//--------------------- .nv.shared._Z30router_gemm_kernel_bf16_outputI13__nv_bfloat16Li128ELi8ELi10ELi384ELi7168EEvPS0_PKT_S4_ --------------------------
	.section	.nv.shared._Z30router_gemm_kernel_bf16_outputI13__nv_bfloat16Li128ELi8ELi10ELi384ELi7168EEvPS0_PKT_S4_,"aw",@nobits
	.sectionflags	@""
	.align	4
.nv.shared._Z30router_gemm_kernel_bf16_outputI13__nv_bfloat16Li128ELi8ELi10ELi384ELi7168EEvPS0_PKT_S4_:
	.zero		1184


//--------------------- .nv.shared._Z30router_gemm_kernel_bf16_outputI13__nv_bfloat16Li128ELi8ELi9ELi384ELi7168EEvPS0_PKT_S4_ --------------------------
	.section	.nv.shared._Z30router_gemm_kernel_bf16_outputI13__nv_bfloat16Li128ELi8ELi9ELi384ELi7168EEvPS0_PKT_S4_,"aw",@nobits
	.sectionflags	@""
	.align	4
.nv.shared._Z30router_gemm_kernel_bf16_outputI13__nv_bfloat16Li128ELi8ELi9ELi384ELi7168EEvPS0_PKT_S4_:
	.zero		1168


//--------------------- .nv.shared._Z30router_gemm_kernel_bf16_outputI13__nv_bfloat16Li128ELi8ELi8ELi384ELi7168EEvPS0_PKT_S4_ --------------------------
	.section	.nv.shared._Z30router_gemm_kernel_bf16_outputI13__nv_bfloat16Li128ELi8ELi8ELi384ELi7168EEvPS0_PKT_S4_,"aw",@nobits
	.sectionflags	@""
	.align	4
.nv.shared._Z30router_gemm_kernel_bf16_outputI13__nv_bfloat16Li128ELi8ELi8ELi384ELi7168EEvPS0_PKT_S4_:
	.zero		1152


//--------------------- .nv.shared._Z30router_gemm_kernel_bf16_outputI13__nv_bfloat16Li128ELi8ELi7ELi384ELi7168EEvPS0_PKT_S4_ --------------------------
	.section	.nv.shared._Z30router_gemm_kernel_bf16_outputI13__nv_bfloat16Li128ELi8ELi7ELi384ELi7168EEvPS0_PKT_S4_,"aw",@nobits
	.sectionflags	@""
	.align	4
.nv.shared._Z30router_gemm_kernel_bf16_outputI13__nv_bfloat16Li128ELi8ELi7ELi384ELi7168EEvPS0_PKT_S4_:
	.zero		1136


//--------------------- .nv.shared._Z30router_gemm_kernel_bf16_outputI13__nv_bfloat16Li128ELi8ELi6ELi384ELi7168EEvPS0_PKT_S4_ --------------------------
	.section	.nv.shared._Z30router_gemm_kernel_bf16_outputI13__nv_bfloat16Li128ELi8ELi6ELi384ELi7168EEvPS0_PKT_S4_,"aw",@nobits
	.sectionflags	@""
	.align	4
.nv.shared._Z30router_gemm_kernel_bf16_outputI13__nv_bfloat16Li128ELi8ELi6ELi384ELi7168EEvPS0_PKT_S4_:
	.zero		1120


//--------------------- .nv.shared._Z30router_gemm_kernel_bf16_outputI13__nv_bfloat16Li128ELi8ELi5ELi384ELi7168EEvPS0_PKT_S4_ --------------------------
	.section	.nv.shared._Z30router_gemm_kernel_bf16_outputI13__nv_bfloat16Li128ELi8ELi5ELi384ELi7168EEvPS0_PKT_S4_,"aw",@nobits
	.sectionflags	@""
	.align	4
.nv.shared._Z30router_gemm_kernel_bf16_outputI13__nv_bfloat16Li128ELi8ELi5ELi384ELi7168EEvPS0_PKT_S4_:
	.zero		1104


//--------------------- .nv.shared._Z30router_gemm_kernel_bf16_outputI13__nv_bfloat16Li128ELi8ELi4ELi384ELi7168EEvPS0_PKT_S4_ --------------------------
	.section	.nv.shared._Z30router_gemm_kernel_bf16_outputI13__nv_bfloat16Li128ELi8ELi4ELi384ELi7168EEvPS0_PKT_S4_,"aw",@nobits
	.sectionflags	@""
	.align	4
.nv.shared._Z30router_gemm_kernel_bf16_outputI13__nv_bfloat16Li128ELi8ELi4ELi384ELi7168EEvPS0_PKT_S4_:
	.zero		1088


//--------------------- .nv.shared._Z30router_gemm_kernel_bf16_outputI13__nv_bfloat16Li128ELi8ELi3ELi384ELi7168EEvPS0_PKT_S4_ --------------------------
	.section	.nv.shared._Z30router_gemm_kernel_bf16_outputI13__nv_bfloat16Li128ELi8ELi3ELi384ELi7168EEvPS0_PKT_S4_,"aw",@nobits
	.sectionflags	@""
	.align	4
.nv.shared._Z30router_gemm_kernel_bf16_outputI13__nv_bfloat16Li128ELi8ELi3ELi384ELi7168EEvPS0_PKT_S4_:
	.zero		1072


//--------------------- .nv.shared._Z30router_gemm_kernel_bf16_outputI13__nv_bfloat16Li128ELi8ELi2ELi384ELi7168EEvPS0_PKT_S4_ --------------------------
	.section	.nv.shared._Z30router_gemm_kernel_bf16_outputI13__nv_bfloat16Li128ELi8ELi2ELi384ELi7168EEvPS0_PKT_S4_,"aw",@nobits
	.sectionflags	@""
	.align	4
.nv.shared._Z30router_gemm_kernel_bf16_outputI13__nv_bfloat16Li128ELi8ELi2ELi384ELi7168EEvPS0_PKT_S4_:
	.zero		1056


//--------------------- .nv.shared._Z30router_gemm_kernel_bf16_outputI13__nv_bfloat16Li128ELi8ELi1ELi384ELi7168EEvPS0_PKT_S4_ --------------------------
	.section	.nv.shared._Z30router_gemm_kernel_bf16_outputI13__nv_bfloat16Li128ELi8ELi1ELi384ELi7168EEvPS0_PKT_S4_,"aw",@nobits
	.sectionflags	@""
	.align	4
.nv.shared._Z30router_gemm_kernel_bf16_outputI13__nv_bfloat16Li128ELi8ELi1ELi384ELi7168EEvPS0_PKT_S4_:
	.zero		1040


//--------------------- .nv.shared._Z30router_gemm_kernel_bf16_outputI13__nv_bfloat16Li128ELi8ELi16ELi256ELi7168EEvPS0_PKT_S4_ --------------------------
	.section	.nv.shared._Z30router_gemm_kernel_bf16_outputI13__nv_bfloat16Li128ELi8ELi16ELi256ELi7168EEvPS0_PKT_S4_,"aw",@nobits
	.sectionflags	@""
	.align	4
.nv.shared._Z30router_gemm_kernel_bf16_outputI13__nv_bfloat16Li128ELi8ELi16ELi256ELi7168EEvPS0_PKT_S4_:
	.zero		1280


//--------------------- .nv.shared._Z30router_gemm_kernel_bf16_outputI13__nv_bfloat16Li128ELi8ELi15ELi256ELi7168EEvPS0_PKT_S4_ --------------------------
	.section	.nv.shared._Z30router_gemm_kernel_bf16_outputI13__nv_bfloat16Li128ELi8ELi15ELi256ELi7168EEvPS0_PKT_S4_,"aw",@nobits
	.sectionflags	@""
	.align	4
.nv.shared._Z30router_gemm_kernel_bf16_outputI13__nv_bfloat16Li128ELi8ELi15ELi256ELi7168EEvPS0_PKT_S4_:
	.zero		1264


//--------------------- .nv.shared._Z30router_gemm_kernel_bf16_outputI13__nv_bfloat16Li128ELi8ELi14ELi256ELi7168EEvPS0_PKT_S4_ --------------------------
	.section	.nv.shared._Z30router_gemm_kernel_bf16_outputI13__nv_bfloat16Li128ELi8ELi14ELi256ELi7168EEvPS0_PKT_S4_,"aw",@nobits
	.sectionflags	@""
	.align	4
.nv.shared._Z30router_gemm_kernel_bf16_outputI13__nv_bfloat16Li128ELi8ELi14ELi256ELi7168EEvPS0_PKT_S4_:
	.zero		1248


//--------------------- .nv.shared._Z30router_gemm_kernel_bf16_outputI13__nv_bfloat16Li128ELi8ELi13ELi256ELi7168EEvPS0_PKT_S4_ --------------------------
	.section	.nv.shared._Z30router_gemm_kernel_bf16_outputI13__nv_bfloat16Li128ELi8ELi13ELi256ELi7168EEvPS0_PKT_S4_,"aw",@nobits
	.sectionflags	@""
	.align	4
.nv.shared._Z30router_gemm_kernel_bf16_outputI13__nv_bfloat16Li128ELi8ELi13ELi256ELi7168EEvPS0_PKT_S4_:
	.zero		1232


//--------------------- .nv.shared._Z30router_gemm_kernel_bf16_outputI13__nv_bfloat16Li128ELi8ELi12ELi256ELi7168EEvPS0_PKT_S4_ --------------------------
	.section	.nv.shared._Z30router_gemm_kernel_bf16_outputI13__nv_bfloat16Li128ELi8ELi12ELi256ELi7168EEvPS0_PKT_S4_,"aw",@nobits
	.sectionflags	@""
	.align	4
.nv.shared._Z30router_gemm_kernel_bf16_outputI13__nv_bfloat16Li128ELi8ELi12ELi256ELi7168EEvPS0_PKT_S4_:
	.zero		1216


//--------------------- .nv.shared._Z30router_gemm_kernel_bf16_outputI13__nv_bfloat16Li128ELi8ELi11ELi256ELi7168EEvPS0_PKT_S4_ --------------------------
	.section	.nv.shared._Z30router_gemm_kernel_bf16_outputI13__nv_bfloat16Li128ELi8ELi11ELi256ELi7168EEvPS0_PKT_S4_,"aw",@nobits
	.sectionflags	@""
	.align	4
.nv.shared._Z30router_gemm_kernel_bf16_outputI13__nv_bfloat16Li128ELi8ELi11ELi256ELi7168EEvPS0_PKT_S4_:
	.zero		1200


//--------------------- .nv.shared._Z30router_gemm_kernel_bf16_outputI13__nv_bfloat16Li128ELi8ELi10ELi256ELi7168EEvPS0_PKT_S4_ --------------------------
	.section	.nv.shared._Z30router_gemm_kernel_bf16_outputI13__nv_bfloat16Li128ELi8ELi10ELi256ELi7168EEvPS0_PKT_S4_,"aw",@nobits
	.sectionflags	@""
	.align	4
.nv.shared._Z30router_gemm_kernel_bf16_outputI13__nv_bfloat16Li128ELi8ELi10ELi256ELi7168EEvPS0_PKT_S4_:
	.zero		1184


//--------------------- .nv.shared._Z30router_gemm_kernel_bf16_outputI13__nv_bfloat16Li128ELi8ELi9ELi256ELi7168EEvPS0_PKT_S4_ --------------------------
	.section	.nv.shared._Z30router_gemm_kernel_bf16_outputI13__nv_bfloat16Li128ELi8ELi9ELi256ELi7168EEvPS0_PKT_S4_,"aw",@nobits
	.sectionflags	@""
	.align	4
.nv.shared._Z30router_gemm_kernel_bf16_outputI13__nv_bfloat16Li128ELi8ELi9ELi256ELi7168EEvPS0_PKT_S4_:
	.zero		1168


//--------------------- .nv.shared._Z30router_gemm_kernel_bf16_outputI13__nv_bfloat16Li128ELi8ELi8ELi256ELi7168EEvPS0_PKT_S4_ --------------------------
	.section	.nv.shared._Z30router_gemm_kernel_bf16_outputI13__nv_bfloat16Li128ELi8ELi8ELi256ELi7168EEvPS0_PKT_S4_,"aw",@nobits
	.sectionflags	@""
	.align	4
.nv.shared._Z30router_gemm_kernel_bf16_outputI13__nv_bfloat16Li128ELi8ELi8ELi256ELi7168EEvPS0_PKT_S4_:
	.zero		1152


//--------------------- .nv.shared._Z30router_gemm_kernel_bf16_outputI13__nv_bfloat16Li128ELi8ELi7ELi256ELi7168EEvPS0_PKT_S4_ --------------------------
	.section	.nv.shared._Z30router_gemm_kernel_bf16_outputI13__nv_bfloat16Li128ELi8ELi7ELi256ELi7168EEvPS0_PKT_S4_,"aw",@nobits
	.sectionflags	@""
	.align	4
.nv.shared._Z30router_gemm_kernel_bf16_outputI13__nv_bfloat16Li128ELi8ELi7ELi256ELi7168EEvPS0_PKT_S4_:
	.zero		1136


//--------------------- .nv.shared._Z30router_gemm_kernel_bf16_outputI13__nv_bfloat16Li128ELi8ELi6ELi256ELi7168EEvPS0_PKT_S4_ --------------------------
	.section	.nv.shared._Z30router_gemm_kernel_bf16_outputI13__nv_bfloat16Li128ELi8ELi6ELi256ELi7168EEvPS0_PKT_S4_,"aw",@nobits
	.sectionflags	@""
	.align	4
.nv.shared._Z30router_gemm_kernel_bf16_outputI13__nv_bfloat16Li128ELi8ELi6ELi256ELi7168EEvPS0_PKT_S4_:
	.zero		1120


//--------------------- .nv.shared._Z30router_gemm_kernel_bf16_outputI13__nv_bfloat16Li128ELi8ELi5ELi256ELi7168EEvPS0_PKT_S4_ --------------------------
	.section	.nv.shared._Z30router_gemm_kernel_bf16_outputI13__nv_bfloat16Li128ELi8ELi5ELi256ELi7168EEvPS0_PKT_S4_,"aw",@nobits
	.sectionflags	@""
	.align	4
.nv.shared._Z30router_gemm_kernel_bf16_outputI13__nv_bfloat16Li128ELi8ELi5ELi256ELi7168EEvPS0_PKT_S4_:
	.zero		1104


//--------------------- .nv.shared._Z30router_gemm_kernel_bf16_outputI13__nv_bfloat16Li128ELi8ELi4ELi256ELi7168EEvPS0_PKT_S4_ --------------------------
	.section	.nv.shared._Z30router_gemm_kernel_bf16_outputI13__nv_bfloat16Li128ELi8ELi4ELi256ELi7168EEvPS0_PKT_S4_,"aw",@nobits
	.sectionflags	@""
	.align	4
.nv.shared._Z30router_gemm_kernel_bf16_outputI13__nv_bfloat16Li128ELi8ELi4ELi256ELi7168EEvPS0_PKT_S4_:
	.zero		1088


//--------------------- .nv.shared._Z30router_gemm_kernel_bf16_outputI13__nv_bfloat16Li128ELi8ELi3ELi256ELi7168EEvPS0_PKT_S4_ --------------------------
	.section	.nv.shared._Z30router_gemm_kernel_bf16_outputI13__nv_bfloat16Li128ELi8ELi3ELi256ELi7168EEvPS0_PKT_S4_,"aw",@nobits
	.sectionflags	@""
	.align	4
.nv.shared._Z30router_gemm_kernel_bf16_outputI13__nv_bfloat16Li128ELi8ELi3ELi256ELi7168EEvPS0_PKT_S4_:
	.zero		1072


//--------------------- .nv.shared._Z30router_gemm_kernel_bf16_outputI13__nv_bfloat16Li128ELi8ELi2ELi256ELi7168EEvPS0_PKT_S4_ --------------------------
	.section	.nv.shared._Z30router_gemm_kernel_bf16_outputI13__nv_bfloat16Li128ELi8ELi2ELi256ELi7168EEvPS0_PKT_S4_,"aw",@nobits
	.sectionflags	@""
	.align	4
.nv.shared._Z30router_gemm_kernel_bf16_outputI13__nv_bfloat16Li128ELi8ELi2ELi256ELi7168EEvPS0_PKT_S4_:
	.zero		1056


//--------------------- .nv.shared._Z30router_gemm_kernel_bf16_outputI13__nv_bfloat16Li128ELi8ELi1ELi256ELi7168EEvPS0_PKT_S4_ --------------------------
	.section	.nv.shared._Z30router_gemm_kernel_bf16_outputI13__nv_bfloat16Li128ELi8ELi1ELi256ELi7168EEvPS0_PKT_S4_,"aw",@nobits
	.sectionflags	@""
	.align	4
.nv.shared._Z30router_gemm_kernel_bf16_outputI13__nv_bfloat16Li128ELi8ELi1ELi256ELi7168EEvPS0_PKT_S4_:
	.zero		1040


//--------------------- .nv.constant0._Z30router_gemm_kernel_bf16_outputI13__nv_bfloat16Li128ELi8ELi16ELi384ELi7168EEvPS0_PKT_S4_ --------------------------
	.section	.nv.constant0._Z30router_gemm_kernel_bf16_outputI13__nv_bfloat16Li128ELi8ELi16ELi384ELi7168EEvPS0_PKT_S4_,"a",@progbits
	.sectionflags	@""
	.align	4
.nv.constant0._Z30router_gemm_kernel_bf16_outputI13__nv_bfloat16Li128ELi8ELi16ELi384ELi7168EEvPS0_PKT_S4_:
	.zero		552


//--------------------- .nv.constant0._Z30router_gemm_kernel_bf16_outputI13__nv_bfloat16Li128ELi8ELi15ELi384ELi7168EEvPS0_PKT_S4_ --------------------------
	.section	.nv.constant0._Z30router_gemm_kernel_bf16_outputI13__nv_bfloat16Li128ELi8ELi15ELi384ELi7168EEvPS0_PKT_S4_,"a",@progbits
	.sectionflags	@""
	.align	4
.nv.constant0._Z30router_gemm_kernel_bf16_outputI13__nv_bfloat16Li128ELi8ELi15ELi384ELi7168EEvPS0_PKT_S4_:
	.zero		552


//--------------------- .nv.constant0._Z30router_gemm_kernel_bf16_outputI13__nv_bfloat16Li128ELi8ELi14ELi384ELi7168EEvPS0_PKT_S4_ --------------------------
	.section	.nv.constant0._Z30router_gemm_kernel_bf16_outputI13__nv_bfloat16Li128ELi8ELi14ELi384ELi7168EEvPS0_PKT_S4_,"a",@progbits
	.sectionflags	@""
	.align	4
.nv.constant0._Z30router_gemm_kernel_bf16_outputI13__nv_bfloat16Li128ELi8ELi14ELi384ELi7168EEvPS0_PKT_S4_:
	.zero		552


//--------------------- .nv.constant0._Z30router_gemm_kernel_bf16_outputI13__nv_bfloat16Li128ELi8ELi13ELi384ELi7168EEvPS0_PKT_S4_ --------------------------
	.section	.nv.constant0._Z30router_gemm_kernel_bf16_outputI13__nv_bfloat16Li128ELi8ELi13ELi384ELi7168EEvPS0_PKT_S4_,"a",@progbits
	.sectionflags	@""
	.align	4
.nv.constant0._Z30router_gemm_kernel_bf16_outputI13__nv_bfloat16Li128ELi8ELi13ELi384ELi7168EEvPS0_PKT_S4_:
	.zero		552


//--------------------- .nv.constant0._Z30router_gemm_kernel_bf16_outputI13__nv_bfloat16Li128ELi8ELi12ELi384ELi7168EEvPS0_PKT_S4_ --------------------------
	.section	.nv.constant0._Z30router_gemm_kernel_bf16_outputI13__nv_bfloat16Li128ELi8ELi12ELi384ELi7168EEvPS0_PKT_S4_,"a",@progbits
	.sectionflags	@""
	.align	4
.nv.constant0._Z30router_gemm_kernel_bf16_outputI13__nv_bfloat16Li128ELi8ELi12ELi384ELi7168EEvPS0_PKT_S4_:
	.zero		552


//--------------------- .nv.constant0._Z30router_gemm_kernel_bf16_outputI13__nv_bfloat16Li128ELi8ELi11ELi384ELi7168EEvPS0_PKT_S4_ --------------------------
	.section	.nv.constant0._Z30router_gemm_kernel_bf16_outputI13__nv_bfloat16Li128ELi8ELi11ELi384ELi7168EEvPS0_PKT_S4_,"a",@progbits
	.sectionflags	@""
	.align	4
.nv.constant0._Z30router_gemm_kernel_bf16_outputI13__nv_bfloat16Li128ELi8ELi11ELi384ELi7168EEvPS0_PKT_S4_:
	.zero		552


//--------------------- .nv.constant0._Z30router_gemm_kernel_bf16_outputI13__nv_bfloat16Li128ELi8ELi10ELi384ELi7168EEvPS0_PKT_S4_ --------------------------
	.section	.nv.constant0._Z30router_gemm_kernel_bf16_outputI13__nv_bfloat16Li128ELi8ELi10ELi384ELi7168EEvPS0_PKT_S4_,"a",@progbits
	.sectionflags	@""
	.align	4
.nv.constant0._Z30router_gemm_kernel_bf16_outputI13__nv_bfloat16Li128ELi8ELi10ELi384ELi7168EEvPS0_PKT_S4_:
	.zero		552


//--------------------- .nv.constant0._Z30router_gemm_kernel_bf16_outputI13__nv_bfloat16Li128ELi8ELi9ELi384ELi7168EEvPS0_PKT_S4_ --------------------------
	.section	.nv.constant0._Z30router_gemm_kernel_bf16_outputI13__nv_bfloat16Li128ELi8ELi9ELi384ELi7168EEvPS0_PKT_S4_,"a",@progbits
	.sectionflags	@""
	.align	4
.nv.constant0._Z30router_gemm_kernel_bf16_outputI13__nv_bfloat16Li128ELi8ELi9ELi384ELi7168EEvPS0_PKT_S4_:
	.zero		552


//--------------------- .nv.constant0._Z30router_gemm_kernel_bf16_outputI13__nv_bfloat16Li128ELi8ELi8ELi384ELi7168EEvPS0_PKT_S4_ --------------------------
	.section	.nv.constant0._Z30router_gemm_kernel_bf16_outputI13__nv_bfloat16Li128ELi8ELi8ELi384ELi7168EEvPS0_PKT_S4_,"a",@progbits
	.sectionflags	@""
	.align	4
.nv.constant0._Z30router_gemm_kernel_bf16_outputI13__nv_bfloat16Li128ELi8ELi8ELi384ELi7168EEvPS0_PKT_S4_:
	.zero		552


//--------------------- .nv.constant0._Z30router_gemm_kernel_bf16_outputI13__nv_bfloat16Li128ELi8ELi7ELi384ELi7168EEvPS0_PKT_S4_ --------------------------
	.section	.nv.constant0._Z30router_gemm_kernel_bf16_outputI13__nv_bfloat16Li128ELi8ELi7ELi384ELi7168EEvPS0_PKT_S4_,"a",@progbits
	.sectionflags	@""
	.align	4
.nv.constant0._Z30router_gemm_kernel_bf16_outputI13__nv_bfloat16Li128ELi8ELi7ELi384ELi7168EEvPS0_PKT_S4_:
	.zero		552


//--------------------- .nv.constant0._Z30router_gemm_kernel_bf16_outputI13__nv_bfloat16Li128ELi8ELi6ELi384ELi7168EEvPS0_PKT_S4_ --------------------------
	.section	.nv.constant0._Z30router_gemm_kernel_bf16_outputI13__nv_bfloat16Li128ELi8ELi6ELi384ELi7168EEvPS0_PKT_S4_,"a",@progbits
	.sectionflags	@""
	.align	4
.nv.constant0._Z30router_gemm_kernel_bf16_outputI13__nv_bfloat16Li128ELi8ELi6ELi384ELi7168EEvPS0_PKT_S4_:
	.zero		552


//--------------------- .nv.constant0._Z30router_gemm_kernel_bf16_outputI13__nv_bfloat16Li128ELi8ELi5ELi384ELi7168EEvPS0_PKT_S4_ --------------------------
	.section	.nv.constant0._Z30router_gemm_kernel_bf16_outputI13__nv_bfloat16Li128ELi8ELi5ELi384ELi7168EEvPS0_PKT_S4_,"a",@progbits
	.sectionflags	@""
	.align	4
.nv.constant0._Z30router_gemm_kernel_bf16_outputI13__nv_bfloat16Li128ELi8ELi5ELi384ELi7168EEvPS0_PKT_S4_:
	.zero		552


//--------------------- .nv.constant0._Z30router_gemm_kernel_bf16_outputI13__nv_bfloat16Li128ELi8ELi4ELi384ELi7168EEvPS0_PKT_S4_ --------------------------
	.section	.nv.constant0._Z30router_gemm_kernel_bf16_outputI13__nv_bfloat16Li128ELi8ELi4ELi384ELi7168EEvPS0_PKT_S4_,"a",@progbits
	.sectionflags	@""
	.align	4
.nv.constant0._Z30router_gemm_kernel_bf16_outputI13__nv_bfloat16Li128ELi8ELi4ELi384ELi7168EEvPS0_PKT_S4_:
	.zero		552


//--------------------- .nv.constant0._Z30router_gemm_kernel_bf16_outputI13__nv_bfloat16Li128ELi8ELi3ELi384ELi7168EEvPS0_PKT_S4_ --------------------------
	.section	.nv.constant0._Z30router_gemm_kernel_bf16_outputI13__nv_bfloat16Li128ELi8ELi3ELi384ELi7168EEvPS0_PKT_S4_,"a",@progbits
	.sectionflags	@""
	.align	4
.nv.constant0._Z30router_gemm_kernel_bf16_outputI13__nv_bfloat16Li128ELi8ELi3ELi384ELi7168EEvPS0_PKT_S4_:
	.zero		552


//--------------------- .nv.constant0._Z30router_gemm_kernel_bf16_outputI13__nv_bfloat16Li128ELi8ELi2ELi384ELi7168EEvPS0_PKT_S4_ --------------------------
	.section	.nv.constant0._Z30router_gemm_kernel_bf16_outputI13__nv_bfloat16Li128ELi8ELi2ELi384ELi7168EEvPS0_PKT_S4_,"a",@progbits
	.sectionflags	@""
	.align	4
.nv.constant0._Z30router_gemm_kernel_bf16_outputI13__nv_bfloat16Li128ELi8ELi2ELi384ELi7168EEvPS0_PKT_S4_:
	.zero		552


//--------------------- .nv.constant0._Z30router_gemm_kernel_bf16_outputI13__nv_bfloat16Li128ELi8ELi1ELi384ELi7168EEvPS0_PKT_S4_ --------------------------
	.section	.nv.constant0._Z30router_gemm_kernel_bf16_outputI13__nv_bfloat16Li128ELi8ELi1ELi384ELi7168EEvPS0_PKT_S4_,"a",@progbits
	.sectionflags	@""
	.align	4
.nv.constant0._Z30router_gemm_kernel_bf16_outputI13__nv_bfloat16Li128ELi8ELi1ELi384ELi7168EEvPS0_PKT_S4_:
	.zero		552


//--------------------- .nv.constant0._Z30router_gemm_kernel_bf16_outputI13__nv_bfloat16Li128ELi8ELi16ELi256ELi7168EEvPS0_PKT_S4_ --------------------------
	.section	.nv.constant0._Z30router_gemm_kernel_bf16_outputI13__nv_bfloat16Li128ELi8ELi16ELi256ELi7168EEvPS0_PKT_S4_,"a",@progbits
	.sectionflags	@""
	.align	4
.nv.constant0._Z30router_gemm_kernel_bf16_outputI13__nv_bfloat16Li128ELi8ELi16ELi256ELi7168EEvPS0_PKT_S4_:
	.zero		552


//--------------------- .nv.constant0._Z30router_gemm_kernel_bf16_outputI13__nv_bfloat16Li128ELi8ELi15ELi256ELi7168EEvPS0_PKT_S4_ --------------------------
	.section	.nv.constant0._Z30router_gemm_kernel_bf16_outputI13__nv_bfloat16Li128ELi8ELi15ELi256ELi7168EEvPS0_PKT_S4_,"a",@progbits
	.sectionflags	@""
	.align	4
.nv.constant0._Z30router_gemm_kernel_bf16_outputI13__nv_bfloat16Li128ELi8ELi15ELi256ELi7168EEvPS0_PKT_S4_:
	.zero		552


//--------------------- .nv.constant0._Z30router_gemm_kernel_bf16_outputI13__nv_bfloat16Li128ELi8ELi14ELi256ELi7168EEvPS0_PKT_S4_ --------------------------
	.section	.nv.constant0._Z30router_gemm_kernel_bf16_outputI13__nv_bfloat16Li128ELi8ELi14ELi256ELi7168EEvPS0_PKT_S4_,"a",@progbits
	.sectionflags	@""
	.align	4
.nv.constant0._Z30router_gemm_kernel_bf16_outputI13__nv_bfloat16Li128ELi8ELi14ELi256ELi7168EEvPS0_PKT_S4_:
	.zero		552


//--------------------- .nv.constant0._Z30router_gemm_kernel_bf16_outputI13__nv_bfloat16Li128ELi8ELi13ELi256ELi7168EEvPS0_PKT_S4_ --------------------------
	.section	.nv.constant0._Z30router_gemm_kernel_bf16_outputI13__nv_bfloat16Li128ELi8ELi13ELi256ELi7168EEvPS0_PKT_S4_,"a",@progbits
	.sectionflags	@""
	.align	4
.nv.constant0._Z30router_gemm_kernel_bf16_outputI13__nv_bfloat16Li128ELi8ELi13ELi256ELi7168EEvPS0_PKT_S4_:
	.zero		552


//--------------------- .nv.constant0._Z30router_gemm_kernel_bf16_outputI13__nv_bfloat16Li128ELi8ELi12ELi256ELi7168EEvPS0_PKT_S4_ --------------------------
	.section	.nv.constant0._Z30router_gemm_kernel_bf16_outputI13__nv_bfloat16Li128ELi8ELi12ELi256ELi7168EEvPS0_PKT_S4_,"a",@progbits
	.sectionflags	@""
	.align	4
.nv.constant0._Z30router_gemm_kernel_bf16_outputI13__nv_bfloat16Li128ELi8ELi12ELi256ELi7168EEvPS0_PKT_S4_:
	.zero		552


//--------------------- .nv.constant0._Z30router_gemm_kernel_bf16_outputI13__nv_bfloat16Li128ELi8ELi11ELi256ELi7168EEvPS0_PKT_S4_ --------------------------
	.section	.nv.constant0._Z30router_gemm_kernel_bf16_outputI13__nv_bfloat16Li128ELi8ELi11ELi256ELi7168EEvPS0_PKT_S4_,"a",@progbits
	.sectionflags	@""
	.align	4
.nv.constant0._Z30router_gemm_kernel_bf16_outputI13__nv_bfloat16Li128ELi8ELi11ELi256ELi7168EEvPS0_PKT_S4_:
	.zero		552


//--------------------- .nv.constant0._Z30router_gemm_kernel_bf16_outputI13__nv_bfloat16Li128ELi8ELi10ELi256ELi7168EEvPS0_PKT_S4_ --------------------------
	.section	.nv.constant0._Z30router_gemm_kernel_bf16_outputI13__nv_bfloat16Li128ELi8ELi10ELi256ELi7168EEvPS0_PKT_S4_,"a",@progbits
	.sectionflags	@""
	.align	4
.nv.constant0._Z30router_gemm_kernel_bf16_outputI13__nv_bfloat16Li128ELi8ELi10ELi256ELi7168EEvPS0_PKT_S4_:
	.zero		552


//--------------------- .nv.constant0._Z30router_gemm_kernel_bf16_outputI13__nv_bfloat16Li128ELi8ELi9ELi256ELi7168EEvPS0_PKT_S4_ --------------------------
	.section	.nv.constant0._Z30router_gemm_kernel_bf16_outputI13__nv_bfloat16Li128ELi8ELi9ELi256ELi7168EEvPS0_PKT_S4_,"a",@progbits
	.sectionflags	@""
	.align	4
.nv.constant0._Z30router_gemm_kernel_bf16_outputI13__nv_bfloat16Li128ELi8ELi9ELi256ELi7168EEvPS0_PKT_S4_:
	.zero		552


//--------------------- .nv.constant0._Z30router_gemm_kernel_bf16_outputI13__nv_bfloat16Li128ELi8ELi8ELi256ELi7168EEvPS0_PKT_S4_ --------------------------
	.section	.nv.constant0._Z30router_gemm_kernel_bf16_outputI13__nv_bfloat16Li128ELi8ELi8ELi256ELi7168EEvPS0_PKT_S4_,"a",@progbits
	.sectionflags	@""
	.align	4
.nv.constant0._Z30router_gemm_kernel_bf16_outputI13__nv_bfloat16Li128ELi8ELi8ELi256ELi7168EEvPS0_PKT_S4_:
	.zero		552


//--------------------- .nv.constant0._Z30router_gemm_kernel_bf16_outputI13__nv_bfloat16Li128ELi8ELi7ELi256ELi7168EEvPS0_PKT_S4_ --------------------------
	.section	.nv.constant0._Z30router_gemm_kernel_bf16_outputI13__nv_bfloat16Li128ELi8ELi7ELi256ELi7168EEvPS0_PKT_S4_,"a",@progbits
	.sectionflags	@""
	.align	4
.nv.constant0._Z30router_gemm_kernel_bf16_outputI13__nv_bfloat16Li128ELi8ELi7ELi256ELi7168EEvPS0_PKT_S4_:
	.zero		552


//--------------------- .nv.constant0._Z30router_gemm_kernel_bf16_outputI13__nv_bfloat16Li128ELi8ELi6ELi256ELi7168EEvPS0_PKT_S4_ --------------------------
	.section	.nv.constant0._Z30router_gemm_kernel_bf16_outputI13__nv_bfloat16Li128ELi8ELi6ELi256ELi7168EEvPS0_PKT_S4_,"a",@progbits
	.sectionflags	@""
	.align	4
.nv.constant0._Z30router_gemm_kernel_bf16_outputI13__nv_bfloat16Li128ELi8ELi6ELi256ELi7168EEvPS0_PKT_S4_:
	.zero		552


//--------------------- .nv.constant0._Z30router_gemm_kernel_bf16_outputI13__nv_bfloat16Li128ELi8ELi5ELi256ELi7168EEvPS0_PKT_S4_ --------------------------
	.section	.nv.constant0._Z30router_gemm_kernel_bf16_outputI13__nv_bfloat16Li128ELi8ELi5ELi256ELi7168EEvPS0_PKT_S4_,"a",@progbits
	.sectionflags	@""
	.align	4
.nv.constant0._Z30router_gemm_kernel_bf16_outputI13__nv_bfloat16Li128ELi8ELi5ELi256ELi7168EEvPS0_PKT_S4_:
	.zero		552


//--------------------- .nv.constant0._Z30router_gemm_kernel_bf16_outputI13__nv_bfloat16Li128ELi8ELi4ELi256ELi7168EEvPS0_PKT_S4_ --------------------------
	.section	.nv.constant0._Z30router_gemm_kernel_bf16_outputI13__nv_bfloat16Li128ELi8ELi4ELi256ELi7168EEvPS0_PKT_S4_,"a",@progbits
	.sectionflags	@""
	.align	4
.nv.constant0._Z30router_gemm_kernel_bf16_outputI13__nv_bfloat16Li128ELi8ELi4ELi256ELi7168EEvPS0_PKT_S4_:
	.zero		552


//--------------------- .nv.constant0._Z30router_gemm_kernel_bf16_outputI13__nv_bfloat16Li128ELi8ELi3ELi256ELi7168EEvPS0_PKT_S4_ --------------------------
	.section	.nv.constant0._Z30router_gemm_kernel_bf16_outputI13__nv_bfloat16Li128ELi8ELi3ELi256ELi7168EEvPS0_PKT_S4_,"a",@progbits
	.sectionflags	@""
	.align	4
.nv.constant0._Z30router_gemm_kernel_bf16_outputI13__nv_bfloat16Li128ELi8ELi3ELi256ELi7168EEvPS0_PKT_S4_:
	.zero		552


//--------------------- .nv.constant0._Z30router_gemm_kernel_bf16_outputI13__nv_bfloat16Li128ELi8ELi2ELi256ELi7168EEvPS0_PKT_S4_ --------------------------
	.section	.nv.constant0._Z30router_gemm_kernel_bf16_outputI13__nv_bfloat16Li128ELi8ELi2ELi256ELi7168EEvPS0_PKT_S4_,"a",@progbits
	.sectionflags	@""
	.align	4
.nv.constant0._Z30router_gemm_kernel_bf16_outputI13__nv_bfloat16Li128ELi8ELi2ELi256ELi7168EEvPS0_PKT_S4_:
	.zero		552


//--------------------- .nv.constant0._Z30router_gemm_kernel_bf16_outputI13__nv_bfloat16Li128ELi8ELi1ELi256ELi7168EEvPS0_PKT_S4_ --------------------------
	.section	.nv.constant0._Z30router_gemm_kernel_bf16_outputI13__nv_bfloat16Li128ELi8ELi1ELi256ELi7168EEvPS0_PKT_S4_,"a",@progbits
	.sectionflags	@""
	.align	4
.nv.constant0._Z30router_gemm_kernel_bf16_outputI13__nv_bfloat16Li128ELi8ELi1ELi256ELi7168EEvPS0_PKT_S4_:
	.zero		552


//--------------------- SYMBOLS --------------------------

	.type		.nv.reservedSmem.offset0,@object
	.size		.nv.reservedSmem.offset0,0x4
